//
// Generated by NVIDIA NVVM Compiler
//
// Compiler Build ID: CL-36424714
// Cuda compilation tools, release 13.0, V13.0.88
// Based on NVVM 20.0.0
//

.version 9.0
.target sm_100
.address_size 64

	// .globl	_Z27flash_attn_1_fwd_f32_kernelPKfS0_S0_iiiiiifPfS1_S1_
.extern .shared .align 16 .b8 sram[];

.visible .entry _Z27flash_attn_1_fwd_f32_kernelPKfS0_S0_iiiiiifPfS1_S1_(
	.param .u64 .ptr .align 1 _Z27flash_attn_1_fwd_f32_kernelPKfS0_S0_iiiiiifPfS1_S1__param_0,
	.param .u64 .ptr .align 1 _Z27flash_attn_1_fwd_f32_kernelPKfS0_S0_iiiiiifPfS1_S1__param_1,
	.param .u64 .ptr .align 1 _Z27flash_attn_1_fwd_f32_kernelPKfS0_S0_iiiiiifPfS1_S1__param_2,
	.param .u32 _Z27flash_attn_1_fwd_f32_kernelPKfS0_S0_iiiiiifPfS1_S1__param_3,
	.param .u32 _Z27flash_attn_1_fwd_f32_kernelPKfS0_S0_iiiiiifPfS1_S1__param_4,
	.param .u32 _Z27flash_attn_1_fwd_f32_kernelPKfS0_S0_iiiiiifPfS1_S1__param_5,
	.param .u32 _Z27flash_attn_1_fwd_f32_kernelPKfS0_S0_iiiiiifPfS1_S1__param_6,
	.param .u32 _Z27flash_attn_1_fwd_f32_kernelPKfS0_S0_iiiiiifPfS1_S1__param_7,
	.param .u32 _Z27flash_attn_1_fwd_f32_kernelPKfS0_S0_iiiiiifPfS1_S1__param_8,
	.param .f32 _Z27flash_attn_1_fwd_f32_kernelPKfS0_S0_iiiiiifPfS1_S1__param_9,
	.param .u64 .ptr .align 1 _Z27flash_attn_1_fwd_f32_kernelPKfS0_S0_iiiiiifPfS1_S1__param_10,
	.param .u64 .ptr .align 1 _Z27flash_attn_1_fwd_f32_kernelPKfS0_S0_iiiiiifPfS1_S1__param_11,
	.param .u64 .ptr .align 1 _Z27flash_attn_1_fwd_f32_kernelPKfS0_S0_iiiiiifPfS1_S1__param_12
)
{
	.reg .pred 	%p<72>;
	.reg .b32 	%r<303>;
	.reg .b32 	%f<440>;
	.reg .b64 	%rd<46>;

	ld.param.u64 	%rd13, [_Z27flash_attn_1_fwd_f32_kernelPKfS0_S0_iiiiiifPfS1_S1__param_0];
	ld.param.u64 	%rd14, [_Z27flash_attn_1_fwd_f32_kernelPKfS0_S0_iiiiiifPfS1_S1__param_1];
	ld.param.u64 	%rd15, [_Z27flash_attn_1_fwd_f32_kernelPKfS0_S0_iiiiiifPfS1_S1__param_2];
	ld.param.u32 	%r94, [_Z27flash_attn_1_fwd_f32_kernelPKfS0_S0_iiiiiifPfS1_S1__param_3];
	ld.param.u32 	%r95, [_Z27flash_attn_1_fwd_f32_kernelPKfS0_S0_iiiiiifPfS1_S1__param_4];
	ld.param.u32 	%r96, [_Z27flash_attn_1_fwd_f32_kernelPKfS0_S0_iiiiiifPfS1_S1__param_5];
	ld.param.u32 	%r97, [_Z27flash_attn_1_fwd_f32_kernelPKfS0_S0_iiiiiifPfS1_S1__param_6];
	ld.param.u32 	%r98, [_Z27flash_attn_1_fwd_f32_kernelPKfS0_S0_iiiiiifPfS1_S1__param_7];
	ld.param.u32 	%r99, [_Z27flash_attn_1_fwd_f32_kernelPKfS0_S0_iiiiiifPfS1_S1__param_8];
	ld.param.f32 	%f60, [_Z27flash_attn_1_fwd_f32_kernelPKfS0_S0_iiiiiifPfS1_S1__param_9];
	ld.param.u64 	%rd11, [_Z27flash_attn_1_fwd_f32_kernelPKfS0_S0_iiiiiifPfS1_S1__param_10];
	ld.param.u64 	%rd12, [_Z27flash_attn_1_fwd_f32_kernelPKfS0_S0_iiiiiifPfS1_S1__param_11];
	ld.param.u64 	%rd16, [_Z27flash_attn_1_fwd_f32_kernelPKfS0_S0_iiiiiifPfS1_S1__param_12];
	cvta.to.global.u64 	%rd1, %rd15;
	cvta.to.global.u64 	%rd2, %rd14;
	cvta.to.global.u64 	%rd3, %rd13;
	cvta.to.global.u64 	%rd4, %rd16;
	mul.lo.s32 	%r1, %r98, %r95;
	setp.lt.s32 	%p1, %r96, 1;
	@%p1 bra 	$L__BB0_98;
	mov.u32 	%r101, %nctaid.y;
	mov.u32 	%r102, %ctaid.x;
	mov.u32 	%r103, %ctaid.y;
	mad.lo.s32 	%r104, %r102, %r101, %r103;
	mul.lo.s32 	%r105, %r94, %r104;
	shl.b32 	%r106, %r1, 2;
	mov.u32 	%r107, sram;
	add.s32 	%r2, %r107, %r106;
	add.s32 	%r3, %r2, %r106;
	add.s32 	%r4, %r3, %r106;
	mov.u32 	%r108, %tid.x;
	mul.lo.s32 	%r5, %r95, %r108;
	mad.lo.s32 	%r6, %r105, %r95, %r5;
	add.s32 	%r7, %r105, %r108;
	mul.lo.s32 	%r8, %r98, %r108;
	add.s32 	%r9, %r95, -1;
	and.b32  	%r10, %r95, 7;
	add.s32 	%r11, %r10, -1;
	and.b32  	%r12, %r95, 3;
	and.b32  	%r13, %r95, 15;
	and.b32  	%r14, %r98, 7;
	add.s32 	%r15, %r14, -1;
	and.b32  	%r16, %r98, 3;
	add.s32 	%r17, %r16, -1;
	and.b32  	%r18, %r95, 2147483640;
	and.b32  	%r19, %r95, 1;
	and.b32  	%r20, %r95, 2147483632;
	mul.f32 	%f1, %f60, 0f00000000;
	and.b32  	%r21, %r98, 2147483640;
	and.b32  	%r22, %r98, 1;
	shl.b32 	%r109, %r108, 2;
	shl.b32 	%r110, %r98, 2;
	add.s32 	%r111, %r109, %r110;
	mad.lo.s32 	%r112, %r95, %r111, %r107;
	add.s32 	%r23, %r112, 16;
	shl.b32 	%r113, %r98, 3;
	add.s32 	%r114, %r113, %r109;
	mad.lo.s32 	%r115, %r95, %r114, %r107;
	add.s32 	%r24, %r115, 16;
	cvta.to.global.u64 	%rd5, %rd12;
	cvta.to.global.u64 	%rd6, %rd11;
	mov.b32 	%r268, 0;
$L__BB0_2:
	setp.lt.s32 	%p2, %r95, 1;
	@%p2 bra 	$L__BB0_14;
	setp.lt.u32 	%p3, %r9, 7;
	mad.lo.s32 	%r26, %r268, %r1, %r6;
	mov.b32 	%r274, 0;
	@%p3 bra 	$L__BB0_6;
	and.b32  	%r117, %r95, 2147483640;
	neg.s32 	%r272, %r117;
	mov.u32 	%r269, %r24;
	mov.u32 	%r270, %r23;
	mov.u32 	%r271, %r26;
$L__BB0_5:
	.pragma "nounroll";
	mul.wide.s32 	%rd17, %r271, 4;
	add.s64 	%rd18, %rd2, %rd17;
	add.s64 	%rd19, %rd1, %rd17;
	ld.global.f32 	%f61, [%rd18];
	st.shared.f32 	[%r270+-16], %f61;
	ld.global.f32 	%f62, [%rd19];
	st.shared.f32 	[%r269+-16], %f62;
	ld.global.f32 	%f63, [%rd18+4];
	st.shared.f32 	[%r270+-12], %f63;
	ld.global.f32 	%f64, [%rd19+4];
	st.shared.f32 	[%r269+-12], %f64;
	ld.global.f32 	%f65, [%rd18+8];
	st.shared.f32 	[%r270+-8], %f65;
	ld.global.f32 	%f66, [%rd19+8];
	st.shared.f32 	[%r269+-8], %f66;
	ld.global.f32 	%f67, [%rd18+12];
	st.shared.f32 	[%r270+-4], %f67;
	ld.global.f32 	%f68, [%rd19+12];
	st.shared.f32 	[%r269+-4], %f68;
	ld.global.f32 	%f69, [%rd18+16];
	st.shared.f32 	[%r270], %f69;
	ld.global.f32 	%f70, [%rd19+16];
	st.shared.f32 	[%r269], %f70;
	ld.global.f32 	%f71, [%rd18+20];
	st.shared.f32 	[%r270+4], %f71;
	ld.global.f32 	%f72, [%rd19+20];
	st.shared.f32 	[%r269+4], %f72;
	ld.global.f32 	%f73, [%rd18+24];
	st.shared.f32 	[%r270+8], %f73;
	ld.global.f32 	%f74, [%rd19+24];
	st.shared.f32 	[%r269+8], %f74;
	ld.global.f32 	%f75, [%rd18+28];
	st.shared.f32 	[%r270+12], %f75;
	ld.global.f32 	%f76, [%rd19+28];
	st.shared.f32 	[%r269+12], %f76;
	add.s32 	%r272, %r272, 8;
	add.s32 	%r271, %r271, 8;
	add.s32 	%r270, %r270, 32;
	add.s32 	%r269, %r269, 32;
	setp.ne.s32 	%p4, %r272, 0;
	mov.u32 	%r274, %r18;
	@%p4 bra 	$L__BB0_5;
$L__BB0_6:
	setp.eq.s32 	%p5, %r10, 0;
	@%p5 bra 	$L__BB0_14;
	setp.lt.u32 	%p6, %r11, 3;
	@%p6 bra 	$L__BB0_9;
	add.s32 	%r118, %r26, %r274;
	mul.wide.s32 	%rd20, %r118, 4;
	add.s64 	%rd21, %rd2, %rd20;
	ld.global.f32 	%f77, [%rd21];
	add.s32 	%r119, %r274, %r5;
	shl.b32 	%r120, %r119, 2;
	add.s32 	%r121, %r2, %r120;
	st.shared.f32 	[%r121], %f77;
	add.s64 	%rd22, %rd1, %rd20;
	ld.global.f32 	%f78, [%rd22];
	add.s32 	%r122, %r3, %r120;
	st.shared.f32 	[%r122], %f78;
	ld.global.f32 	%f79, [%rd21+4];
	st.shared.f32 	[%r121+4], %f79;
	ld.global.f32 	%f80, [%rd22+4];
	st.shared.f32 	[%r122+4], %f80;
	ld.global.f32 	%f81, [%rd21+8];
	st.shared.f32 	[%r121+8], %f81;
	ld.global.f32 	%f82, [%rd22+8];
	st.shared.f32 	[%r122+8], %f82;
	ld.global.f32 	%f83, [%rd21+12];
	st.shared.f32 	[%r121+12], %f83;
	ld.global.f32 	%f84, [%rd22+12];
	st.shared.f32 	[%r122+12], %f84;
	add.s32 	%r274, %r274, 4;
$L__BB0_9:
	setp.eq.s32 	%p7, %r12, 0;
	@%p7 bra 	$L__BB0_14;
	setp.eq.s32 	%p8, %r12, 1;
	@%p8 bra 	$L__BB0_12;
	add.s32 	%r123, %r26, %r274;
	mul.wide.s32 	%rd23, %r123, 4;
	add.s64 	%rd24, %rd2, %rd23;
	ld.global.f32 	%f85, [%rd24];
	add.s32 	%r124, %r274, %r5;
	shl.b32 	%r125, %r124, 2;
	add.s32 	%r126, %r2, %r125;
	st.shared.f32 	[%r126], %f85;
	add.s64 	%rd25, %rd1, %rd23;
	ld.global.f32 	%f86, [%rd25];
	add.s32 	%r127, %r3, %r125;
	st.shared.f32 	[%r127], %f86;
	ld.global.f32 	%f87, [%rd24+4];
	st.shared.f32 	[%r126+4], %f87;
	ld.global.f32 	%f88, [%rd25+4];
	st.shared.f32 	[%r127+4], %f88;
	add.s32 	%r274, %r274, 2;
$L__BB0_12:
	setp.eq.s32 	%p9, %r19, 0;
	@%p9 bra 	$L__BB0_14;
	add.s32 	%r128, %r26, %r274;
	mul.wide.s32 	%rd26, %r128, 4;
	add.s64 	%rd27, %rd2, %rd26;
	ld.global.f32 	%f89, [%rd27];
	add.s32 	%r129, %r274, %r5;
	shl.b32 	%r130, %r129, 2;
	add.s32 	%r131, %r2, %r130;
	st.shared.f32 	[%r131], %f89;
	add.s64 	%rd28, %rd1, %rd26;
	ld.global.f32 	%f90, [%rd28];
	add.s32 	%r132, %r3, %r130;
	st.shared.f32 	[%r132], %f90;
$L__BB0_14:
	setp.lt.s32 	%p10, %r97, 1;
	bar.sync 	0;
	@%p10 bra 	$L__BB0_97;
	mov.b32 	%r276, 0;
$L__BB0_16:
	@%p2 bra 	$L__BB0_30;
	setp.lt.u32 	%p12, %r9, 15;
	mad.lo.s32 	%r42, %r276, %r1, %r6;
	mov.b32 	%r279, 0;
	@%p12 bra 	$L__BB0_20;
	mov.b32 	%r277, 0;
$L__BB0_19:
	.pragma "nounroll";
	add.s32 	%r136, %r42, %r277;
	mul.wide.s32 	%rd29, %r136, 4;
	add.s64 	%rd30, %rd3, %rd29;
	ld.global.f32 	%f91, [%rd30];
	add.s32 	%r137, %r277, %r5;
	shl.b32 	%r138, %r137, 2;
	mov.u32 	%r139, sram;
	add.s32 	%r140, %r139, %r138;
	st.shared.f32 	[%r140], %f91;
	ld.global.f32 	%f92, [%rd30+4];
	st.shared.f32 	[%r140+4], %f92;
	ld.global.f32 	%f93, [%rd30+8];
	st.shared.f32 	[%r140+8], %f93;
	ld.global.f32 	%f94, [%rd30+12];
	st.shared.f32 	[%r140+12], %f94;
	ld.global.f32 	%f95, [%rd30+16];
	st.shared.f32 	[%r140+16], %f95;
	ld.global.f32 	%f96, [%rd30+20];
	st.shared.f32 	[%r140+20], %f96;
	ld.global.f32 	%f97, [%rd30+24];
	st.shared.f32 	[%r140+24], %f97;
	ld.global.f32 	%f98, [%rd30+28];
	st.shared.f32 	[%r140+28], %f98;
	ld.global.f32 	%f99, [%rd30+32];
	st.shared.f32 	[%r140+32], %f99;
	ld.global.f32 	%f100, [%rd30+36];
	st.shared.f32 	[%r140+36], %f100;
	ld.global.f32 	%f101, [%rd30+40];
	st.shared.f32 	[%r140+40], %f101;
	ld.global.f32 	%f102, [%rd30+44];
	st.shared.f32 	[%r140+44], %f102;
	ld.global.f32 	%f103, [%rd30+48];
	st.shared.f32 	[%r140+48], %f103;
	ld.global.f32 	%f104, [%rd30+52];
	st.shared.f32 	[%r140+52], %f104;
	ld.global.f32 	%f105, [%rd30+56];
	st.shared.f32 	[%r140+56], %f105;
	ld.global.f32 	%f106, [%rd30+60];
	st.shared.f32 	[%r140+60], %f106;
	add.s32 	%r277, %r277, 16;
	setp.ne.s32 	%p13, %r277, %r20;
	mov.u32 	%r279, %r20;
	@%p13 bra 	$L__BB0_19;
$L__BB0_20:
	setp.eq.s32 	%p14, %r13, 0;
	@%p14 bra 	$L__BB0_30;
	add.s32 	%r141, %r13, -1;
	setp.lt.u32 	%p15, %r141, 7;
	@%p15 bra 	$L__BB0_23;
	add.s32 	%r142, %r42, %r279;
	mul.wide.s32 	%rd31, %r142, 4;
	add.s64 	%rd32, %rd3, %rd31;
	ld.global.f32 	%f107, [%rd32];
	add.s32 	%r143, %r279, %r5;
	shl.b32 	%r144, %r143, 2;
	mov.u32 	%r145, sram;
	add.s32 	%r146, %r145, %r144;
	st.shared.f32 	[%r146], %f107;
	ld.global.f32 	%f108, [%rd32+4];
	st.shared.f32 	[%r146+4], %f108;
	ld.global.f32 	%f109, [%rd32+8];
	st.shared.f32 	[%r146+8], %f109;
	ld.global.f32 	%f110, [%rd32+12];
	st.shared.f32 	[%r146+12], %f110;
	ld.global.f32 	%f111, [%rd32+16];
	st.shared.f32 	[%r146+16], %f111;
	ld.global.f32 	%f112, [%rd32+20];
	st.shared.f32 	[%r146+20], %f112;
	ld.global.f32 	%f113, [%rd32+24];
	st.shared.f32 	[%r146+24], %f113;
	ld.global.f32 	%f114, [%rd32+28];
	st.shared.f32 	[%r146+28], %f114;
	add.s32 	%r279, %r279, 8;
$L__BB0_23:
	setp.eq.s32 	%p16, %r10, 0;
	@%p16 bra 	$L__BB0_30;
	setp.lt.u32 	%p17, %r11, 3;
	@%p17 bra 	$L__BB0_26;
	add.s32 	%r147, %r42, %r279;
	mul.wide.s32 	%rd33, %r147, 4;
	add.s64 	%rd34, %rd3, %rd33;
	ld.global.f32 	%f115, [%rd34];
	add.s32 	%r148, %r279, %r5;
	shl.b32 	%r149, %r148, 2;
	mov.u32 	%r150, sram;
	add.s32 	%r151, %r150, %r149;
	st.shared.f32 	[%r151], %f115;
	ld.global.f32 	%f116, [%rd34+4];
	st.shared.f32 	[%r151+4], %f116;
	ld.global.f32 	%f117, [%rd34+8];
	st.shared.f32 	[%r151+8], %f117;
	ld.global.f32 	%f118, [%rd34+12];
	st.shared.f32 	[%r151+12], %f118;
	add.s32 	%r279, %r279, 4;
$L__BB0_26:
	setp.eq.s32 	%p18, %r12, 0;
	@%p18 bra 	$L__BB0_30;
	setp.eq.s32 	%p19, %r12, 1;
	add.s32 	%r152, %r42, %r279;
	mul.wide.s32 	%rd35, %r152, 4;
	add.s64 	%rd7, %rd3, %rd35;
	ld.global.f32 	%f119, [%rd7];
	add.s32 	%r153, %r279, %r5;
	shl.b32 	%r154, %r153, 2;
	mov.u32 	%r155, sram;
	add.s32 	%r50, %r155, %r154;
	st.shared.f32 	[%r50], %f119;
	@%p19 bra 	$L__BB0_30;
	setp.eq.s32 	%p20, %r12, 2;
	ld.global.f32 	%f120, [%rd7+4];
	st.shared.f32 	[%r50+4], %f120;
	@%p20 bra 	$L__BB0_30;
	ld.global.f32 	%f121, [%rd7+8];
	st.shared.f32 	[%r50+8], %f121;
$L__BB0_30:
	setp.lt.s32 	%p21, %r98, 1;
	bar.sync 	0;
	mad.lo.s32 	%r156, %r276, %r99, %r7;
	mul.wide.s32 	%rd36, %r156, 4;
	add.s64 	%rd8, %rd5, %rd36;
	ld.global.f32 	%f2, [%rd8];
	add.s64 	%rd9, %rd6, %rd36;
	ld.global.f32 	%f3, [%rd9];
	mov.f32 	%f422, 0fFF800000;
	@%p21 bra 	$L__BB0_56;
	@%p2 bra 	$L__BB0_45;
	mov.f32 	%f422, 0fFF800000;
	mov.b32 	%r281, 0;
$L__BB0_33:
	setp.lt.u32 	%p34, %r9, 7;
	mul.lo.s32 	%r52, %r281, %r95;
	mov.f32 	%f415, 0f00000000;
	mov.b32 	%r284, 0;
	@%p34 bra 	$L__BB0_36;
	mov.f32 	%f415, 0f00000000;
	mov.b32 	%r282, 0;
$L__BB0_35:
	.pragma "nounroll";
	add.s32 	%r174, %r282, %r5;
	shl.b32 	%r175, %r174, 2;
	mov.u32 	%r176, sram;
	add.s32 	%r177, %r176, %r175;
	ld.shared.f32 	%f132, [%r177];
	add.s32 	%r178, %r282, %r52;
	shl.b32 	%r179, %r178, 2;
	add.s32 	%r180, %r2, %r179;
	ld.shared.f32 	%f133, [%r180];
	fma.rn.f32 	%f134, %f132, %f133, %f415;
	ld.shared.f32 	%f135, [%r177+4];
	ld.shared.f32 	%f136, [%r180+4];
	fma.rn.f32 	%f137, %f135, %f136, %f134;
	ld.shared.f32 	%f138, [%r177+8];
	ld.shared.f32 	%f139, [%r180+8];
	fma.rn.f32 	%f140, %f138, %f139, %f137;
	ld.shared.f32 	%f141, [%r177+12];
	ld.shared.f32 	%f142, [%r180+12];
	fma.rn.f32 	%f143, %f141, %f142, %f140;
	ld.shared.f32 	%f144, [%r177+16];
	ld.shared.f32 	%f145, [%r180+16];
	fma.rn.f32 	%f146, %f144, %f145, %f143;
	ld.shared.f32 	%f147, [%r177+20];
	ld.shared.f32 	%f148, [%r180+20];
	fma.rn.f32 	%f149, %f147, %f148, %f146;
	ld.shared.f32 	%f150, [%r177+24];
	ld.shared.f32 	%f151, [%r180+24];
	fma.rn.f32 	%f152, %f150, %f151, %f149;
	ld.shared.f32 	%f153, [%r177+28];
	ld.shared.f32 	%f154, [%r180+28];
	fma.rn.f32 	%f415, %f153, %f154, %f152;
	add.s32 	%r282, %r282, 8;
	setp.ne.s32 	%p35, %r282, %r18;
	mov.u32 	%r284, %r18;
	@%p35 bra 	$L__BB0_35;
$L__BB0_36:
	setp.eq.s32 	%p36, %r10, 0;
	@%p36 bra 	$L__BB0_44;
	setp.lt.u32 	%p37, %r11, 3;
	@%p37 bra 	$L__BB0_39;
	add.s32 	%r181, %r284, %r5;
	shl.b32 	%r182, %r181, 2;
	mov.u32 	%r183, sram;
	add.s32 	%r184, %r183, %r182;
	ld.shared.f32 	%f156, [%r184];
	add.s32 	%r185, %r284, %r52;
	shl.b32 	%r186, %r185, 2;
	add.s32 	%r187, %r2, %r186;
	ld.shared.f32 	%f157, [%r187];
	fma.rn.f32 	%f158, %f156, %f157, %f415;
	ld.shared.f32 	%f159, [%r184+4];
	ld.shared.f32 	%f160, [%r187+4];
	fma.rn.f32 	%f161, %f159, %f160, %f158;
	ld.shared.f32 	%f162, [%r184+8];
	ld.shared.f32 	%f163, [%r187+8];
	fma.rn.f32 	%f164, %f162, %f163, %f161;
	ld.shared.f32 	%f165, [%r184+12];
	ld.shared.f32 	%f166, [%r187+12];
	fma.rn.f32 	%f415, %f165, %f166, %f164;
	add.s32 	%r284, %r284, 4;
$L__BB0_39:
	setp.eq.s32 	%p38, %r12, 0;
	@%p38 bra 	$L__BB0_44;
	setp.eq.s32 	%p39, %r12, 1;
	@%p39 bra 	$L__BB0_42;
	add.s32 	%r188, %r284, %r5;
	shl.b32 	%r189, %r188, 2;
	mov.u32 	%r190, sram;
	add.s32 	%r191, %r190, %r189;
	ld.shared.f32 	%f168, [%r191];
	add.s32 	%r192, %r284, %r52;
	shl.b32 	%r193, %r192, 2;
	add.s32 	%r194, %r2, %r193;
	ld.shared.f32 	%f169, [%r194];
	fma.rn.f32 	%f170, %f168, %f169, %f415;
	ld.shared.f32 	%f171, [%r191+4];
	ld.shared.f32 	%f172, [%r194+4];
	fma.rn.f32 	%f415, %f171, %f172, %f170;
	add.s32 	%r284, %r284, 2;
$L__BB0_42:
	setp.eq.s32 	%p40, %r19, 0;
	@%p40 bra 	$L__BB0_44;
	add.s32 	%r195, %r284, %r5;
	shl.b32 	%r196, %r195, 2;
	mov.u32 	%r197, sram;
	add.s32 	%r198, %r197, %r196;
	ld.shared.f32 	%f173, [%r198];
	add.s32 	%r199, %r284, %r52;
	shl.b32 	%r200, %r199, 2;
	add.s32 	%r201, %r2, %r200;
	ld.shared.f32 	%f174, [%r201];
	fma.rn.f32 	%f415, %f173, %f174, %f415;
$L__BB0_44:
	mul.f32 	%f175, %f60, %f415;
	add.s32 	%r202, %r281, %r8;
	shl.b32 	%r203, %r202, 2;
	add.s32 	%r204, %r4, %r203;
	st.shared.f32 	[%r204], %f175;
	setp.gt.f32 	%p41, %f175, %f422;
	selp.f32 	%f422, %f175, %f422, %p41;
	add.s32 	%r281, %r281, 1;
	setp.eq.s32 	%p42, %r281, %r98;
	@%p42 bra 	$L__BB0_56;
	bra.uni 	$L__BB0_33;
$L__BB0_45:
	setp.lt.u32 	%p23, %r98, 8;
	mov.f32 	%f422, 0fFF800000;
	mov.b32 	%r287, 0;
	@%p23 bra 	$L__BB0_48;
	mov.f32 	%f422, 0fFF800000;
	mov.b32 	%r289, 0;
$L__BB0_47:
	.pragma "nounroll";
	add.s32 	%r159, %r289, %r8;
	shl.b32 	%r160, %r159, 2;
	add.s32 	%r161, %r4, %r160;
	st.shared.f32 	[%r161], %f1;
	setp.gt.f32 	%p24, %f1, %f422;
	selp.f32 	%f422, %f1, %f422, %p24;
	st.shared.f32 	[%r161+4], %f1;
	st.shared.f32 	[%r161+8], %f1;
	st.shared.f32 	[%r161+12], %f1;
	st.shared.f32 	[%r161+16], %f1;
	st.shared.f32 	[%r161+20], %f1;
	st.shared.f32 	[%r161+24], %f1;
	st.shared.f32 	[%r161+28], %f1;
	add.s32 	%r289, %r289, 8;
	setp.eq.s32 	%p25, %r289, %r21;
	mov.u32 	%r287, %r21;
	@%p25 bra 	$L__BB0_48;
	bra.uni 	$L__BB0_47;
$L__BB0_48:
	setp.eq.s32 	%p26, %r14, 0;
	@%p26 bra 	$L__BB0_56;
	setp.lt.u32 	%p27, %r15, 3;
	@%p27 bra 	$L__BB0_51;
	add.s32 	%r162, %r287, %r8;
	shl.b32 	%r163, %r162, 2;
	add.s32 	%r164, %r4, %r163;
	st.shared.f32 	[%r164], %f1;
	setp.gt.f32 	%p28, %f1, %f422;
	selp.f32 	%f422, %f1, %f422, %p28;
	st.shared.f32 	[%r164+4], %f1;
	st.shared.f32 	[%r164+8], %f1;
	st.shared.f32 	[%r164+12], %f1;
	add.s32 	%r287, %r287, 4;
$L__BB0_51:
	setp.eq.s32 	%p29, %r16, 0;
	@%p29 bra 	$L__BB0_56;
	setp.eq.s32 	%p30, %r17, 0;
	@%p30 bra 	$L__BB0_54;
	add.s32 	%r165, %r287, %r8;
	shl.b32 	%r166, %r165, 2;
	add.s32 	%r167, %r4, %r166;
	st.shared.f32 	[%r167], %f1;
	setp.gt.f32 	%p31, %f1, %f422;
	selp.f32 	%f422, %f1, %f422, %p31;
	st.shared.f32 	[%r167+4], %f1;
	add.s32 	%r287, %r287, 2;
$L__BB0_54:
	setp.eq.s32 	%p32, %r22, 0;
	@%p32 bra 	$L__BB0_56;
	add.s32 	%r168, %r287, %r8;
	shl.b32 	%r169, %r168, 2;
	add.s32 	%r170, %r4, %r169;
	st.shared.f32 	[%r170], %f1;
	setp.gt.f32 	%p33, %f1, %f422;
	selp.f32 	%f422, %f1, %f422, %p33;
$L__BB0_56:
	mov.f32 	%f431, 0f00000000;
	@%p21 bra 	$L__BB0_68;
	setp.lt.u32 	%p44, %r98, 8;
	mov.f32 	%f431, 0f00000000;
	mov.b32 	%r292, 0;
	@%p44 bra 	$L__BB0_60;
	mov.f32 	%f431, 0f00000000;
	mov.b32 	%r290, 0;
$L__BB0_59:
	.pragma "nounroll";
	add.s32 	%r207, %r290, %r8;
	shl.b32 	%r208, %r207, 2;
	add.s32 	%r209, %r4, %r208;
	ld.shared.f32 	%f180, [%r209];
	sub.f32 	%f181, %f180, %f422;
	mul.f32 	%f182, %f181, 0f3FB8AA3B;
	ex2.approx.f32 	%f183, %f182;
	st.shared.f32 	[%r209], %f183;
	add.f32 	%f184, %f431, %f183;
	ld.shared.f32 	%f185, [%r209+4];
	sub.f32 	%f186, %f185, %f422;
	mul.f32 	%f187, %f186, 0f3FB8AA3B;
	ex2.approx.f32 	%f188, %f187;
	st.shared.f32 	[%r209+4], %f188;
	add.f32 	%f189, %f184, %f188;
	ld.shared.f32 	%f190, [%r209+8];
	sub.f32 	%f191, %f190, %f422;
	mul.f32 	%f192, %f191, 0f3FB8AA3B;
	ex2.approx.f32 	%f193, %f192;
	st.shared.f32 	[%r209+8], %f193;
	add.f32 	%f194, %f189, %f193;
	ld.shared.f32 	%f195, [%r209+12];
	sub.f32 	%f196, %f195, %f422;
	mul.f32 	%f197, %f196, 0f3FB8AA3B;
	ex2.approx.f32 	%f198, %f197;
	st.shared.f32 	[%r209+12], %f198;
	add.f32 	%f199, %f194, %f198;
	ld.shared.f32 	%f200, [%r209+16];
	sub.f32 	%f201, %f200, %f422;
	mul.f32 	%f202, %f201, 0f3FB8AA3B;
	ex2.approx.f32 	%f203, %f202;
	st.shared.f32 	[%r209+16], %f203;
	add.f32 	%f204, %f199, %f203;
	ld.shared.f32 	%f205, [%r209+20];
	sub.f32 	%f206, %f205, %f422;
	mul.f32 	%f207, %f206, 0f3FB8AA3B;
	ex2.approx.f32 	%f208, %f207;
	st.shared.f32 	[%r209+20], %f208;
	add.f32 	%f209, %f204, %f208;
	ld.shared.f32 	%f210, [%r209+24];
	sub.f32 	%f211, %f210, %f422;
	mul.f32 	%f212, %f211, 0f3FB8AA3B;
	ex2.approx.f32 	%f213, %f212;
	st.shared.f32 	[%r209+24], %f213;
	add.f32 	%f214, %f209, %f213;
	ld.shared.f32 	%f215, [%r209+28];
	sub.f32 	%f216, %f215, %f422;
	mul.f32 	%f217, %f216, 0f3FB8AA3B;
	ex2.approx.f32 	%f218, %f217;
	st.shared.f32 	[%r209+28], %f218;
	add.f32 	%f431, %f214, %f218;
	add.s32 	%r290, %r290, 8;
	setp.ne.s32 	%p45, %r290, %r21;
	mov.u32 	%r292, %r21;
	@%p45 bra 	$L__BB0_59;
$L__BB0_60:
	setp.eq.s32 	%p46, %r14, 0;
	@%p46 bra 	$L__BB0_68;
	setp.lt.u32 	%p47, %r15, 3;
	@%p47 bra 	$L__BB0_63;
	add.s32 	%r210, %r292, %r8;
	shl.b32 	%r211, %r210, 2;
	add.s32 	%r212, %r4, %r211;
	ld.shared.f32 	%f220, [%r212];
	sub.f32 	%f221, %f220, %f422;
	mul.f32 	%f222, %f221, 0f3FB8AA3B;
	ex2.approx.f32 	%f223, %f222;
	st.shared.f32 	[%r212], %f223;
	add.f32 	%f224, %f431, %f223;
	ld.shared.f32 	%f225, [%r212+4];
	sub.f32 	%f226, %f225, %f422;
	mul.f32 	%f227, %f226, 0f3FB8AA3B;
	ex2.approx.f32 	%f228, %f227;
	st.shared.f32 	[%r212+4], %f228;
	add.f32 	%f229, %f224, %f228;
	ld.shared.f32 	%f230, [%r212+8];
	sub.f32 	%f231, %f230, %f422;
	mul.f32 	%f232, %f231, 0f3FB8AA3B;
	ex2.approx.f32 	%f233, %f232;
	st.shared.f32 	[%r212+8], %f233;
	add.f32 	%f234, %f229, %f233;
	ld.shared.f32 	%f235, [%r212+12];
	sub.f32 	%f236, %f235, %f422;
	mul.f32 	%f237, %f236, 0f3FB8AA3B;
	ex2.approx.f32 	%f238, %f237;
	st.shared.f32 	[%r212+12], %f238;
	add.f32 	%f431, %f234, %f238;
	add.s32 	%r292, %r292, 4;
$L__BB0_63:
	setp.eq.s32 	%p48, %r16, 0;
	@%p48 bra 	$L__BB0_68;
	setp.eq.s32 	%p49, %r17, 0;
	@%p49 bra 	$L__BB0_66;
	add.s32 	%r213, %r292, %r8;
	shl.b32 	%r214, %r213, 2;
	add.s32 	%r215, %r4, %r214;
	ld.shared.f32 	%f240, [%r215];
	sub.f32 	%f241, %f240, %f422;
	mul.f32 	%f242, %f241, 0f3FB8AA3B;
	ex2.approx.f32 	%f243, %f242;
	st.shared.f32 	[%r215], %f243;
	add.f32 	%f244, %f431, %f243;
	ld.shared.f32 	%f245, [%r215+4];
	sub.f32 	%f246, %f245, %f422;
	mul.f32 	%f247, %f246, 0f3FB8AA3B;
	ex2.approx.f32 	%f248, %f247;
	st.shared.f32 	[%r215+4], %f248;
	add.f32 	%f431, %f244, %f248;
	add.s32 	%r292, %r292, 2;
$L__BB0_66:
	setp.eq.s32 	%p50, %r22, 0;
	@%p50 bra 	$L__BB0_68;
	add.s32 	%r216, %r292, %r8;
	shl.b32 	%r217, %r216, 2;
	add.s32 	%r218, %r4, %r217;
	ld.shared.f32 	%f249, [%r218];
	sub.f32 	%f250, %f249, %f422;
	mul.f32 	%f251, %f250, 0f3FB8AA3B;
	ex2.approx.f32 	%f252, %f251;
	st.shared.f32 	[%r218], %f252;
	add.f32 	%f431, %f431, %f252;
$L__BB0_68:
	max.f32 	%f42, %f2, %f422;
	sub.f32 	%f253, %f2, %f42;
	mul.f32 	%f254, %f253, 0f3FB8AA3B;
	ex2.approx.f32 	%f255, %f254;
	mul.f32 	%f43, %f3, %f255;
	sub.f32 	%f256, %f422, %f42;
	mul.f32 	%f257, %f256, 0f3FB8AA3B;
	ex2.approx.f32 	%f44, %f257;
	fma.rn.f32 	%f45, %f431, %f44, %f43;
	@%p2 bra 	$L__BB0_96;
	rcp.rn.f32 	%f46, %f45;
	mad.lo.s32 	%r75, %r276, %r1, %r6;
	@%p21 bra 	$L__BB0_83;
	mov.b32 	%r294, 0;
$L__BB0_71:
	setp.lt.u32 	%p62, %r98, 8;
	mov.f32 	%f439, 0f00000000;
	mov.b32 	%r297, 0;
	@%p62 bra 	$L__BB0_74;
	mov.f32 	%f439, 0f00000000;
	mov.b32 	%r295, 0;
$L__BB0_73:
	.pragma "nounroll";
	add.s32 	%r229, %r295, %r8;
	shl.b32 	%r230, %r229, 2;
	add.s32 	%r231, %r4, %r230;
	ld.shared.f32 	%f360, [%r231];
	mad.lo.s32 	%r232, %r295, %r95, %r294;
	shl.b32 	%r233, %r232, 2;
	add.s32 	%r234, %r3, %r233;
	ld.shared.f32 	%f361, [%r234];
	fma.rn.f32 	%f362, %f360, %f361, %f439;
	ld.shared.f32 	%f363, [%r231+4];
	shl.b32 	%r235, %r95, 2;
	add.s32 	%r236, %r234, %r235;
	ld.shared.f32 	%f364, [%r236];
	fma.rn.f32 	%f365, %f363, %f364, %f362;
	ld.shared.f32 	%f366, [%r231+8];
	add.s32 	%r237, %r236, %r235;
	ld.shared.f32 	%f367, [%r237];
	fma.rn.f32 	%f368, %f366, %f367, %f365;
	ld.shared.f32 	%f369, [%r231+12];
	add.s32 	%r238, %r237, %r235;
	ld.shared.f32 	%f370, [%r238];
	fma.rn.f32 	%f371, %f369, %f370, %f368;
	ld.shared.f32 	%f372, [%r231+16];
	add.s32 	%r239, %r238, %r235;
	ld.shared.f32 	%f373, [%r239];
	fma.rn.f32 	%f374, %f372, %f373, %f371;
	ld.shared.f32 	%f375, [%r231+20];
	add.s32 	%r240, %r239, %r235;
	ld.shared.f32 	%f376, [%r240];
	fma.rn.f32 	%f377, %f375, %f376, %f374;
	ld.shared.f32 	%f378, [%r231+24];
	add.s32 	%r241, %r240, %r235;
	ld.shared.f32 	%f379, [%r241];
	fma.rn.f32 	%f380, %f378, %f379, %f377;
	ld.shared.f32 	%f381, [%r231+28];
	add.s32 	%r242, %r241, %r235;
	ld.shared.f32 	%f382, [%r242];
	fma.rn.f32 	%f439, %f381, %f382, %f380;
	add.s32 	%r295, %r295, 8;
	setp.ne.s32 	%p63, %r295, %r21;
	mov.u32 	%r297, %r21;
	@%p63 bra 	$L__BB0_73;
$L__BB0_74:
	setp.eq.s32 	%p64, %r14, 0;
	@%p64 bra 	$L__BB0_82;
	setp.lt.u32 	%p65, %r15, 3;
	@%p65 bra 	$L__BB0_77;
	add.s32 	%r243, %r297, %r8;
	shl.b32 	%r244, %r243, 2;
	add.s32 	%r245, %r4, %r244;
	ld.shared.f32 	%f384, [%r245];
	mad.lo.s32 	%r246, %r297, %r95, %r294;
	shl.b32 	%r247, %r246, 2;
	add.s32 	%r248, %r3, %r247;
	ld.shared.f32 	%f385, [%r248];
	fma.rn.f32 	%f386, %f384, %f385, %f439;
	ld.shared.f32 	%f387, [%r245+4];
	shl.b32 	%r249, %r95, 2;
	add.s32 	%r250, %r248, %r249;
	ld.shared.f32 	%f388, [%r250];
	fma.rn.f32 	%f389, %f387, %f388, %f386;
	ld.shared.f32 	%f390, [%r245+8];
	add.s32 	%r251, %r250, %r249;
	ld.shared.f32 	%f391, [%r251];
	fma.rn.f32 	%f392, %f390, %f391, %f389;
	ld.shared.f32 	%f393, [%r245+12];
	add.s32 	%r252, %r251, %r249;
	ld.shared.f32 	%f394, [%r252];
	fma.rn.f32 	%f439, %f393, %f394, %f392;
	add.s32 	%r297, %r297, 4;
$L__BB0_77:
	setp.eq.s32 	%p66, %r16, 0;
	@%p66 bra 	$L__BB0_82;
	setp.eq.s32 	%p67, %r17, 0;
	@%p67 bra 	$L__BB0_80;
	add.s32 	%r253, %r297, %r8;
	shl.b32 	%r254, %r253, 2;
	add.s32 	%r255, %r4, %r254;
	ld.shared.f32 	%f396, [%r255];
	mad.lo.s32 	%r256, %r297, %r95, %r294;
	shl.b32 	%r257, %r256, 2;
	add.s32 	%r258, %r3, %r257;
	ld.shared.f32 	%f397, [%r258];
	fma.rn.f32 	%f398, %f396, %f397, %f439;
	ld.shared.f32 	%f399, [%r255+4];
	shl.b32 	%r259, %r95, 2;
	add.s32 	%r260, %r258, %r259;
	ld.shared.f32 	%f400, [%r260];
	fma.rn.f32 	%f439, %f399, %f400, %f398;
	add.s32 	%r297, %r297, 2;
$L__BB0_80:
	setp.eq.s32 	%p68, %r22, 0;
	@%p68 bra 	$L__BB0_82;
	add.s32 	%r261, %r297, %r8;
	shl.b32 	%r262, %r261, 2;
	add.s32 	%r263, %r4, %r262;
	ld.shared.f32 	%f401, [%r263];
	mad.lo.s32 	%r264, %r297, %r95, %r294;
	shl.b32 	%r265, %r264, 2;
	add.s32 	%r266, %r3, %r265;
	ld.shared.f32 	%f402, [%r266];
	fma.rn.f32 	%f439, %f401, %f402, %f439;
$L__BB0_82:
	add.s32 	%r267, %r75, %r294;
	mul.wide.s32 	%rd44, %r267, 4;
	add.s64 	%rd45, %rd4, %rd44;
	ld.global.f32 	%f403, [%rd45];
	mul.f32 	%f404, %f43, %f403;
	fma.rn.f32 	%f405, %f44, %f439, %f404;
	mul.f32 	%f406, %f46, %f405;
	st.global.f32 	[%rd45], %f406;
	add.s32 	%r294, %r294, 1;
	setp.eq.s32 	%p69, %r294, %r95;
	@%p69 bra 	$L__BB0_96;
	bra.uni 	$L__BB0_71;
$L__BB0_83:
	setp.lt.u32 	%p53, %r9, 15;
	mov.b32 	%r301, 0;
	@%p53 bra 	$L__BB0_86;
	mov.b32 	%r299, 0;
$L__BB0_85:
	.pragma "nounroll";
	add.s32 	%r221, %r75, %r299;
	mul.wide.s32 	%rd37, %r221, 4;
	add.s64 	%rd38, %rd4, %rd37;
	ld.global.f32 	%f258, [%rd38];
	mul.f32 	%f259, %f44, 0f00000000;
	fma.rn.f32 	%f260, %f43, %f258, %f259;
	mul.f32 	%f261, %f46, %f260;
	st.global.f32 	[%rd38], %f261;
	ld.global.f32 	%f262, [%rd38+4];
	fma.rn.f32 	%f263, %f43, %f262, %f259;
	mul.f32 	%f264, %f46, %f263;
	st.global.f32 	[%rd38+4], %f264;
	ld.global.f32 	%f265, [%rd38+8];
	fma.rn.f32 	%f266, %f43, %f265, %f259;
	mul.f32 	%f267, %f46, %f266;
	st.global.f32 	[%rd38+8], %f267;
	ld.global.f32 	%f268, [%rd38+12];
	fma.rn.f32 	%f269, %f43, %f268, %f259;
	mul.f32 	%f270, %f46, %f269;
	st.global.f32 	[%rd38+12], %f270;
	ld.global.f32 	%f271, [%rd38+16];
	fma.rn.f32 	%f272, %f43, %f271, %f259;
	mul.f32 	%f273, %f46, %f272;
	st.global.f32 	[%rd38+16], %f273;
	ld.global.f32 	%f274, [%rd38+20];
	fma.rn.f32 	%f275, %f43, %f274, %f259;
	mul.f32 	%f276, %f46, %f275;
	st.global.f32 	[%rd38+20], %f276;
	ld.global.f32 	%f277, [%rd38+24];
	fma.rn.f32 	%f278, %f43, %f277, %f259;
	mul.f32 	%f279, %f46, %f278;
	st.global.f32 	[%rd38+24], %f279;
	ld.global.f32 	%f280, [%rd38+28];
	fma.rn.f32 	%f281, %f43, %f280, %f259;
	mul.f32 	%f282, %f46, %f281;
	st.global.f32 	[%rd38+28], %f282;
	ld.global.f32 	%f283, [%rd38+32];
	fma.rn.f32 	%f284, %f43, %f283, %f259;
	mul.f32 	%f285, %f46, %f284;
	st.global.f32 	[%rd38+32], %f285;
	ld.global.f32 	%f286, [%rd38+36];
	fma.rn.f32 	%f287, %f43, %f286, %f259;
	mul.f32 	%f288, %f46, %f287;
	st.global.f32 	[%rd38+36], %f288;
	ld.global.f32 	%f289, [%rd38+40];
	fma.rn.f32 	%f290, %f43, %f289, %f259;
	mul.f32 	%f291, %f46, %f290;
	st.global.f32 	[%rd38+40], %f291;
	ld.global.f32 	%f292, [%rd38+44];
	fma.rn.f32 	%f293, %f43, %f292, %f259;
	mul.f32 	%f294, %f46, %f293;
	st.global.f32 	[%rd38+44], %f294;
	ld.global.f32 	%f295, [%rd38+48];
	fma.rn.f32 	%f296, %f43, %f295, %f259;
	mul.f32 	%f297, %f46, %f296;
	st.global.f32 	[%rd38+48], %f297;
	ld.global.f32 	%f298, [%rd38+52];
	fma.rn.f32 	%f299, %f43, %f298, %f259;
	mul.f32 	%f300, %f46, %f299;
	st.global.f32 	[%rd38+52], %f300;
	ld.global.f32 	%f301, [%rd38+56];
	fma.rn.f32 	%f302, %f43, %f301, %f259;
	mul.f32 	%f303, %f46, %f302;
	st.global.f32 	[%rd38+56], %f303;
	ld.global.f32 	%f304, [%rd38+60];
	fma.rn.f32 	%f305, %f43, %f304, %f259;
	mul.f32 	%f306, %f46, %f305;
	st.global.f32 	[%rd38+60], %f306;
	add.s32 	%r299, %r299, 16;
	setp.ne.s32 	%p54, %r299, %r20;
	mov.u32 	%r301, %r20;
	@%p54 bra 	$L__BB0_85;
$L__BB0_86:
	setp.eq.s32 	%p55, %r13, 0;
	@%p55 bra 	$L__BB0_96;
	add.s32 	%r222, %r13, -1;
	setp.lt.u32 	%p56, %r222, 7;
	@%p56 bra 	$L__BB0_89;
	add.s32 	%r223, %r75, %r301;
	mul.wide.s32 	%rd39, %r223, 4;
	add.s64 	%rd40, %rd4, %rd39;
	ld.global.f32 	%f307, [%rd40];
	mul.f32 	%f308, %f44, 0f00000000;
	fma.rn.f32 	%f309, %f43, %f307, %f308;
	mul.f32 	%f310, %f46, %f309;
	st.global.f32 	[%rd40], %f310;
	ld.global.f32 	%f311, [%rd40+4];
	fma.rn.f32 	%f312, %f43, %f311, %f308;
	mul.f32 	%f313, %f46, %f312;
	st.global.f32 	[%rd40+4], %f313;
	ld.global.f32 	%f314, [%rd40+8];
	fma.rn.f32 	%f315, %f43, %f314, %f308;
	mul.f32 	%f316, %f46, %f315;
	st.global.f32 	[%rd40+8], %f316;
	ld.global.f32 	%f317, [%rd40+12];
	fma.rn.f32 	%f318, %f43, %f317, %f308;
	mul.f32 	%f319, %f46, %f318;
	st.global.f32 	[%rd40+12], %f319;
	ld.global.f32 	%f320, [%rd40+16];
	fma.rn.f32 	%f321, %f43, %f320, %f308;
	mul.f32 	%f322, %f46, %f321;
	st.global.f32 	[%rd40+16], %f322;
	ld.global.f32 	%f323, [%rd40+20];
	fma.rn.f32 	%f324, %f43, %f323, %f308;
	mul.f32 	%f325, %f46, %f324;
	st.global.f32 	[%rd40+20], %f325;
	ld.global.f32 	%f326, [%rd40+24];
	fma.rn.f32 	%f327, %f43, %f326, %f308;
	mul.f32 	%f328, %f46, %f327;
	st.global.f32 	[%rd40+24], %f328;
	ld.global.f32 	%f329, [%rd40+28];
	fma.rn.f32 	%f330, %f43, %f329, %f308;
	mul.f32 	%f331, %f46, %f330;
	st.global.f32 	[%rd40+28], %f331;
	add.s32 	%r301, %r301, 8;
$L__BB0_89:
	setp.eq.s32 	%p57, %r10, 0;
	@%p57 bra 	$L__BB0_96;
	setp.lt.u32 	%p58, %r11, 3;
	@%p58 bra 	$L__BB0_92;
	add.s32 	%r224, %r75, %r301;
	mul.wide.s32 	%rd41, %r224, 4;
	add.s64 	%rd42, %rd4, %rd41;
	ld.global.f32 	%f332, [%rd42];
	mul.f32 	%f333, %f43, %f332;
	fma.rn.f32 	%f334, %f44, 0f00000000, %f333;
	mul.f32 	%f335, %f46, %f334;
	st.global.f32 	[%rd42], %f335;
	ld.global.f32 	%f336, [%rd42+4];
	mul.f32 	%f337, %f43, %f336;
	fma.rn.f32 	%f338, %f44, 0f00000000, %f337;
	mul.f32 	%f339, %f46, %f338;
	st.global.f32 	[%rd42+4], %f339;
	ld.global.f32 	%f340, [%rd42+8];
	mul.f32 	%f341, %f43, %f340;
	fma.rn.f32 	%f342, %f44, 0f00000000, %f341;
	mul.f32 	%f343, %f46, %f342;
	st.global.f32 	[%rd42+8], %f343;
	ld.global.f32 	%f344, [%rd42+12];
	mul.f32 	%f345, %f43, %f344;
	fma.rn.f32 	%f346, %f44, 0f00000000, %f345;
	mul.f32 	%f347, %f46, %f346;
	st.global.f32 	[%rd42+12], %f347;
	add.s32 	%r301, %r301, 4;
$L__BB0_92:
	setp.eq.s32 	%p59, %r12, 0;
	@%p59 bra 	$L__BB0_96;
	setp.eq.s32 	%p60, %r12, 1;
	add.s32 	%r225, %r75, %r301;
	mul.wide.s32 	%rd43, %r225, 4;
	add.s64 	%rd10, %rd4, %rd43;
	ld.global.f32 	%f348, [%rd10];
	mul.f32 	%f59, %f44, 0f00000000;
	fma.rn.f32 	%f349, %f43, %f348, %f59;
	mul.f32 	%f350, %f46, %f349;
	st.global.f32 	[%rd10], %f350;
	@%p60 bra 	$L__BB0_96;
	setp.eq.s32 	%p61, %r12, 2;
	ld.global.f32 	%f351, [%rd10+4];
	fma.rn.f32 	%f352, %f43, %f351, %f59;
	mul.f32 	%f353, %f46, %f352;
	st.global.f32 	[%rd10+4], %f353;
	@%p61 bra 	$L__BB0_96;
	ld.global.f32 	%f354, [%rd10+8];
	fma.rn.f32 	%f355, %f43, %f354, %f59;
	mul.f32 	%f356, %f46, %f355;
	st.global.f32 	[%rd10+8], %f356;
$L__BB0_96:
	st.global.f32 	[%rd8], %f42;
	st.global.f32 	[%rd9], %f45;
	add.s32 	%r276, %r276, 1;
	setp.ne.s32 	%p70, %r276, %r97;
	@%p70 bra 	$L__BB0_16;
$L__BB0_97:
	bar.sync 	0;
	add.s32 	%r268, %r268, 1;
	setp.ne.s32 	%p71, %r268, %r96;
	@%p71 bra 	$L__BB0_2;
$L__BB0_98:
	ret;

}
	// .globl	_Z27flash_attn_2_fwd_f32_kernelPKfS0_S0_iiiiiifPfS1_
.visible .entry _Z27flash_attn_2_fwd_f32_kernelPKfS0_S0_iiiiiifPfS1_(
	.param .u64 .ptr .align 1 _Z27flash_attn_2_fwd_f32_kernelPKfS0_S0_iiiiiifPfS1__param_0,
	.param .u64 .ptr .align 1 _Z27flash_attn_2_fwd_f32_kernelPKfS0_S0_iiiiiifPfS1__param_1,
	.param .u64 .ptr .align 1 _Z27flash_attn_2_fwd_f32_kernelPKfS0_S0_iiiiiifPfS1__param_2,
	.param .u32 _Z27flash_attn_2_fwd_f32_kernelPKfS0_S0_iiiiiifPfS1__param_3,
	.param .u32 _Z27flash_attn_2_fwd_f32_kernelPKfS0_S0_iiiiiifPfS1__param_4,
	.param .u32 _Z27flash_attn_2_fwd_f32_kernelPKfS0_S0_iiiiiifPfS1__param_5,
	.param .u32 _Z27flash_attn_2_fwd_f32_kernelPKfS0_S0_iiiiiifPfS1__param_6,
	.param .u32 _Z27flash_attn_2_fwd_f32_kernelPKfS0_S0_iiiiiifPfS1__param_7,
	.param .u32 _Z27flash_attn_2_fwd_f32_kernelPKfS0_S0_iiiiiifPfS1__param_8,
	.param .f32 _Z27flash_attn_2_fwd_f32_kernelPKfS0_S0_iiiiiifPfS1__param_9,
	.param .u64 .ptr .align 1 _Z27flash_attn_2_fwd_f32_kernelPKfS0_S0_iiiiiifPfS1__param_10,
	.param .u64 .ptr .align 1 _Z27flash_attn_2_fwd_f32_kernelPKfS0_S0_iiiiiifPfS1__param_11
)
{
	.reg .pred 	%p<73>;
	.reg .b32 	%r<238>;
	.reg .b32 	%f<300>;
	.reg .b64 	%rd<52>;

	ld.param.u64 	%rd9, [_Z27flash_attn_2_fwd_f32_kernelPKfS0_S0_iiiiiifPfS1__param_0];
	ld.param.u64 	%rd10, [_Z27flash_attn_2_fwd_f32_kernelPKfS0_S0_iiiiiifPfS1__param_1];
	ld.param.u64 	%rd11, [_Z27flash_attn_2_fwd_f32_kernelPKfS0_S0_iiiiiifPfS1__param_2];
	ld.param.u32 	%r82, [_Z27flash_attn_2_fwd_f32_kernelPKfS0_S0_iiiiiifPfS1__param_3];
	ld.param.u32 	%r83, [_Z27flash_attn_2_fwd_f32_kernelPKfS0_S0_iiiiiifPfS1__param_4];
	ld.param.u32 	%r84, [_Z27flash_attn_2_fwd_f32_kernelPKfS0_S0_iiiiiifPfS1__param_6];
	ld.param.u32 	%r85, [_Z27flash_attn_2_fwd_f32_kernelPKfS0_S0_iiiiiifPfS1__param_7];
	ld.param.f32 	%f30, [_Z27flash_attn_2_fwd_f32_kernelPKfS0_S0_iiiiiifPfS1__param_9];
	ld.param.u64 	%rd12, [_Z27flash_attn_2_fwd_f32_kernelPKfS0_S0_iiiiiifPfS1__param_11];
	cvta.to.global.u64 	%rd1, %rd9;
	cvta.to.global.u64 	%rd2, %rd11;
	cvta.to.global.u64 	%rd3, %rd10;
	cvta.to.global.u64 	%rd4, %rd12;
	mov.u32 	%r1, %tid.x;
	mov.u32 	%r87, %ctaid.x;
	mov.u32 	%r88, %ctaid.y;
	mov.u32 	%r89, %nctaid.y;
	mul.lo.s32 	%r90, %r87, %r89;
	mul.lo.s32 	%r91, %r82, %r88;
	mad.lo.s32 	%r2, %r90, %r82, %r91;
	mul.lo.s32 	%r3, %r85, %r83;
	setp.lt.s32 	%p1, %r84, 1;
	@%p1 bra 	$L__BB1_50;
	shl.b32 	%r93, %r3, 2;
	mov.u32 	%r94, sram;
	add.s32 	%r4, %r94, %r93;
	add.s32 	%r5, %r4, %r93;
	add.s32 	%r6, %r5, %r93;
	mul.lo.s32 	%r7, %r83, %r1;
	mad.lo.s32 	%r8, %r2, %r83, %r7;
	mul.lo.s32 	%r9, %r85, %r1;
	add.s32 	%r10, %r83, -1;
	and.b32  	%r11, %r83, 15;
	and.b32  	%r12, %r83, 7;
	add.s32 	%r13, %r12, -1;
	and.b32  	%r14, %r83, 3;
	and.b32  	%r15, %r83, 2147483632;
	and.b32  	%r16, %r83, 2147483640;
	and.b32  	%r17, %r83, 1;
	mul.f32 	%f1, %f30, 0f00000000;
	mov.b32 	%r209, 0;
$L__BB1_2:
	ld.param.u32 	%r208, [_Z27flash_attn_2_fwd_f32_kernelPKfS0_S0_iiiiiifPfS1__param_8];
	mad.lo.s32 	%r19, %r209, %r208, %r1;
	setp.ge.s32 	%p2, %r19, %r82;
	@%p2 bra 	$L__BB1_50;
	setp.lt.s32 	%p3, %r83, 1;
	@%p3 bra 	$L__BB1_17;
	setp.lt.u32 	%p4, %r10, 15;
	mad.lo.s32 	%r20, %r209, %r3, %r8;
	mov.b32 	%r211, 0;
	@%p4 bra 	$L__BB1_7;
	and.b32  	%r96, %r83, 2147483632;
	neg.s32 	%r215, %r96;
	shl.b32 	%r97, %r7, 2;
	mov.u32 	%r98, sram;
	add.s32 	%r99, %r97, %r98;
	add.s32 	%r213, %r99, 32;
	mov.u32 	%r214, %r20;
$L__BB1_6:
	.pragma "nounroll";
	mul.wide.s32 	%rd13, %r214, 4;
	add.s64 	%rd14, %rd1, %rd13;
	ld.global.f32 	%f31, [%rd14];
	st.shared.f32 	[%r213+-32], %f31;
	ld.global.f32 	%f32, [%rd14+4];
	st.shared.f32 	[%r213+-28], %f32;
	ld.global.f32 	%f33, [%rd14+8];
	st.shared.f32 	[%r213+-24], %f33;
	ld.global.f32 	%f34, [%rd14+12];
	st.shared.f32 	[%r213+-20], %f34;
	ld.global.f32 	%f35, [%rd14+16];
	st.shared.f32 	[%r213+-16], %f35;
	ld.global.f32 	%f36, [%rd14+20];
	st.shared.f32 	[%r213+-12], %f36;
	ld.global.f32 	%f37, [%rd14+24];
	st.shared.f32 	[%r213+-8], %f37;
	ld.global.f32 	%f38, [%rd14+28];
	st.shared.f32 	[%r213+-4], %f38;
	ld.global.f32 	%f39, [%rd14+32];
	st.shared.f32 	[%r213], %f39;
	ld.global.f32 	%f40, [%rd14+36];
	st.shared.f32 	[%r213+4], %f40;
	ld.global.f32 	%f41, [%rd14+40];
	st.shared.f32 	[%r213+8], %f41;
	ld.global.f32 	%f42, [%rd14+44];
	st.shared.f32 	[%r213+12], %f42;
	ld.global.f32 	%f43, [%rd14+48];
	st.shared.f32 	[%r213+16], %f43;
	ld.global.f32 	%f44, [%rd14+52];
	st.shared.f32 	[%r213+20], %f44;
	ld.global.f32 	%f45, [%rd14+56];
	st.shared.f32 	[%r213+24], %f45;
	ld.global.f32 	%f46, [%rd14+60];
	st.shared.f32 	[%r213+28], %f46;
	add.s32 	%r215, %r215, 16;
	add.s32 	%r214, %r214, 16;
	add.s32 	%r213, %r213, 64;
	setp.eq.s32 	%p5, %r215, 0;
	mov.u32 	%r211, %r15;
	@%p5 bra 	$L__BB1_7;
	bra.uni 	$L__BB1_6;
$L__BB1_7:
	setp.eq.s32 	%p6, %r11, 0;
	@%p6 bra 	$L__BB1_17;
	add.s32 	%r100, %r11, -1;
	setp.lt.u32 	%p7, %r100, 7;
	@%p7 bra 	$L__BB1_10;
	add.s32 	%r101, %r20, %r211;
	mul.wide.s32 	%rd15, %r101, 4;
	add.s64 	%rd16, %rd1, %rd15;
	ld.global.f32 	%f47, [%rd16];
	add.s32 	%r102, %r211, %r7;
	shl.b32 	%r103, %r102, 2;
	mov.u32 	%r104, sram;
	add.s32 	%r105, %r104, %r103;
	st.shared.f32 	[%r105], %f47;
	ld.global.f32 	%f48, [%rd16+4];
	st.shared.f32 	[%r105+4], %f48;
	ld.global.f32 	%f49, [%rd16+8];
	st.shared.f32 	[%r105+8], %f49;
	ld.global.f32 	%f50, [%rd16+12];
	st.shared.f32 	[%r105+12], %f50;
	ld.global.f32 	%f51, [%rd16+16];
	st.shared.f32 	[%r105+16], %f51;
	ld.global.f32 	%f52, [%rd16+20];
	st.shared.f32 	[%r105+20], %f52;
	ld.global.f32 	%f53, [%rd16+24];
	st.shared.f32 	[%r105+24], %f53;
	ld.global.f32 	%f54, [%rd16+28];
	st.shared.f32 	[%r105+28], %f54;
	add.s32 	%r211, %r211, 8;
$L__BB1_10:
	setp.eq.s32 	%p8, %r12, 0;
	@%p8 bra 	$L__BB1_17;
	setp.lt.u32 	%p9, %r13, 3;
	@%p9 bra 	$L__BB1_13;
	add.s32 	%r106, %r20, %r211;
	mul.wide.s32 	%rd17, %r106, 4;
	add.s64 	%rd18, %rd1, %rd17;
	ld.global.f32 	%f55, [%rd18];
	add.s32 	%r107, %r211, %r7;
	shl.b32 	%r108, %r107, 2;
	mov.u32 	%r109, sram;
	add.s32 	%r110, %r109, %r108;
	st.shared.f32 	[%r110], %f55;
	ld.global.f32 	%f56, [%rd18+4];
	st.shared.f32 	[%r110+4], %f56;
	ld.global.f32 	%f57, [%rd18+8];
	st.shared.f32 	[%r110+8], %f57;
	ld.global.f32 	%f58, [%rd18+12];
	st.shared.f32 	[%r110+12], %f58;
	add.s32 	%r211, %r211, 4;
$L__BB1_13:
	setp.eq.s32 	%p10, %r14, 0;
	@%p10 bra 	$L__BB1_17;
	setp.eq.s32 	%p11, %r14, 1;
	add.s32 	%r111, %r20, %r211;
	mul.wide.s32 	%rd19, %r111, 4;
	add.s64 	%rd5, %rd1, %rd19;
	ld.global.f32 	%f59, [%rd5];
	add.s32 	%r112, %r211, %r7;
	shl.b32 	%r113, %r112, 2;
	mov.u32 	%r114, sram;
	add.s32 	%r28, %r114, %r113;
	st.shared.f32 	[%r28], %f59;
	@%p11 bra 	$L__BB1_17;
	setp.eq.s32 	%p12, %r14, 2;
	ld.global.f32 	%f60, [%rd5+4];
	st.shared.f32 	[%r28+4], %f60;
	@%p12 bra 	$L__BB1_17;
	ld.global.f32 	%f61, [%rd5+8];
	st.shared.f32 	[%r28+8], %f61;
$L__BB1_17:
	mad.lo.s32 	%r29, %r209, %r3, %r8;
	mov.f32 	%f284, 0fFF800000;
	mov.f32 	%f283, 0f00000000;
	mov.b32 	%r216, 0;
$L__BB1_18:
	mov.f32 	%f3, %f284;
	mov.u32 	%r36, %r216;
	bar.sync 	0;
	@%p3 bra 	$L__BB1_30;
	setp.lt.u32 	%p14, %r10, 7;
	mad.lo.s32 	%r37, %r36, %r3, %r8;
	mov.b32 	%r219, 0;
	@%p14 bra 	$L__BB1_22;
	mov.b32 	%r217, 0;
$L__BB1_21:
	.pragma "nounroll";
	add.s32 	%r118, %r37, %r217;
	mul.wide.s32 	%rd20, %r118, 4;
	add.s64 	%rd21, %rd3, %rd20;
	ld.global.f32 	%f64, [%rd21];
	add.s32 	%r119, %r217, %r7;
	shl.b32 	%r120, %r119, 2;
	add.s32 	%r121, %r4, %r120;
	st.shared.f32 	[%r121], %f64;
	add.s64 	%rd22, %rd2, %rd20;
	ld.global.f32 	%f65, [%rd22];
	add.s32 	%r122, %r5, %r120;
	st.shared.f32 	[%r122], %f65;
	ld.global.f32 	%f66, [%rd21+4];
	st.shared.f32 	[%r121+4], %f66;
	ld.global.f32 	%f67, [%rd22+4];
	st.shared.f32 	[%r122+4], %f67;
	ld.global.f32 	%f68, [%rd21+8];
	st.shared.f32 	[%r121+8], %f68;
	ld.global.f32 	%f69, [%rd22+8];
	st.shared.f32 	[%r122+8], %f69;
	ld.global.f32 	%f70, [%rd21+12];
	st.shared.f32 	[%r121+12], %f70;
	ld.global.f32 	%f71, [%rd22+12];
	st.shared.f32 	[%r122+12], %f71;
	ld.global.f32 	%f72, [%rd21+16];
	st.shared.f32 	[%r121+16], %f72;
	ld.global.f32 	%f73, [%rd22+16];
	st.shared.f32 	[%r122+16], %f73;
	ld.global.f32 	%f74, [%rd21+20];
	st.shared.f32 	[%r121+20], %f74;
	ld.global.f32 	%f75, [%rd22+20];
	st.shared.f32 	[%r122+20], %f75;
	ld.global.f32 	%f76, [%rd21+24];
	st.shared.f32 	[%r121+24], %f76;
	ld.global.f32 	%f77, [%rd22+24];
	st.shared.f32 	[%r122+24], %f77;
	ld.global.f32 	%f78, [%rd21+28];
	st.shared.f32 	[%r121+28], %f78;
	ld.global.f32 	%f79, [%rd22+28];
	st.shared.f32 	[%r122+28], %f79;
	add.s32 	%r217, %r217, 8;
	setp.ne.s32 	%p15, %r217, %r16;
	mov.u32 	%r219, %r16;
	@%p15 bra 	$L__BB1_21;
$L__BB1_22:
	setp.eq.s32 	%p16, %r12, 0;
	@%p16 bra 	$L__BB1_30;
	setp.lt.u32 	%p17, %r13, 3;
	@%p17 bra 	$L__BB1_25;
	add.s32 	%r123, %r37, %r219;
	mul.wide.s32 	%rd23, %r123, 4;
	add.s64 	%rd24, %rd3, %rd23;
	ld.global.f32 	%f80, [%rd24];
	add.s32 	%r124, %r219, %r7;
	shl.b32 	%r125, %r124, 2;
	add.s32 	%r126, %r4, %r125;
	st.shared.f32 	[%r126], %f80;
	add.s64 	%rd25, %rd2, %rd23;
	ld.global.f32 	%f81, [%rd25];
	add.s32 	%r127, %r5, %r125;
	st.shared.f32 	[%r127], %f81;
	ld.global.f32 	%f82, [%rd24+4];
	st.shared.f32 	[%r126+4], %f82;
	ld.global.f32 	%f83, [%rd25+4];
	st.shared.f32 	[%r127+4], %f83;
	ld.global.f32 	%f84, [%rd24+8];
	st.shared.f32 	[%r126+8], %f84;
	ld.global.f32 	%f85, [%rd25+8];
	st.shared.f32 	[%r127+8], %f85;
	ld.global.f32 	%f86, [%rd24+12];
	st.shared.f32 	[%r126+12], %f86;
	ld.global.f32 	%f87, [%rd25+12];
	st.shared.f32 	[%r127+12], %f87;
	add.s32 	%r219, %r219, 4;
$L__BB1_25:
	setp.eq.s32 	%p18, %r14, 0;
	@%p18 bra 	$L__BB1_30;
	setp.eq.s32 	%p19, %r14, 1;
	@%p19 bra 	$L__BB1_28;
	add.s32 	%r128, %r37, %r219;
	mul.wide.s32 	%rd26, %r128, 4;
	add.s64 	%rd27, %rd3, %rd26;
	ld.global.f32 	%f88, [%rd27];
	add.s32 	%r129, %r219, %r7;
	shl.b32 	%r130, %r129, 2;
	add.s32 	%r131, %r4, %r130;
	st.shared.f32 	[%r131], %f88;
	add.s64 	%rd28, %rd2, %rd26;
	ld.global.f32 	%f89, [%rd28];
	add.s32 	%r132, %r5, %r130;
	st.shared.f32 	[%r132], %f89;
	ld.global.f32 	%f90, [%rd27+4];
	st.shared.f32 	[%r131+4], %f90;
	ld.global.f32 	%f91, [%rd28+4];
	st.shared.f32 	[%r132+4], %f91;
	add.s32 	%r219, %r219, 2;
$L__BB1_28:
	setp.eq.s32 	%p20, %r17, 0;
	@%p20 bra 	$L__BB1_30;
	add.s32 	%r133, %r37, %r219;
	mul.wide.s32 	%rd29, %r133, 4;
	add.s64 	%rd30, %rd3, %rd29;
	ld.global.f32 	%f92, [%rd30];
	add.s32 	%r134, %r219, %r7;
	shl.b32 	%r135, %r134, 2;
	add.s32 	%r136, %r4, %r135;
	st.shared.f32 	[%r136], %f92;
	add.s64 	%rd31, %rd2, %rd29;
	ld.global.f32 	%f93, [%rd31];
	add.s32 	%r137, %r5, %r135;
	st.shared.f32 	[%r137], %f93;
$L__BB1_30:
	setp.lt.s32 	%p21, %r85, 1;
	bar.sync 	0;
	mov.f32 	%f295, 0fFF800000;
	@%p21 bra 	$L__BB1_65;
	setp.gt.s32 	%p22, %r83, 0;
	mul.lo.s32 	%r45, %r36, %r85;
	mov.f32 	%f295, 0fFF800000;
	@%p22 bra 	$L__BB1_51;
	mov.b32 	%r226, 0;
$L__BB1_33:
	add.s32 	%r139, %r226, %r45;
	setp.ge.s32 	%p23, %r139, %r82;
	setp.lt.s32 	%p24, %r19, %r139;
	or.pred  	%p25, %p23, %p24;
	@%p25 bra 	$L__BB1_65;
	add.s32 	%r140, %r226, %r9;
	shl.b32 	%r141, %r140, 2;
	add.s32 	%r142, %r6, %r141;
	st.shared.f32 	[%r142], %f1;
	setp.gt.f32 	%p26, %f1, %f295;
	selp.f32 	%f295, %f1, %f295, %p26;
	add.s32 	%r226, %r226, 1;
	setp.ne.s32 	%p27, %r226, %r85;
	@%p27 bra 	$L__BB1_33;
	bra.uni 	$L__BB1_65;
$L__BB1_35:
	@%p3 bra 	$L__BB1_49;
	setp.lt.u32 	%p63, %r10, 15;
	mov.b32 	%r236, 0;
	@%p63 bra 	$L__BB1_39;
	mov.b32 	%r234, 0;
$L__BB1_38:
	.pragma "nounroll";
	add.s32 	%r202, %r29, %r234;
	mul.wide.s32 	%rd41, %r202, 4;
	add.s64 	%rd42, %rd4, %rd41;
	ld.global.f32 	%f219, [%rd42];
	div.rn.f32 	%f220, %f219, %f283;
	st.global.f32 	[%rd42], %f220;
	ld.global.f32 	%f221, [%rd42+4];
	div.rn.f32 	%f222, %f221, %f283;
	st.global.f32 	[%rd42+4], %f222;
	ld.global.f32 	%f223, [%rd42+8];
	div.rn.f32 	%f224, %f223, %f283;
	st.global.f32 	[%rd42+8], %f224;
	ld.global.f32 	%f225, [%rd42+12];
	div.rn.f32 	%f226, %f225, %f283;
	st.global.f32 	[%rd42+12], %f226;
	ld.global.f32 	%f227, [%rd42+16];
	div.rn.f32 	%f228, %f227, %f283;
	st.global.f32 	[%rd42+16], %f228;
	ld.global.f32 	%f229, [%rd42+20];
	div.rn.f32 	%f230, %f229, %f283;
	st.global.f32 	[%rd42+20], %f230;
	ld.global.f32 	%f231, [%rd42+24];
	div.rn.f32 	%f232, %f231, %f283;
	st.global.f32 	[%rd42+24], %f232;
	ld.global.f32 	%f233, [%rd42+28];
	div.rn.f32 	%f234, %f233, %f283;
	st.global.f32 	[%rd42+28], %f234;
	ld.global.f32 	%f235, [%rd42+32];
	div.rn.f32 	%f236, %f235, %f283;
	st.global.f32 	[%rd42+32], %f236;
	ld.global.f32 	%f237, [%rd42+36];
	div.rn.f32 	%f238, %f237, %f283;
	st.global.f32 	[%rd42+36], %f238;
	ld.global.f32 	%f239, [%rd42+40];
	div.rn.f32 	%f240, %f239, %f283;
	st.global.f32 	[%rd42+40], %f240;
	ld.global.f32 	%f241, [%rd42+44];
	div.rn.f32 	%f242, %f241, %f283;
	st.global.f32 	[%rd42+44], %f242;
	ld.global.f32 	%f243, [%rd42+48];
	div.rn.f32 	%f244, %f243, %f283;
	st.global.f32 	[%rd42+48], %f244;
	ld.global.f32 	%f245, [%rd42+52];
	div.rn.f32 	%f246, %f245, %f283;
	st.global.f32 	[%rd42+52], %f246;
	ld.global.f32 	%f247, [%rd42+56];
	div.rn.f32 	%f248, %f247, %f283;
	st.global.f32 	[%rd42+56], %f248;
	ld.global.f32 	%f249, [%rd42+60];
	div.rn.f32 	%f250, %f249, %f283;
	st.global.f32 	[%rd42+60], %f250;
	add.s32 	%r234, %r234, 16;
	setp.ne.s32 	%p64, %r234, %r15;
	mov.u32 	%r236, %r15;
	@%p64 bra 	$L__BB1_38;
$L__BB1_39:
	setp.eq.s32 	%p65, %r11, 0;
	@%p65 bra 	$L__BB1_49;
	add.s32 	%r203, %r11, -1;
	setp.lt.u32 	%p66, %r203, 7;
	@%p66 bra 	$L__BB1_42;
	add.s32 	%r204, %r29, %r236;
	mul.wide.s32 	%rd43, %r204, 4;
	add.s64 	%rd44, %rd4, %rd43;
	ld.global.f32 	%f251, [%rd44];
	div.rn.f32 	%f252, %f251, %f283;
	st.global.f32 	[%rd44], %f252;
	ld.global.f32 	%f253, [%rd44+4];
	div.rn.f32 	%f254, %f253, %f283;
	st.global.f32 	[%rd44+4], %f254;
	ld.global.f32 	%f255, [%rd44+8];
	div.rn.f32 	%f256, %f255, %f283;
	st.global.f32 	[%rd44+8], %f256;
	ld.global.f32 	%f257, [%rd44+12];
	div.rn.f32 	%f258, %f257, %f283;
	st.global.f32 	[%rd44+12], %f258;
	ld.global.f32 	%f259, [%rd44+16];
	div.rn.f32 	%f260, %f259, %f283;
	st.global.f32 	[%rd44+16], %f260;
	ld.global.f32 	%f261, [%rd44+20];
	div.rn.f32 	%f262, %f261, %f283;
	st.global.f32 	[%rd44+20], %f262;
	ld.global.f32 	%f263, [%rd44+24];
	div.rn.f32 	%f264, %f263, %f283;
	st.global.f32 	[%rd44+24], %f264;
	ld.global.f32 	%f265, [%rd44+28];
	div.rn.f32 	%f266, %f265, %f283;
	st.global.f32 	[%rd44+28], %f266;
	add.s32 	%r236, %r236, 8;
$L__BB1_42:
	setp.eq.s32 	%p67, %r12, 0;
	@%p67 bra 	$L__BB1_49;
	setp.lt.u32 	%p68, %r13, 3;
	@%p68 bra 	$L__BB1_45;
	add.s32 	%r205, %r29, %r236;
	mul.wide.s32 	%rd45, %r205, 4;
	add.s64 	%rd46, %rd4, %rd45;
	ld.global.f32 	%f267, [%rd46];
	div.rn.f32 	%f268, %f267, %f283;
	st.global.f32 	[%rd46], %f268;
	ld.global.f32 	%f269, [%rd46+4];
	div.rn.f32 	%f270, %f269, %f283;
	st.global.f32 	[%rd46+4], %f270;
	ld.global.f32 	%f271, [%rd46+8];
	div.rn.f32 	%f272, %f271, %f283;
	st.global.f32 	[%rd46+8], %f272;
	ld.global.f32 	%f273, [%rd46+12];
	div.rn.f32 	%f274, %f273, %f283;
	st.global.f32 	[%rd46+12], %f274;
	add.s32 	%r236, %r236, 4;
$L__BB1_45:
	setp.eq.s32 	%p69, %r14, 0;
	@%p69 bra 	$L__BB1_49;
	setp.eq.s32 	%p70, %r14, 1;
	add.s32 	%r206, %r29, %r236;
	mul.wide.s32 	%rd47, %r206, 4;
	add.s64 	%rd7, %rd4, %rd47;
	ld.global.f32 	%f275, [%rd7];
	div.rn.f32 	%f276, %f275, %f283;
	st.global.f32 	[%rd7], %f276;
	@%p70 bra 	$L__BB1_49;
	setp.eq.s32 	%p71, %r14, 2;
	ld.global.f32 	%f277, [%rd7+4];
	div.rn.f32 	%f278, %f277, %f283;
	st.global.f32 	[%rd7+4], %f278;
	@%p71 bra 	$L__BB1_49;
	ld.global.f32 	%f279, [%rd7+8];
	div.rn.f32 	%f280, %f279, %f283;
	st.global.f32 	[%rd7+8], %f280;
$L__BB1_49:
	ld.param.u64 	%rd51, [_Z27flash_attn_2_fwd_f32_kernelPKfS0_S0_iiiiiifPfS1__param_10];
	lg2.approx.f32 	%f281, %f283;
	fma.rn.f32 	%f282, %f281, 0f3F317218, %f284;
	add.s32 	%r207, %r19, %r2;
	cvta.to.global.u64 	%rd48, %rd51;
	mul.wide.s32 	%rd49, %r207, 4;
	add.s64 	%rd50, %rd48, %rd49;
	st.global.f32 	[%rd50], %f282;
	add.s32 	%r209, %r209, 1;
	setp.ne.s32 	%p72, %r209, %r84;
	@%p72 bra 	$L__BB1_2;
$L__BB1_50:
	ret;
$L__BB1_51:
	mov.b32 	%r221, 0;
$L__BB1_52:
	add.s32 	%r144, %r221, %r45;
	setp.ge.s32 	%p28, %r144, %r82;
	setp.lt.s32 	%p29, %r19, %r144;
	or.pred  	%p30, %p28, %p29;
	@%p30 bra 	$L__BB1_65;
	setp.lt.u32 	%p31, %r10, 7;
	mul.lo.s32 	%r49, %r221, %r83;
	mov.f32 	%f293, 0f00000000;
	mov.b32 	%r224, 0;
	@%p31 bra 	$L__BB1_56;
	mov.f32 	%f293, 0f00000000;
	mov.b32 	%r222, 0;
$L__BB1_55:
	.pragma "nounroll";
	add.s32 	%r147, %r222, %r7;
	shl.b32 	%r148, %r147, 2;
	mov.u32 	%r149, sram;
	add.s32 	%r150, %r149, %r148;
	ld.shared.f32 	%f100, [%r150];
	add.s32 	%r151, %r222, %r49;
	shl.b32 	%r152, %r151, 2;
	add.s32 	%r153, %r4, %r152;
	ld.shared.f32 	%f101, [%r153];
	fma.rn.f32 	%f102, %f100, %f101, %f293;
	ld.shared.f32 	%f103, [%r150+4];
	ld.shared.f32 	%f104, [%r153+4];
	fma.rn.f32 	%f105, %f103, %f104, %f102;
	ld.shared.f32 	%f106, [%r150+8];
	ld.shared.f32 	%f107, [%r153+8];
	fma.rn.f32 	%f108, %f106, %f107, %f105;
	ld.shared.f32 	%f109, [%r150+12];
	ld.shared.f32 	%f110, [%r153+12];
	fma.rn.f32 	%f111, %f109, %f110, %f108;
	ld.shared.f32 	%f112, [%r150+16];
	ld.shared.f32 	%f113, [%r153+16];
	fma.rn.f32 	%f114, %f112, %f113, %f111;
	ld.shared.f32 	%f115, [%r150+20];
	ld.shared.f32 	%f116, [%r153+20];
	fma.rn.f32 	%f117, %f115, %f116, %f114;
	ld.shared.f32 	%f118, [%r150+24];
	ld.shared.f32 	%f119, [%r153+24];
	fma.rn.f32 	%f120, %f118, %f119, %f117;
	ld.shared.f32 	%f121, [%r150+28];
	ld.shared.f32 	%f122, [%r153+28];
	fma.rn.f32 	%f293, %f121, %f122, %f120;
	add.s32 	%r222, %r222, 8;
	setp.eq.s32 	%p32, %r222, %r16;
	mov.u32 	%r224, %r16;
	@%p32 bra 	$L__BB1_56;
	bra.uni 	$L__BB1_55;
$L__BB1_56:
	setp.eq.s32 	%p33, %r12, 0;
	@%p33 bra 	$L__BB1_64;
	setp.lt.u32 	%p34, %r13, 3;
	@%p34 bra 	$L__BB1_59;
	add.s32 	%r154, %r224, %r7;
	shl.b32 	%r155, %r154, 2;
	mov.u32 	%r156, sram;
	add.s32 	%r157, %r156, %r155;
	ld.shared.f32 	%f124, [%r157];
	add.s32 	%r158, %r224, %r49;
	shl.b32 	%r159, %r158, 2;
	add.s32 	%r160, %r4, %r159;
	ld.shared.f32 	%f125, [%r160];
	fma.rn.f32 	%f126, %f124, %f125, %f293;
	ld.shared.f32 	%f127, [%r157+4];
	ld.shared.f32 	%f128, [%r160+4];
	fma.rn.f32 	%f129, %f127, %f128, %f126;
	ld.shared.f32 	%f130, [%r157+8];
	ld.shared.f32 	%f131, [%r160+8];
	fma.rn.f32 	%f132, %f130, %f131, %f129;
	ld.shared.f32 	%f133, [%r157+12];
	ld.shared.f32 	%f134, [%r160+12];
	fma.rn.f32 	%f293, %f133, %f134, %f132;
	add.s32 	%r224, %r224, 4;
$L__BB1_59:
	setp.eq.s32 	%p35, %r14, 0;
	@%p35 bra 	$L__BB1_64;
	setp.eq.s32 	%p36, %r14, 1;
	@%p36 bra 	$L__BB1_62;
	add.s32 	%r161, %r224, %r7;
	shl.b32 	%r162, %r161, 2;
	mov.u32 	%r163, sram;
	add.s32 	%r164, %r163, %r162;
	ld.shared.f32 	%f136, [%r164];
	add.s32 	%r165, %r224, %r49;
	shl.b32 	%r166, %r165, 2;
	add.s32 	%r167, %r4, %r166;
	ld.shared.f32 	%f137, [%r167];
	fma.rn.f32 	%f138, %f136, %f137, %f293;
	ld.shared.f32 	%f139, [%r164+4];
	ld.shared.f32 	%f140, [%r167+4];
	fma.rn.f32 	%f293, %f139, %f140, %f138;
	add.s32 	%r224, %r224, 2;
$L__BB1_62:
	setp.eq.s32 	%p37, %r17, 0;
	@%p37 bra 	$L__BB1_64;
	add.s32 	%r168, %r224, %r7;
	shl.b32 	%r169, %r168, 2;
	mov.u32 	%r170, sram;
	add.s32 	%r171, %r170, %r169;
	ld.shared.f32 	%f141, [%r171];
	add.s32 	%r172, %r224, %r49;
	shl.b32 	%r173, %r172, 2;
	add.s32 	%r174, %r4, %r173;
	ld.shared.f32 	%f142, [%r174];
	fma.rn.f32 	%f293, %f141, %f142, %f293;
$L__BB1_64:
	mul.f32 	%f143, %f30, %f293;
	add.s32 	%r175, %r221, %r9;
	shl.b32 	%r176, %r175, 2;
	add.s32 	%r177, %r6, %r176;
	st.shared.f32 	[%r177], %f143;
	setp.gt.f32 	%p38, %f143, %f295;
	selp.f32 	%f295, %f143, %f295, %p38;
	add.s32 	%r221, %r221, 1;
	setp.eq.s32 	%p39, %r221, %r85;
	@%p39 bra 	$L__BB1_65;
	bra.uni 	$L__BB1_52;
$L__BB1_65:
	max.f32 	%f284, %f3, %f295;
	mov.f32 	%f297, 0f00000000;
	@%p21 bra 	$L__BB1_69;
	mul.lo.s32 	%r58, %r36, %r85;
	mov.f32 	%f297, 0f00000000;
	mov.b32 	%r227, 0;
$L__BB1_67:
	add.s32 	%r179, %r227, %r58;
	setp.ge.s32 	%p41, %r179, %r82;
	setp.lt.s32 	%p42, %r19, %r179;
	or.pred  	%p43, %p41, %p42;
	@%p43 bra 	$L__BB1_69;
	add.s32 	%r180, %r227, %r9;
	shl.b32 	%r181, %r180, 2;
	add.s32 	%r182, %r6, %r181;
	ld.shared.f32 	%f146, [%r182];
	sub.f32 	%f147, %f146, %f284;
	mul.f32 	%f148, %f147, 0f3FB8AA3B;
	ex2.approx.f32 	%f149, %f148;
	st.shared.f32 	[%r182], %f149;
	add.f32 	%f297, %f297, %f149;
	add.s32 	%r227, %r227, 1;
	setp.ne.s32 	%p44, %r227, %r85;
	@%p44 bra 	$L__BB1_67;
$L__BB1_69:
	sub.f32 	%f150, %f3, %f284;
	mul.f32 	%f151, %f150, 0f3FB8AA3B;
	ex2.approx.f32 	%f25, %f151;
	fma.rn.f32 	%f283, %f283, %f25, %f297;
	@%p3 bra 	$L__BB1_89;
	@%p21 bra 	$L__BB1_76;
	mul.lo.s32 	%r61, %r36, %r85;
	mov.b32 	%r228, 0;
$L__BB1_72:
	mov.f32 	%f299, 0f00000000;
	mov.b32 	%r229, 0;
$L__BB1_73:
	add.s32 	%r192, %r229, %r61;
	setp.ge.s32 	%p56, %r192, %r82;
	setp.lt.s32 	%p57, %r19, %r192;
	or.pred  	%p58, %p56, %p57;
	@%p58 bra 	$L__BB1_75;
	add.s32 	%r193, %r229, %r9;
	shl.b32 	%r194, %r193, 2;
	add.s32 	%r195, %r6, %r194;
	ld.shared.f32 	%f215, [%r195];
	mad.lo.s32 	%r196, %r229, %r83, %r228;
	shl.b32 	%r197, %r196, 2;
	add.s32 	%r198, %r5, %r197;
	ld.shared.f32 	%f216, [%r198];
	fma.rn.f32 	%f299, %f215, %f216, %f299;
	add.s32 	%r229, %r229, 1;
	setp.ne.s32 	%p59, %r229, %r85;
	@%p59 bra 	$L__BB1_73;
$L__BB1_75:
	add.s32 	%r199, %r29, %r228;
	mul.wide.s32 	%rd39, %r199, 4;
	add.s64 	%rd40, %rd4, %rd39;
	ld.global.f32 	%f217, [%rd40];
	fma.rn.f32 	%f218, %f25, %f217, %f299;
	st.global.f32 	[%rd40], %f218;
	add.s32 	%r228, %r228, 1;
	setp.eq.s32 	%p60, %r228, %r83;
	@%p60 bra 	$L__BB1_89;
	bra.uni 	$L__BB1_72;
$L__BB1_76:
	setp.lt.u32 	%p47, %r10, 15;
	mov.b32 	%r232, 0;
	@%p47 bra 	$L__BB1_79;
	mov.b32 	%r230, 0;
$L__BB1_78:
	.pragma "nounroll";
	add.s32 	%r185, %r29, %r230;
	mul.wide.s32 	%rd32, %r185, 4;
	add.s64 	%rd33, %rd4, %rd32;
	ld.global.f32 	%f152, [%rd33];
	fma.rn.f32 	%f153, %f25, %f152, 0f00000000;
	st.global.f32 	[%rd33], %f153;
	ld.global.f32 	%f154, [%rd33+4];
	fma.rn.f32 	%f155, %f25, %f154, 0f00000000;
	st.global.f32 	[%rd33+4], %f155;
	ld.global.f32 	%f156, [%rd33+8];
	fma.rn.f32 	%f157, %f25, %f156, 0f00000000;
	st.global.f32 	[%rd33+8], %f157;
	ld.global.f32 	%f158, [%rd33+12];
	fma.rn.f32 	%f159, %f25, %f158, 0f00000000;
	st.global.f32 	[%rd33+12], %f159;
	ld.global.f32 	%f160, [%rd33+16];
	fma.rn.f32 	%f161, %f25, %f160, 0f00000000;
	st.global.f32 	[%rd33+16], %f161;
	ld.global.f32 	%f162, [%rd33+20];
	fma.rn.f32 	%f163, %f25, %f162, 0f00000000;
	st.global.f32 	[%rd33+20], %f163;
	ld.global.f32 	%f164, [%rd33+24];
	fma.rn.f32 	%f165, %f25, %f164, 0f00000000;
	st.global.f32 	[%rd33+24], %f165;
	ld.global.f32 	%f166, [%rd33+28];
	fma.rn.f32 	%f167, %f25, %f166, 0f00000000;
	st.global.f32 	[%rd33+28], %f167;
	ld.global.f32 	%f168, [%rd33+32];
	fma.rn.f32 	%f169, %f25, %f168, 0f00000000;
	st.global.f32 	[%rd33+32], %f169;
	ld.global.f32 	%f170, [%rd33+36];
	fma.rn.f32 	%f171, %f25, %f170, 0f00000000;
	st.global.f32 	[%rd33+36], %f171;
	ld.global.f32 	%f172, [%rd33+40];
	fma.rn.f32 	%f173, %f25, %f172, 0f00000000;
	st.global.f32 	[%rd33+40], %f173;
	ld.global.f32 	%f174, [%rd33+44];
	fma.rn.f32 	%f175, %f25, %f174, 0f00000000;
	st.global.f32 	[%rd33+44], %f175;
	ld.global.f32 	%f176, [%rd33+48];
	fma.rn.f32 	%f177, %f25, %f176, 0f00000000;
	st.global.f32 	[%rd33+48], %f177;
	ld.global.f32 	%f178, [%rd33+52];
	fma.rn.f32 	%f179, %f25, %f178, 0f00000000;
	st.global.f32 	[%rd33+52], %f179;
	ld.global.f32 	%f180, [%rd33+56];
	fma.rn.f32 	%f181, %f25, %f180, 0f00000000;
	st.global.f32 	[%rd33+56], %f181;
	ld.global.f32 	%f182, [%rd33+60];
	fma.rn.f32 	%f183, %f25, %f182, 0f00000000;
	st.global.f32 	[%rd33+60], %f183;
	add.s32 	%r230, %r230, 16;
	setp.ne.s32 	%p48, %r230, %r15;
	mov.u32 	%r232, %r15;
	@%p48 bra 	$L__BB1_78;
$L__BB1_79:
	setp.eq.s32 	%p49, %r11, 0;
	@%p49 bra 	$L__BB1_89;
	add.s32 	%r186, %r11, -1;
	setp.lt.u32 	%p50, %r186, 7;
	@%p50 bra 	$L__BB1_82;
	add.s32 	%r187, %r29, %r232;
	mul.wide.s32 	%rd34, %r187, 4;
	add.s64 	%rd35, %rd4, %rd34;
	ld.global.f32 	%f184, [%rd35];
	fma.rn.f32 	%f185, %f25, %f184, 0f00000000;
	st.global.f32 	[%rd35], %f185;
	ld.global.f32 	%f186, [%rd35+4];
	fma.rn.f32 	%f187, %f25, %f186, 0f00000000;
	st.global.f32 	[%rd35+4], %f187;
	ld.global.f32 	%f188, [%rd35+8];
	fma.rn.f32 	%f189, %f25, %f188, 0f00000000;
	st.global.f32 	[%rd35+8], %f189;
	ld.global.f32 	%f190, [%rd35+12];
	fma.rn.f32 	%f191, %f25, %f190, 0f00000000;
	st.global.f32 	[%rd35+12], %f191;
	ld.global.f32 	%f192, [%rd35+16];
	fma.rn.f32 	%f193, %f25, %f192, 0f00000000;
	st.global.f32 	[%rd35+16], %f193;
	ld.global.f32 	%f194, [%rd35+20];
	fma.rn.f32 	%f195, %f25, %f194, 0f00000000;
	st.global.f32 	[%rd35+20], %f195;
	ld.global.f32 	%f196, [%rd35+24];
	fma.rn.f32 	%f197, %f25, %f196, 0f00000000;
	st.global.f32 	[%rd35+24], %f197;
	ld.global.f32 	%f198, [%rd35+28];
	fma.rn.f32 	%f199, %f25, %f198, 0f00000000;
	st.global.f32 	[%rd35+28], %f199;
	add.s32 	%r232, %r232, 8;
$L__BB1_82:
	setp.eq.s32 	%p51, %r12, 0;
	@%p51 bra 	$L__BB1_89;
	setp.lt.u32 	%p52, %r13, 3;
	@%p52 bra 	$L__BB1_85;
	add.s32 	%r188, %r29, %r232;
	mul.wide.s32 	%rd36, %r188, 4;
	add.s64 	%rd37, %rd4, %rd36;
	ld.global.f32 	%f200, [%rd37];
	fma.rn.f32 	%f201, %f25, %f200, 0f00000000;
	st.global.f32 	[%rd37], %f201;
	ld.global.f32 	%f202, [%rd37+4];
	fma.rn.f32 	%f203, %f25, %f202, 0f00000000;
	st.global.f32 	[%rd37+4], %f203;
	ld.global.f32 	%f204, [%rd37+8];
	fma.rn.f32 	%f205, %f25, %f204, 0f00000000;
	st.global.f32 	[%rd37+8], %f205;
	ld.global.f32 	%f206, [%rd37+12];
	fma.rn.f32 	%f207, %f25, %f206, 0f00000000;
	st.global.f32 	[%rd37+12], %f207;
	add.s32 	%r232, %r232, 4;
$L__BB1_85:
	setp.eq.s32 	%p53, %r14, 0;
	@%p53 bra 	$L__BB1_89;
	setp.eq.s32 	%p54, %r14, 1;
	add.s32 	%r189, %r29, %r232;
	mul.wide.s32 	%rd38, %r189, 4;
	add.s64 	%rd6, %rd4, %rd38;
	ld.global.f32 	%f208, [%rd6];
	fma.rn.f32 	%f209, %f25, %f208, 0f00000000;
	st.global.f32 	[%rd6], %f209;
	@%p54 bra 	$L__BB1_89;
	setp.eq.s32 	%p55, %r14, 2;
	ld.global.f32 	%f210, [%rd6+4];
	fma.rn.f32 	%f211, %f25, %f210, 0f00000000;
	st.global.f32 	[%rd6+4], %f211;
	@%p55 bra 	$L__BB1_89;
	ld.global.f32 	%f212, [%rd6+8];
	fma.rn.f32 	%f213, %f25, %f212, 0f00000000;
	st.global.f32 	[%rd6+8], %f213;
$L__BB1_89:
	add.s32 	%r216, %r36, 1;
	setp.eq.s32 	%p61, %r36, %r209;
	@%p61 bra 	$L__BB1_35;
	bra.uni 	$L__BB1_18;

}
	// .globl	_Z27flash_attn_1_bwd_f32_kernelPKfS0_S0_S0_S0_S0_S0_iiiiiifPfS1_S1_
.visible .entry _Z27flash_attn_1_bwd_f32_kernelPKfS0_S0_S0_S0_S0_S0_iiiiiifPfS1_S1_(
	.param .u64 .ptr .align 1 _Z27flash_attn_1_bwd_f32_kernelPKfS0_S0_S0_S0_S0_S0_iiiiiifPfS1_S1__param_0,
	.param .u64 .ptr .align 1 _Z27flash_attn_1_bwd_f32_kernelPKfS0_S0_S0_S0_S0_S0_iiiiiifPfS1_S1__param_1,
	.param .u64 .ptr .align 1 _Z27flash_attn_1_bwd_f32_kernelPKfS0_S0_S0_S0_S0_S0_iiiiiifPfS1_S1__param_2,
	.param .u64 .ptr .align 1 _Z27flash_attn_1_bwd_f32_kernelPKfS0_S0_S0_S0_S0_S0_iiiiiifPfS1_S1__param_3,
	.param .u64 .ptr .align 1 _Z27flash_attn_1_bwd_f32_kernelPKfS0_S0_S0_S0_S0_S0_iiiiiifPfS1_S1__param_4,
	.param .u64 .ptr .align 1 _Z27flash_attn_1_bwd_f32_kernelPKfS0_S0_S0_S0_S0_S0_iiiiiifPfS1_S1__param_5,
	.param .u64 .ptr .align 1 _Z27flash_attn_1_bwd_f32_kernelPKfS0_S0_S0_S0_S0_S0_iiiiiifPfS1_S1__param_6,
	.param .u32 _Z27flash_attn_1_bwd_f32_kernelPKfS0_S0_S0_S0_S0_S0_iiiiiifPfS1_S1__param_7,
	.param .u32 _Z27flash_attn_1_bwd_f32_kernelPKfS0_S0_S0_S0_S0_S0_iiiiiifPfS1_S1__param_8,
	.param .u32 _Z27flash_attn_1_bwd_f32_kernelPKfS0_S0_S0_S0_S0_S0_iiiiiifPfS1_S1__param_9,
	.param .u32 _Z27flash_attn_1_bwd_f32_kernelPKfS0_S0_S0_S0_S0_S0_iiiiiifPfS1_S1__param_10,
	.param .u32 _Z27flash_attn_1_bwd_f32_kernelPKfS0_S0_S0_S0_S0_S0_iiiiiifPfS1_S1__param_11,
	.param .u32 _Z27flash_attn_1_bwd_f32_kernelPKfS0_S0_S0_S0_S0_S0_iiiiiifPfS1_S1__param_12,
	.param .f32 _Z27flash_attn_1_bwd_f32_kernelPKfS0_S0_S0_S0_S0_S0_iiiiiifPfS1_S1__param_13,
	.param .u64 .ptr .align 1 _Z27flash_attn_1_bwd_f32_kernelPKfS0_S0_S0_S0_S0_S0_iiiiiifPfS1_S1__param_14,
	.param .u64 .ptr .align 1 _Z27flash_attn_1_bwd_f32_kernelPKfS0_S0_S0_S0_S0_S0_iiiiiifPfS1_S1__param_15,
	.param .u64 .ptr .align 1 _Z27flash_attn_1_bwd_f32_kernelPKfS0_S0_S0_S0_S0_S0_iiiiiifPfS1_S1__param_16
)
{
	.reg .pred 	%p<159>;
	.reg .b32 	%r<691>;
	.reg .b32 	%f<632>;
	.reg .b64 	%rd<71>;

	ld.param.u64 	%rd13, [_Z27flash_attn_1_bwd_f32_kernelPKfS0_S0_S0_S0_S0_S0_iiiiiifPfS1_S1__param_0];
	ld.param.u64 	%rd14, [_Z27flash_attn_1_bwd_f32_kernelPKfS0_S0_S0_S0_S0_S0_iiiiiifPfS1_S1__param_1];
	ld.param.u64 	%rd15, [_Z27flash_attn_1_bwd_f32_kernelPKfS0_S0_S0_S0_S0_S0_iiiiiifPfS1_S1__param_2];
	ld.param.u64 	%rd16, [_Z27flash_attn_1_bwd_f32_kernelPKfS0_S0_S0_S0_S0_S0_iiiiiifPfS1_S1__param_3];
	ld.param.u64 	%rd17, [_Z27flash_attn_1_bwd_f32_kernelPKfS0_S0_S0_S0_S0_S0_iiiiiifPfS1_S1__param_4];
	ld.param.u64 	%rd11, [_Z27flash_attn_1_bwd_f32_kernelPKfS0_S0_S0_S0_S0_S0_iiiiiifPfS1_S1__param_5];
	ld.param.u32 	%r183, [_Z27flash_attn_1_bwd_f32_kernelPKfS0_S0_S0_S0_S0_S0_iiiiiifPfS1_S1__param_7];
	ld.param.u32 	%r184, [_Z27flash_attn_1_bwd_f32_kernelPKfS0_S0_S0_S0_S0_S0_iiiiiifPfS1_S1__param_8];
	ld.param.u32 	%r185, [_Z27flash_attn_1_bwd_f32_kernelPKfS0_S0_S0_S0_S0_S0_iiiiiifPfS1_S1__param_9];
	ld.param.u32 	%r186, [_Z27flash_attn_1_bwd_f32_kernelPKfS0_S0_S0_S0_S0_S0_iiiiiifPfS1_S1__param_10];
	ld.param.u32 	%r187, [_Z27flash_attn_1_bwd_f32_kernelPKfS0_S0_S0_S0_S0_S0_iiiiiifPfS1_S1__param_11];
	ld.param.u32 	%r188, [_Z27flash_attn_1_bwd_f32_kernelPKfS0_S0_S0_S0_S0_S0_iiiiiifPfS1_S1__param_12];
	ld.param.f32 	%f78, [_Z27flash_attn_1_bwd_f32_kernelPKfS0_S0_S0_S0_S0_S0_iiiiiifPfS1_S1__param_13];
	ld.param.u64 	%rd18, [_Z27flash_attn_1_bwd_f32_kernelPKfS0_S0_S0_S0_S0_S0_iiiiiifPfS1_S1__param_14];
	ld.param.u64 	%rd19, [_Z27flash_attn_1_bwd_f32_kernelPKfS0_S0_S0_S0_S0_S0_iiiiiifPfS1_S1__param_15];
	ld.param.u64 	%rd20, [_Z27flash_attn_1_bwd_f32_kernelPKfS0_S0_S0_S0_S0_S0_iiiiiifPfS1_S1__param_16];
	cvta.to.global.u64 	%rd1, %rd15;
	cvta.to.global.u64 	%rd2, %rd14;
	cvta.to.global.u64 	%rd3, %rd17;
	cvta.to.global.u64 	%rd4, %rd16;
	cvta.to.global.u64 	%rd5, %rd13;
	cvta.to.global.u64 	%rd6, %rd18;
	cvta.to.global.u64 	%rd7, %rd20;
	cvta.to.global.u64 	%rd8, %rd19;
	mov.u32 	%r1, %tid.x;
	mul.lo.s32 	%r2, %r187, %r184;
	mul.lo.s32 	%r3, %r188, %r184;
	setp.lt.s32 	%p1, %r185, 1;
	@%p1 bra 	$L__BB2_67;
	mov.u32 	%r190, %ctaid.y;
	mul.lo.s32 	%r191, %r183, %r190;
	mov.u32 	%r192, %nctaid.y;
	mov.u32 	%r193, %ctaid.x;
	mul.lo.s32 	%r194, %r193, %r192;
	mad.lo.s32 	%r195, %r194, %r183, %r191;
	shl.b32 	%r196, %r2, 2;
	mov.u32 	%r197, sram;
	add.s32 	%r4, %r197, %r196;
	add.s32 	%r5, %r4, %r196;
	add.s32 	%r6, %r5, %r196;
	add.s32 	%r7, %r6, %r196;
	shl.b32 	%r198, %r3, 2;
	add.s32 	%r8, %r7, %r198;
	add.s32 	%r9, %r8, %r198;
	add.s32 	%r10, %r9, %r198;
	mul.lo.s32 	%r199, %r188, %r187;
	shl.b32 	%r200, %r199, 2;
	add.s32 	%r11, %r10, %r200;
	mul.lo.s32 	%r12, %r184, %r1;
	mad.lo.s32 	%r13, %r195, %r184, %r12;
	add.s32 	%r14, %r195, %r1;
	mul.lo.s32 	%r15, %r187, %r1;
	add.s32 	%r16, %r184, -1;
	and.b32  	%r17, %r184, 7;
	add.s32 	%r18, %r17, -1;
	and.b32  	%r19, %r184, 3;
	add.s32 	%r20, %r19, -1;
	add.s32 	%r21, %r187, -1;
	and.b32  	%r22, %r187, 7;
	add.s32 	%r23, %r22, -1;
	and.b32  	%r24, %r187, 3;
	add.s32 	%r25, %r24, -1;
	and.b32  	%r26, %r188, 7;
	add.s32 	%r27, %r26, -1;
	and.b32  	%r28, %r188, 3;
	add.s32 	%r29, %r28, -1;
	and.b32  	%r30, %r184, 2147483640;
	and.b32  	%r31, %r184, 1;
	mul.f32 	%f1, %f78, 0f00000000;
	and.b32  	%r32, %r187, 2147483640;
	and.b32  	%r33, %r187, 1;
	and.b32  	%r34, %r187, 2147483644;
	and.b32  	%r35, %r184, 2147483644;
	and.b32  	%r36, %r188, 2147483640;
	and.b32  	%r37, %r188, 1;
	shl.b32 	%r38, %r187, 2;
	cvta.to.global.u64 	%rd9, %rd11;
	mov.b32 	%r620, 0;
$L__BB2_2:
	setp.lt.s32 	%p2, %r184, 1;
	@%p2 bra 	$L__BB2_25;
	setp.lt.u32 	%p3, %r16, 7;
	mad.lo.s32 	%r40, %r620, %r2, %r13;
	mov.b32 	%r622, 0;
	@%p3 bra 	$L__BB2_6;
	shl.b32 	%r202, %r1, 2;
	add.s32 	%r203, %r202, %r38;
	mov.u32 	%r204, sram;
	mad.lo.s32 	%r205, %r184, %r203, %r204;
	add.s32 	%r624, %r205, 16;
	and.b32  	%r206, %r184, 2147483640;
	neg.s32 	%r627, %r206;
	shl.b32 	%r207, %r12, 2;
	add.s32 	%r208, %r207, %r204;
	add.s32 	%r625, %r208, 16;
	mov.u32 	%r626, %r40;
$L__BB2_5:
	.pragma "nounroll";
	mul.wide.s32 	%rd21, %r626, 4;
	add.s64 	%rd22, %rd2, %rd21;
	add.s64 	%rd23, %rd1, %rd21;
	ld.global.f32 	%f79, [%rd22];
	st.shared.f32 	[%r625+-16], %f79;
	ld.global.f32 	%f80, [%rd23];
	st.shared.f32 	[%r624+-16], %f80;
	ld.global.f32 	%f81, [%rd22+4];
	st.shared.f32 	[%r625+-12], %f81;
	ld.global.f32 	%f82, [%rd23+4];
	st.shared.f32 	[%r624+-12], %f82;
	ld.global.f32 	%f83, [%rd22+8];
	st.shared.f32 	[%r625+-8], %f83;
	ld.global.f32 	%f84, [%rd23+8];
	st.shared.f32 	[%r624+-8], %f84;
	ld.global.f32 	%f85, [%rd22+12];
	st.shared.f32 	[%r625+-4], %f85;
	ld.global.f32 	%f86, [%rd23+12];
	st.shared.f32 	[%r624+-4], %f86;
	ld.global.f32 	%f87, [%rd22+16];
	st.shared.f32 	[%r625], %f87;
	ld.global.f32 	%f88, [%rd23+16];
	st.shared.f32 	[%r624], %f88;
	ld.global.f32 	%f89, [%rd22+20];
	st.shared.f32 	[%r625+4], %f89;
	ld.global.f32 	%f90, [%rd23+20];
	st.shared.f32 	[%r624+4], %f90;
	ld.global.f32 	%f91, [%rd22+24];
	st.shared.f32 	[%r625+8], %f91;
	ld.global.f32 	%f92, [%rd23+24];
	st.shared.f32 	[%r624+8], %f92;
	ld.global.f32 	%f93, [%rd22+28];
	st.shared.f32 	[%r625+12], %f93;
	ld.global.f32 	%f94, [%rd23+28];
	st.shared.f32 	[%r624+12], %f94;
	add.s32 	%r627, %r627, 8;
	add.s32 	%r626, %r626, 8;
	add.s32 	%r625, %r625, 32;
	add.s32 	%r624, %r624, 32;
	setp.eq.s32 	%p4, %r627, 0;
	mov.u32 	%r622, %r30;
	@%p4 bra 	$L__BB2_6;
	bra.uni 	$L__BB2_5;
$L__BB2_6:
	setp.eq.s32 	%p5, %r17, 0;
	@%p5 bra 	$L__BB2_14;
	setp.lt.u32 	%p6, %r18, 3;
	@%p6 bra 	$L__BB2_9;
	add.s32 	%r209, %r40, %r622;
	mul.wide.s32 	%rd24, %r209, 4;
	add.s64 	%rd25, %rd2, %rd24;
	ld.global.f32 	%f95, [%rd25];
	add.s32 	%r210, %r622, %r12;
	shl.b32 	%r211, %r210, 2;
	mov.u32 	%r212, sram;
	add.s32 	%r213, %r212, %r211;
	st.shared.f32 	[%r213], %f95;
	add.s64 	%rd26, %rd1, %rd24;
	ld.global.f32 	%f96, [%rd26];
	add.s32 	%r214, %r4, %r211;
	st.shared.f32 	[%r214], %f96;
	ld.global.f32 	%f97, [%rd25+4];
	st.shared.f32 	[%r213+4], %f97;
	ld.global.f32 	%f98, [%rd26+4];
	st.shared.f32 	[%r214+4], %f98;
	ld.global.f32 	%f99, [%rd25+8];
	st.shared.f32 	[%r213+8], %f99;
	ld.global.f32 	%f100, [%rd26+8];
	st.shared.f32 	[%r214+8], %f100;
	ld.global.f32 	%f101, [%rd25+12];
	st.shared.f32 	[%r213+12], %f101;
	ld.global.f32 	%f102, [%rd26+12];
	st.shared.f32 	[%r214+12], %f102;
	add.s32 	%r622, %r622, 4;
$L__BB2_9:
	setp.eq.s32 	%p7, %r19, 0;
	@%p7 bra 	$L__BB2_14;
	setp.eq.s32 	%p8, %r20, 0;
	@%p8 bra 	$L__BB2_12;
	add.s32 	%r215, %r40, %r622;
	mul.wide.s32 	%rd27, %r215, 4;
	add.s64 	%rd28, %rd2, %rd27;
	ld.global.f32 	%f103, [%rd28];
	add.s32 	%r216, %r622, %r12;
	shl.b32 	%r217, %r216, 2;
	mov.u32 	%r218, sram;
	add.s32 	%r219, %r218, %r217;
	st.shared.f32 	[%r219], %f103;
	add.s64 	%rd29, %rd1, %rd27;
	ld.global.f32 	%f104, [%rd29];
	add.s32 	%r220, %r4, %r217;
	st.shared.f32 	[%r220], %f104;
	ld.global.f32 	%f105, [%rd28+4];
	st.shared.f32 	[%r219+4], %f105;
	ld.global.f32 	%f106, [%rd29+4];
	st.shared.f32 	[%r220+4], %f106;
	add.s32 	%r622, %r622, 2;
$L__BB2_12:
	setp.eq.s32 	%p9, %r31, 0;
	@%p9 bra 	$L__BB2_14;
	add.s32 	%r221, %r40, %r622;
	mul.wide.s32 	%rd30, %r221, 4;
	add.s64 	%rd31, %rd2, %rd30;
	ld.global.f32 	%f107, [%rd31];
	add.s32 	%r222, %r622, %r12;
	shl.b32 	%r223, %r222, 2;
	mov.u32 	%r224, sram;
	add.s32 	%r225, %r224, %r223;
	st.shared.f32 	[%r225], %f107;
	add.s64 	%rd32, %rd1, %rd30;
	ld.global.f32 	%f108, [%rd32];
	add.s32 	%r226, %r4, %r223;
	st.shared.f32 	[%r226], %f108;
$L__BB2_14:
	mov.b32 	%r629, 0;
	@%p3 bra 	$L__BB2_17;
	mov.b32 	%r631, 0;
$L__BB2_16:
	.pragma "nounroll";
	add.s32 	%r229, %r631, %r12;
	shl.b32 	%r230, %r229, 2;
	add.s32 	%r231, %r5, %r230;
	mov.b32 	%r232, 0;
	st.shared.u32 	[%r231], %r232;
	add.s32 	%r233, %r6, %r230;
	st.shared.u32 	[%r233], %r232;
	st.shared.u32 	[%r231+4], %r232;
	st.shared.u32 	[%r233+4], %r232;
	st.shared.u32 	[%r231+8], %r232;
	st.shared.u32 	[%r233+8], %r232;
	st.shared.u32 	[%r231+12], %r232;
	st.shared.u32 	[%r233+12], %r232;
	st.shared.u32 	[%r231+16], %r232;
	st.shared.u32 	[%r233+16], %r232;
	st.shared.u32 	[%r231+20], %r232;
	st.shared.u32 	[%r233+20], %r232;
	st.shared.u32 	[%r231+24], %r232;
	st.shared.u32 	[%r233+24], %r232;
	st.shared.u32 	[%r231+28], %r232;
	st.shared.u32 	[%r233+28], %r232;
	add.s32 	%r631, %r631, 8;
	setp.eq.s32 	%p11, %r631, %r30;
	mov.u32 	%r629, %r30;
	@%p11 bra 	$L__BB2_17;
	bra.uni 	$L__BB2_16;
$L__BB2_17:
	@%p5 bra 	$L__BB2_25;
	setp.lt.u32 	%p13, %r18, 3;
	@%p13 bra 	$L__BB2_20;
	add.s32 	%r234, %r629, %r12;
	shl.b32 	%r235, %r234, 2;
	add.s32 	%r236, %r5, %r235;
	mov.b32 	%r237, 0;
	st.shared.u32 	[%r236], %r237;
	add.s32 	%r238, %r6, %r235;
	st.shared.u32 	[%r238], %r237;
	st.shared.u32 	[%r236+4], %r237;
	st.shared.u32 	[%r238+4], %r237;
	st.shared.u32 	[%r236+8], %r237;
	st.shared.u32 	[%r238+8], %r237;
	st.shared.u32 	[%r236+12], %r237;
	st.shared.u32 	[%r238+12], %r237;
	add.s32 	%r629, %r629, 4;
$L__BB2_20:
	setp.eq.s32 	%p14, %r19, 0;
	@%p14 bra 	$L__BB2_25;
	setp.eq.s32 	%p15, %r20, 0;
	@%p15 bra 	$L__BB2_23;
	add.s32 	%r239, %r629, %r12;
	shl.b32 	%r240, %r239, 2;
	add.s32 	%r241, %r5, %r240;
	mov.b32 	%r242, 0;
	st.shared.u32 	[%r241], %r242;
	add.s32 	%r243, %r6, %r240;
	st.shared.u32 	[%r243], %r242;
	st.shared.u32 	[%r241+4], %r242;
	st.shared.u32 	[%r243+4], %r242;
	add.s32 	%r629, %r629, 2;
$L__BB2_23:
	setp.eq.s32 	%p16, %r31, 0;
	@%p16 bra 	$L__BB2_25;
	add.s32 	%r244, %r629, %r12;
	shl.b32 	%r245, %r244, 2;
	add.s32 	%r246, %r5, %r245;
	mov.b32 	%r247, 0;
	st.shared.u32 	[%r246], %r247;
	add.s32 	%r248, %r6, %r245;
	st.shared.u32 	[%r248], %r247;
$L__BB2_25:
	setp.ge.s32 	%p17, %r620, %r186;
	@%p17 bra 	$L__BB2_54;
	mul.lo.s32 	%r62, %r620, %r187;
	mov.u32 	%r632, %r620;
$L__BB2_27:
	bar.sync 	0;
	@%p2 bra 	$L__BB2_39;
	setp.lt.u32 	%p19, %r16, 7;
	mad.lo.s32 	%r67, %r632, %r3, %r13;
	mov.b32 	%r635, 0;
	@%p19 bra 	$L__BB2_31;
	mov.b32 	%r633, 0;
$L__BB2_30:
	.pragma "nounroll";
	add.s32 	%r251, %r67, %r633;
	mul.wide.s32 	%rd33, %r251, 4;
	add.s64 	%rd34, %rd5, %rd33;
	ld.global.f32 	%f109, [%rd34];
	add.s32 	%r252, %r633, %r12;
	shl.b32 	%r253, %r252, 2;
	add.s32 	%r254, %r7, %r253;
	st.shared.f32 	[%r254], %f109;
	add.s64 	%rd35, %rd4, %rd33;
	ld.global.f32 	%f110, [%rd35];
	add.s32 	%r255, %r8, %r253;
	st.shared.f32 	[%r255], %f110;
	add.s64 	%rd36, %rd3, %rd33;
	ld.global.f32 	%f111, [%rd36];
	add.s32 	%r256, %r9, %r253;
	st.shared.f32 	[%r256], %f111;
	ld.global.f32 	%f112, [%rd34+4];
	st.shared.f32 	[%r254+4], %f112;
	ld.global.f32 	%f113, [%rd35+4];
	st.shared.f32 	[%r255+4], %f113;
	ld.global.f32 	%f114, [%rd36+4];
	st.shared.f32 	[%r256+4], %f114;
	ld.global.f32 	%f115, [%rd34+8];
	st.shared.f32 	[%r254+8], %f115;
	ld.global.f32 	%f116, [%rd35+8];
	st.shared.f32 	[%r255+8], %f116;
	ld.global.f32 	%f117, [%rd36+8];
	st.shared.f32 	[%r256+8], %f117;
	ld.global.f32 	%f118, [%rd34+12];
	st.shared.f32 	[%r254+12], %f118;
	ld.global.f32 	%f119, [%rd35+12];
	st.shared.f32 	[%r255+12], %f119;
	ld.global.f32 	%f120, [%rd36+12];
	st.shared.f32 	[%r256+12], %f120;
	ld.global.f32 	%f121, [%rd34+16];
	st.shared.f32 	[%r254+16], %f121;
	ld.global.f32 	%f122, [%rd35+16];
	st.shared.f32 	[%r255+16], %f122;
	ld.global.f32 	%f123, [%rd36+16];
	st.shared.f32 	[%r256+16], %f123;
	ld.global.f32 	%f124, [%rd34+20];
	st.shared.f32 	[%r254+20], %f124;
	ld.global.f32 	%f125, [%rd35+20];
	st.shared.f32 	[%r255+20], %f125;
	ld.global.f32 	%f126, [%rd36+20];
	st.shared.f32 	[%r256+20], %f126;
	ld.global.f32 	%f127, [%rd34+24];
	st.shared.f32 	[%r254+24], %f127;
	ld.global.f32 	%f128, [%rd35+24];
	st.shared.f32 	[%r255+24], %f128;
	ld.global.f32 	%f129, [%rd36+24];
	st.shared.f32 	[%r256+24], %f129;
	ld.global.f32 	%f130, [%rd34+28];
	st.shared.f32 	[%r254+28], %f130;
	ld.global.f32 	%f131, [%rd35+28];
	st.shared.f32 	[%r255+28], %f131;
	ld.global.f32 	%f132, [%rd36+28];
	st.shared.f32 	[%r256+28], %f132;
	add.s32 	%r633, %r633, 8;
	setp.ne.s32 	%p20, %r633, %r30;
	mov.u32 	%r635, %r30;
	@%p20 bra 	$L__BB2_30;
$L__BB2_31:
	setp.eq.s32 	%p21, %r17, 0;
	@%p21 bra 	$L__BB2_39;
	setp.lt.u32 	%p22, %r18, 3;
	@%p22 bra 	$L__BB2_34;
	add.s32 	%r257, %r67, %r635;
	mul.wide.s32 	%rd37, %r257, 4;
	add.s64 	%rd38, %rd5, %rd37;
	ld.global.f32 	%f133, [%rd38];
	add.s32 	%r258, %r635, %r12;
	shl.b32 	%r259, %r258, 2;
	add.s32 	%r260, %r7, %r259;
	st.shared.f32 	[%r260], %f133;
	add.s64 	%rd39, %rd4, %rd37;
	ld.global.f32 	%f134, [%rd39];
	add.s32 	%r261, %r8, %r259;
	st.shared.f32 	[%r261], %f134;
	add.s64 	%rd40, %rd3, %rd37;
	ld.global.f32 	%f135, [%rd40];
	add.s32 	%r262, %r9, %r259;
	st.shared.f32 	[%r262], %f135;
	ld.global.f32 	%f136, [%rd38+4];
	st.shared.f32 	[%r260+4], %f136;
	ld.global.f32 	%f137, [%rd39+4];
	st.shared.f32 	[%r261+4], %f137;
	ld.global.f32 	%f138, [%rd40+4];
	st.shared.f32 	[%r262+4], %f138;
	ld.global.f32 	%f139, [%rd38+8];
	st.shared.f32 	[%r260+8], %f139;
	ld.global.f32 	%f140, [%rd39+8];
	st.shared.f32 	[%r261+8], %f140;
	ld.global.f32 	%f141, [%rd40+8];
	st.shared.f32 	[%r262+8], %f141;
	ld.global.f32 	%f142, [%rd38+12];
	st.shared.f32 	[%r260+12], %f142;
	ld.global.f32 	%f143, [%rd39+12];
	st.shared.f32 	[%r261+12], %f143;
	ld.global.f32 	%f144, [%rd40+12];
	st.shared.f32 	[%r262+12], %f144;
	add.s32 	%r635, %r635, 4;
$L__BB2_34:
	setp.eq.s32 	%p23, %r19, 0;
	@%p23 bra 	$L__BB2_39;
	setp.eq.s32 	%p24, %r20, 0;
	@%p24 bra 	$L__BB2_37;
	add.s32 	%r263, %r67, %r635;
	mul.wide.s32 	%rd41, %r263, 4;
	add.s64 	%rd42, %rd5, %rd41;
	ld.global.f32 	%f145, [%rd42];
	add.s32 	%r264, %r635, %r12;
	shl.b32 	%r265, %r264, 2;
	add.s32 	%r266, %r7, %r265;
	st.shared.f32 	[%r266], %f145;
	add.s64 	%rd43, %rd4, %rd41;
	ld.global.f32 	%f146, [%rd43];
	add.s32 	%r267, %r8, %r265;
	st.shared.f32 	[%r267], %f146;
	add.s64 	%rd44, %rd3, %rd41;
	ld.global.f32 	%f147, [%rd44];
	add.s32 	%r268, %r9, %r265;
	st.shared.f32 	[%r268], %f147;
	ld.global.f32 	%f148, [%rd42+4];
	st.shared.f32 	[%r266+4], %f148;
	ld.global.f32 	%f149, [%rd43+4];
	st.shared.f32 	[%r267+4], %f149;
	ld.global.f32 	%f150, [%rd44+4];
	st.shared.f32 	[%r268+4], %f150;
	add.s32 	%r635, %r635, 2;
$L__BB2_37:
	setp.eq.s32 	%p25, %r31, 0;
	@%p25 bra 	$L__BB2_39;
	add.s32 	%r269, %r67, %r635;
	mul.wide.s32 	%rd45, %r269, 4;
	add.s64 	%rd46, %rd5, %rd45;
	ld.global.f32 	%f151, [%rd46];
	add.s32 	%r270, %r635, %r12;
	shl.b32 	%r271, %r270, 2;
	add.s32 	%r272, %r7, %r271;
	st.shared.f32 	[%r272], %f151;
	add.s64 	%rd47, %rd4, %rd45;
	ld.global.f32 	%f152, [%rd47];
	add.s32 	%r273, %r8, %r271;
	st.shared.f32 	[%r273], %f152;
	add.s64 	%rd48, %rd3, %rd45;
	ld.global.f32 	%f153, [%rd48];
	add.s32 	%r274, %r9, %r271;
	st.shared.f32 	[%r274], %f153;
$L__BB2_39:
	ld.param.u64 	%rd70, [_Z27flash_attn_1_bwd_f32_kernelPKfS0_S0_S0_S0_S0_S0_iiiiiifPfS1_S1__param_6];
	setp.lt.s32 	%p26, %r187, 1;
	mul.lo.s32 	%r75, %r632, %r188;
	add.s32 	%r275, %r14, %r75;
	cvta.to.global.u64 	%rd49, %rd70;
	mul.wide.s32 	%rd50, %r275, 4;
	add.s64 	%rd51, %rd49, %rd50;
	ld.global.f32 	%f2, [%rd51];
	add.s64 	%rd52, %rd9, %rd50;
	ld.global.f32 	%f3, [%rd52];
	@%p26 bra 	$L__BB2_107;
	add.s32 	%r76, %r75, %r1;
	@%p2 bra 	$L__BB2_68;
	mov.b32 	%r637, 0;
$L__BB2_42:
	setp.lt.u32 	%p50, %r16, 7;
	mul.lo.s32 	%r78, %r637, %r184;
	mov.f32 	%f591, 0f00000000;
	mov.b32 	%r640, 0;
	@%p50 bra 	$L__BB2_45;
	mov.f32 	%f591, 0f00000000;
	mov.b32 	%r638, 0;
$L__BB2_44:
	.pragma "nounroll";
	add.s32 	%r308, %r638, %r12;
	shl.b32 	%r309, %r308, 2;
	add.s32 	%r310, %r7, %r309;
	ld.shared.f32 	%f172, [%r310];
	add.s32 	%r311, %r638, %r78;
	shl.b32 	%r312, %r311, 2;
	mov.u32 	%r313, sram;
	add.s32 	%r314, %r313, %r312;
	ld.shared.f32 	%f173, [%r314];
	fma.rn.f32 	%f174, %f172, %f173, %f591;
	ld.shared.f32 	%f175, [%r310+4];
	ld.shared.f32 	%f176, [%r314+4];
	fma.rn.f32 	%f177, %f175, %f176, %f174;
	ld.shared.f32 	%f178, [%r310+8];
	ld.shared.f32 	%f179, [%r314+8];
	fma.rn.f32 	%f180, %f178, %f179, %f177;
	ld.shared.f32 	%f181, [%r310+12];
	ld.shared.f32 	%f182, [%r314+12];
	fma.rn.f32 	%f183, %f181, %f182, %f180;
	ld.shared.f32 	%f184, [%r310+16];
	ld.shared.f32 	%f185, [%r314+16];
	fma.rn.f32 	%f186, %f184, %f185, %f183;
	ld.shared.f32 	%f187, [%r310+20];
	ld.shared.f32 	%f188, [%r314+20];
	fma.rn.f32 	%f189, %f187, %f188, %f186;
	ld.shared.f32 	%f190, [%r310+24];
	ld.shared.f32 	%f191, [%r314+24];
	fma.rn.f32 	%f192, %f190, %f191, %f189;
	ld.shared.f32 	%f193, [%r310+28];
	ld.shared.f32 	%f194, [%r314+28];
	fma.rn.f32 	%f591, %f193, %f194, %f192;
	add.s32 	%r638, %r638, 8;
	setp.ne.s32 	%p51, %r638, %r30;
	mov.u32 	%r640, %r30;
	@%p51 bra 	$L__BB2_44;
$L__BB2_45:
	setp.eq.s32 	%p52, %r17, 0;
	@%p52 bra 	$L__BB2_53;
	setp.lt.u32 	%p53, %r18, 3;
	@%p53 bra 	$L__BB2_48;
	add.s32 	%r315, %r640, %r12;
	shl.b32 	%r316, %r315, 2;
	add.s32 	%r317, %r7, %r316;
	ld.shared.f32 	%f196, [%r317];
	add.s32 	%r318, %r640, %r78;
	shl.b32 	%r319, %r318, 2;
	mov.u32 	%r320, sram;
	add.s32 	%r321, %r320, %r319;
	ld.shared.f32 	%f197, [%r321];
	fma.rn.f32 	%f198, %f196, %f197, %f591;
	ld.shared.f32 	%f199, [%r317+4];
	ld.shared.f32 	%f200, [%r321+4];
	fma.rn.f32 	%f201, %f199, %f200, %f198;
	ld.shared.f32 	%f202, [%r317+8];
	ld.shared.f32 	%f203, [%r321+8];
	fma.rn.f32 	%f204, %f202, %f203, %f201;
	ld.shared.f32 	%f205, [%r317+12];
	ld.shared.f32 	%f206, [%r321+12];
	fma.rn.f32 	%f591, %f205, %f206, %f204;
	add.s32 	%r640, %r640, 4;
$L__BB2_48:
	setp.eq.s32 	%p54, %r19, 0;
	@%p54 bra 	$L__BB2_53;
	setp.eq.s32 	%p55, %r20, 0;
	@%p55 bra 	$L__BB2_51;
	add.s32 	%r322, %r640, %r12;
	shl.b32 	%r323, %r322, 2;
	add.s32 	%r324, %r7, %r323;
	ld.shared.f32 	%f208, [%r324];
	add.s32 	%r325, %r640, %r78;
	shl.b32 	%r326, %r325, 2;
	mov.u32 	%r327, sram;
	add.s32 	%r328, %r327, %r326;
	ld.shared.f32 	%f209, [%r328];
	fma.rn.f32 	%f210, %f208, %f209, %f591;
	ld.shared.f32 	%f211, [%r324+4];
	ld.shared.f32 	%f212, [%r328+4];
	fma.rn.f32 	%f591, %f211, %f212, %f210;
	add.s32 	%r640, %r640, 2;
$L__BB2_51:
	setp.eq.s32 	%p56, %r31, 0;
	@%p56 bra 	$L__BB2_53;
	add.s32 	%r329, %r640, %r12;
	shl.b32 	%r330, %r329, 2;
	add.s32 	%r331, %r7, %r330;
	ld.shared.f32 	%f213, [%r331];
	add.s32 	%r332, %r640, %r78;
	shl.b32 	%r333, %r332, 2;
	mov.u32 	%r334, sram;
	add.s32 	%r335, %r334, %r333;
	ld.shared.f32 	%f214, [%r335];
	fma.rn.f32 	%f591, %f213, %f214, %f591;
$L__BB2_53:
	mul.f32 	%f215, %f78, %f591;
	add.s32 	%r336, %r637, %r62;
	setp.lt.s32 	%p57, %r76, %r336;
	selp.f32 	%f216, 0fFF800000, %f215, %p57;
	add.s32 	%r337, %r637, %r15;
	shl.b32 	%r338, %r337, 2;
	add.s32 	%r339, %r10, %r338;
	st.shared.f32 	[%r339], %f216;
	add.s32 	%r637, %r637, 1;
	setp.eq.s32 	%p58, %r637, %r187;
	@%p58 bra 	$L__BB2_79;
	bra.uni 	$L__BB2_42;
$L__BB2_54:
	@%p2 bra 	$L__BB2_66;
	setp.lt.u32 	%p151, %r16, 7;
	mad.lo.s32 	%r65, %r620, %r3, %r13;
	mov.b32 	%r689, 0;
	@%p151 bra 	$L__BB2_58;
	mov.b32 	%r687, 0;
$L__BB2_57:
	.pragma "nounroll";
	add.s32 	%r599, %r687, %r12;
	shl.b32 	%r600, %r599, 2;
	add.s32 	%r601, %r5, %r600;
	ld.shared.f32 	%f554, [%r601];
	add.s32 	%r602, %r65, %r687;
	mul.wide.s32 	%rd58, %r602, 4;
	add.s64 	%rd59, %rd8, %rd58;
	st.global.f32 	[%rd59], %f554;
	add.s32 	%r603, %r6, %r600;
	ld.shared.f32 	%f555, [%r603];
	add.s64 	%rd60, %rd7, %rd58;
	st.global.f32 	[%rd60], %f555;
	ld.shared.f32 	%f556, [%r601+4];
	st.global.f32 	[%rd59+4], %f556;
	ld.shared.f32 	%f557, [%r603+4];
	st.global.f32 	[%rd60+4], %f557;
	ld.shared.f32 	%f558, [%r601+8];
	st.global.f32 	[%rd59+8], %f558;
	ld.shared.f32 	%f559, [%r603+8];
	st.global.f32 	[%rd60+8], %f559;
	ld.shared.f32 	%f560, [%r601+12];
	st.global.f32 	[%rd59+12], %f560;
	ld.shared.f32 	%f561, [%r603+12];
	st.global.f32 	[%rd60+12], %f561;
	ld.shared.f32 	%f562, [%r601+16];
	st.global.f32 	[%rd59+16], %f562;
	ld.shared.f32 	%f563, [%r603+16];
	st.global.f32 	[%rd60+16], %f563;
	ld.shared.f32 	%f564, [%r601+20];
	st.global.f32 	[%rd59+20], %f564;
	ld.shared.f32 	%f565, [%r603+20];
	st.global.f32 	[%rd60+20], %f565;
	ld.shared.f32 	%f566, [%r601+24];
	st.global.f32 	[%rd59+24], %f566;
	ld.shared.f32 	%f567, [%r603+24];
	st.global.f32 	[%rd60+24], %f567;
	ld.shared.f32 	%f568, [%r601+28];
	st.global.f32 	[%rd59+28], %f568;
	ld.shared.f32 	%f569, [%r603+28];
	st.global.f32 	[%rd60+28], %f569;
	add.s32 	%r687, %r687, 8;
	setp.ne.s32 	%p152, %r687, %r30;
	mov.u32 	%r689, %r30;
	@%p152 bra 	$L__BB2_57;
$L__BB2_58:
	setp.eq.s32 	%p153, %r17, 0;
	@%p153 bra 	$L__BB2_66;
	setp.lt.u32 	%p154, %r18, 3;
	@%p154 bra 	$L__BB2_61;
	add.s32 	%r604, %r689, %r12;
	shl.b32 	%r605, %r604, 2;
	add.s32 	%r606, %r5, %r605;
	ld.shared.f32 	%f570, [%r606];
	add.s32 	%r607, %r65, %r689;
	mul.wide.s32 	%rd61, %r607, 4;
	add.s64 	%rd62, %rd8, %rd61;
	st.global.f32 	[%rd62], %f570;
	add.s32 	%r608, %r6, %r605;
	ld.shared.f32 	%f571, [%r608];
	add.s64 	%rd63, %rd7, %rd61;
	st.global.f32 	[%rd63], %f571;
	ld.shared.f32 	%f572, [%r606+4];
	st.global.f32 	[%rd62+4], %f572;
	ld.shared.f32 	%f573, [%r608+4];
	st.global.f32 	[%rd63+4], %f573;
	ld.shared.f32 	%f574, [%r606+8];
	st.global.f32 	[%rd62+8], %f574;
	ld.shared.f32 	%f575, [%r608+8];
	st.global.f32 	[%rd63+8], %f575;
	ld.shared.f32 	%f576, [%r606+12];
	st.global.f32 	[%rd62+12], %f576;
	ld.shared.f32 	%f577, [%r608+12];
	st.global.f32 	[%rd63+12], %f577;
	add.s32 	%r689, %r689, 4;
$L__BB2_61:
	setp.eq.s32 	%p155, %r19, 0;
	@%p155 bra 	$L__BB2_66;
	setp.eq.s32 	%p156, %r20, 0;
	@%p156 bra 	$L__BB2_64;
	add.s32 	%r609, %r689, %r12;
	shl.b32 	%r610, %r609, 2;
	add.s32 	%r611, %r5, %r610;
	ld.shared.f32 	%f578, [%r611];
	add.s32 	%r612, %r65, %r689;
	mul.wide.s32 	%rd64, %r612, 4;
	add.s64 	%rd65, %rd8, %rd64;
	st.global.f32 	[%rd65], %f578;
	add.s32 	%r613, %r6, %r610;
	ld.shared.f32 	%f579, [%r613];
	add.s64 	%rd66, %rd7, %rd64;
	st.global.f32 	[%rd66], %f579;
	ld.shared.f32 	%f580, [%r611+4];
	st.global.f32 	[%rd65+4], %f580;
	ld.shared.f32 	%f581, [%r613+4];
	st.global.f32 	[%rd66+4], %f581;
	add.s32 	%r689, %r689, 2;
$L__BB2_64:
	setp.eq.s32 	%p157, %r31, 0;
	@%p157 bra 	$L__BB2_66;
	add.s32 	%r614, %r689, %r12;
	shl.b32 	%r615, %r614, 2;
	add.s32 	%r616, %r5, %r615;
	ld.shared.f32 	%f582, [%r616];
	add.s32 	%r617, %r65, %r689;
	mul.wide.s32 	%rd67, %r617, 4;
	add.s64 	%rd68, %rd8, %rd67;
	st.global.f32 	[%rd68], %f582;
	add.s32 	%r618, %r6, %r615;
	ld.shared.f32 	%f583, [%r618];
	add.s64 	%rd69, %rd7, %rd67;
	st.global.f32 	[%rd69], %f583;
$L__BB2_66:
	ld.param.u32 	%r619, [_Z27flash_attn_1_bwd_f32_kernelPKfS0_S0_S0_S0_S0_S0_iiiiiifPfS1_S1__param_9];
	add.s32 	%r620, %r620, 1;
	setp.ne.s32 	%p158, %r620, %r619;
	@%p158 bra 	$L__BB2_2;
$L__BB2_67:
	ret;
$L__BB2_68:
	setp.lt.u32 	%p28, %r21, 7;
	mov.b32 	%r643, 0;
	@%p28 bra 	$L__BB2_71;
	mov.b32 	%r645, 0;
$L__BB2_70:
	.pragma "nounroll";
	add.s32 	%r278, %r645, %r62;
	setp.lt.s32 	%p29, %r76, %r278;
	selp.f32 	%f154, 0fFF800000, %f1, %p29;
	add.s32 	%r279, %r645, %r15;
	shl.b32 	%r280, %r279, 2;
	add.s32 	%r281, %r10, %r280;
	st.shared.f32 	[%r281], %f154;
	add.s32 	%r282, %r278, 1;
	setp.lt.s32 	%p30, %r76, %r282;
	selp.f32 	%f155, 0fFF800000, %f1, %p30;
	st.shared.f32 	[%r281+4], %f155;
	add.s32 	%r283, %r278, 2;
	setp.lt.s32 	%p31, %r76, %r283;
	selp.f32 	%f156, 0fFF800000, %f1, %p31;
	st.shared.f32 	[%r281+8], %f156;
	add.s32 	%r284, %r278, 3;
	setp.lt.s32 	%p32, %r76, %r284;
	selp.f32 	%f157, 0fFF800000, %f1, %p32;
	st.shared.f32 	[%r281+12], %f157;
	add.s32 	%r285, %r278, 4;
	setp.lt.s32 	%p33, %r76, %r285;
	selp.f32 	%f158, 0fFF800000, %f1, %p33;
	st.shared.f32 	[%r281+16], %f158;
	add.s32 	%r286, %r278, 5;
	setp.lt.s32 	%p34, %r76, %r286;
	selp.f32 	%f159, 0fFF800000, %f1, %p34;
	st.shared.f32 	[%r281+20], %f159;
	add.s32 	%r287, %r278, 6;
	setp.lt.s32 	%p35, %r76, %r287;
	selp.f32 	%f160, 0fFF800000, %f1, %p35;
	st.shared.f32 	[%r281+24], %f160;
	add.s32 	%r288, %r278, 7;
	setp.lt.s32 	%p36, %r76, %r288;
	selp.f32 	%f161, 0fFF800000, %f1, %p36;
	st.shared.f32 	[%r281+28], %f161;
	add.s32 	%r645, %r645, 8;
	setp.eq.s32 	%p37, %r645, %r32;
	mov.u32 	%r643, %r32;
	@%p37 bra 	$L__BB2_71;
	bra.uni 	$L__BB2_70;
$L__BB2_71:
	setp.eq.s32 	%p38, %r22, 0;
	@%p38 bra 	$L__BB2_79;
	setp.lt.u32 	%p39, %r23, 3;
	@%p39 bra 	$L__BB2_74;
	add.s32 	%r289, %r643, %r62;
	setp.lt.s32 	%p40, %r76, %r289;
	selp.f32 	%f162, 0fFF800000, %f1, %p40;
	add.s32 	%r290, %r643, %r15;
	shl.b32 	%r291, %r290, 2;
	add.s32 	%r292, %r10, %r291;
	st.shared.f32 	[%r292], %f162;
	add.s32 	%r293, %r289, 1;
	setp.lt.s32 	%p41, %r76, %r293;
	selp.f32 	%f163, 0fFF800000, %f1, %p41;
	st.shared.f32 	[%r292+4], %f163;
	add.s32 	%r294, %r289, 2;
	setp.lt.s32 	%p42, %r76, %r294;
	selp.f32 	%f164, 0fFF800000, %f1, %p42;
	st.shared.f32 	[%r292+8], %f164;
	add.s32 	%r295, %r289, 3;
	setp.lt.s32 	%p43, %r76, %r295;
	selp.f32 	%f165, 0fFF800000, %f1, %p43;
	st.shared.f32 	[%r292+12], %f165;
	add.s32 	%r643, %r643, 4;
$L__BB2_74:
	setp.eq.s32 	%p44, %r24, 0;
	@%p44 bra 	$L__BB2_79;
	setp.eq.s32 	%p45, %r25, 0;
	@%p45 bra 	$L__BB2_77;
	add.s32 	%r296, %r643, %r62;
	setp.lt.s32 	%p46, %r76, %r296;
	selp.f32 	%f166, 0fFF800000, %f1, %p46;
	add.s32 	%r297, %r643, %r15;
	shl.b32 	%r298, %r297, 2;
	add.s32 	%r299, %r10, %r298;
	st.shared.f32 	[%r299], %f166;
	add.s32 	%r300, %r296, 1;
	setp.lt.s32 	%p47, %r76, %r300;
	selp.f32 	%f167, 0fFF800000, %f1, %p47;
	st.shared.f32 	[%r299+4], %f167;
	add.s32 	%r643, %r643, 2;
$L__BB2_77:
	setp.eq.s32 	%p48, %r33, 0;
	@%p48 bra 	$L__BB2_79;
	add.s32 	%r301, %r643, %r62;
	setp.lt.s32 	%p49, %r76, %r301;
	selp.f32 	%f168, 0fFF800000, %f1, %p49;
	add.s32 	%r302, %r643, %r15;
	shl.b32 	%r303, %r302, 2;
	add.s32 	%r304, %r10, %r303;
	st.shared.f32 	[%r304], %f168;
$L__BB2_79:
	setp.lt.u32 	%p59, %r21, 3;
	rcp.rn.f32 	%f16, %f3;
	mov.b32 	%r648, 0;
	@%p59 bra 	$L__BB2_94;
	mov.b32 	%r646, 0;
$L__BB2_81:
	.pragma "nounroll";
	add.s32 	%r95, %r646, %r62;
	setp.ge.s32 	%p60, %r76, %r95;
	add.s32 	%r342, %r646, %r15;
	shl.b32 	%r343, %r342, 2;
	add.s32 	%r96, %r10, %r343;
	@%p60 bra 	$L__BB2_83;
	mov.b32 	%r344, 0;
	st.shared.u32 	[%r96], %r344;
	bra.uni 	$L__BB2_84;
$L__BB2_83:
	ld.shared.f32 	%f217, [%r96];
	sub.f32 	%f218, %f217, %f2;
	mul.f32 	%f219, %f218, 0f3FB8AA3B;
	ex2.approx.f32 	%f220, %f219;
	mul.f32 	%f221, %f16, %f220;
	st.shared.f32 	[%r96], %f221;
$L__BB2_84:
	add.s32 	%r345, %r95, 1;
	setp.lt.s32 	%p61, %r76, %r345;
	@%p61 bra 	$L__BB2_86;
	ld.shared.f32 	%f222, [%r96+4];
	sub.f32 	%f223, %f222, %f2;
	mul.f32 	%f224, %f223, 0f3FB8AA3B;
	ex2.approx.f32 	%f225, %f224;
	mul.f32 	%f226, %f16, %f225;
	st.shared.f32 	[%r96+4], %f226;
	bra.uni 	$L__BB2_87;
$L__BB2_86:
	mov.b32 	%r346, 0;
	st.shared.u32 	[%r96+4], %r346;
$L__BB2_87:
	add.s32 	%r347, %r95, 2;
	setp.lt.s32 	%p62, %r76, %r347;
	@%p62 bra 	$L__BB2_89;
	ld.shared.f32 	%f227, [%r96+8];
	sub.f32 	%f228, %f227, %f2;
	mul.f32 	%f229, %f228, 0f3FB8AA3B;
	ex2.approx.f32 	%f230, %f229;
	mul.f32 	%f231, %f16, %f230;
	st.shared.f32 	[%r96+8], %f231;
	bra.uni 	$L__BB2_90;
$L__BB2_89:
	mov.b32 	%r348, 0;
	st.shared.u32 	[%r96+8], %r348;
$L__BB2_90:
	add.s32 	%r349, %r95, 3;
	setp.lt.s32 	%p63, %r76, %r349;
	@%p63 bra 	$L__BB2_92;
	ld.shared.f32 	%f232, [%r96+12];
	sub.f32 	%f233, %f232, %f2;
	mul.f32 	%f234, %f233, 0f3FB8AA3B;
	ex2.approx.f32 	%f235, %f234;
	mul.f32 	%f236, %f16, %f235;
	st.shared.f32 	[%r96+12], %f236;
	bra.uni 	$L__BB2_93;
$L__BB2_92:
	mov.b32 	%r350, 0;
	st.shared.u32 	[%r96+12], %r350;
$L__BB2_93:
	add.s32 	%r646, %r646, 4;
	setp.ne.s32 	%p64, %r646, %r34;
	mov.u32 	%r648, %r34;
	@%p64 bra 	$L__BB2_81;
$L__BB2_94:
	setp.eq.s32 	%p65, %r24, 0;
	@%p65 bra 	$L__BB2_107;
	setp.eq.s32 	%p66, %r25, 0;
	@%p66 bra 	$L__BB2_103;
	add.s32 	%r99, %r648, %r62;
	setp.lt.s32 	%p67, %r76, %r99;
	add.s32 	%r351, %r648, %r15;
	shl.b32 	%r352, %r351, 2;
	add.s32 	%r100, %r10, %r352;
	@%p67 bra 	$L__BB2_98;
	ld.shared.f32 	%f237, [%r100];
	sub.f32 	%f238, %f237, %f2;
	mul.f32 	%f239, %f238, 0f3FB8AA3B;
	ex2.approx.f32 	%f240, %f239;
	mul.f32 	%f241, %f16, %f240;
	st.shared.f32 	[%r100], %f241;
	bra.uni 	$L__BB2_99;
$L__BB2_98:
	mov.b32 	%r353, 0;
	st.shared.u32 	[%r100], %r353;
$L__BB2_99:
	add.s32 	%r354, %r99, 1;
	setp.lt.s32 	%p68, %r76, %r354;
	@%p68 bra 	$L__BB2_101;
	ld.shared.f32 	%f242, [%r100+4];
	sub.f32 	%f243, %f242, %f2;
	mul.f32 	%f244, %f243, 0f3FB8AA3B;
	ex2.approx.f32 	%f245, %f244;
	mul.f32 	%f246, %f16, %f245;
	st.shared.f32 	[%r100+4], %f246;
	bra.uni 	$L__BB2_102;
$L__BB2_101:
	mov.b32 	%r355, 0;
	st.shared.u32 	[%r100+4], %r355;
$L__BB2_102:
	add.s32 	%r648, %r648, 2;
$L__BB2_103:
	setp.eq.s32 	%p69, %r33, 0;
	@%p69 bra 	$L__BB2_107;
	add.s32 	%r356, %r648, %r62;
	setp.lt.s32 	%p70, %r76, %r356;
	@%p70 bra 	$L__BB2_106;
	add.s32 	%r357, %r648, %r15;
	shl.b32 	%r358, %r357, 2;
	add.s32 	%r359, %r10, %r358;
	ld.shared.f32 	%f247, [%r359];
	sub.f32 	%f248, %f247, %f2;
	mul.f32 	%f249, %f248, 0f3FB8AA3B;
	ex2.approx.f32 	%f250, %f249;
	mul.f32 	%f251, %f16, %f250;
	st.shared.f32 	[%r359], %f251;
	bra.uni 	$L__BB2_107;
$L__BB2_106:
	add.s32 	%r360, %r648, %r15;
	shl.b32 	%r361, %r360, 2;
	add.s32 	%r362, %r10, %r361;
	mov.b32 	%r363, 0;
	st.shared.u32 	[%r362], %r363;
$L__BB2_107:
	bar.sync 	0;
	@%p2 bra 	$L__BB2_129;
	setp.lt.s32 	%p72, %r188, 1;
	@%p72 bra 	$L__BB2_122;
	mov.b32 	%r649, 0;
$L__BB2_110:
	setp.lt.u32 	%p78, %r188, 8;
	add.s32 	%r104, %r649, %r12;
	shl.b32 	%r373, %r104, 2;
	add.s32 	%r374, %r9, %r373;
	ld.shared.f32 	%f17, [%r374];
	mov.f32 	%f599, 0f00000000;
	mov.b32 	%r652, 0;
	@%p78 bra 	$L__BB2_113;
	mov.f32 	%f599, 0f00000000;
	mov.b32 	%r650, 0;
$L__BB2_112:
	.pragma "nounroll";
	mad.lo.s32 	%r376, %r650, %r187, %r1;
	shl.b32 	%r377, %r376, 2;
	add.s32 	%r378, %r10, %r377;
	ld.shared.f32 	%f262, [%r378];
	fma.rn.f32 	%f263, %f262, %f17, %f599;
	add.s32 	%r379, %r378, %r38;
	ld.shared.f32 	%f264, [%r379];
	fma.rn.f32 	%f265, %f264, %f17, %f263;
	add.s32 	%r380, %r379, %r38;
	ld.shared.f32 	%f266, [%r380];
	fma.rn.f32 	%f267, %f266, %f17, %f265;
	add.s32 	%r381, %r380, %r38;
	ld.shared.f32 	%f268, [%r381];
	fma.rn.f32 	%f269, %f268, %f17, %f267;
	add.s32 	%r382, %r381, %r38;
	ld.shared.f32 	%f270, [%r382];
	fma.rn.f32 	%f271, %f270, %f17, %f269;
	add.s32 	%r383, %r382, %r38;
	ld.shared.f32 	%f272, [%r383];
	fma.rn.f32 	%f273, %f272, %f17, %f271;
	add.s32 	%r384, %r383, %r38;
	ld.shared.f32 	%f274, [%r384];
	fma.rn.f32 	%f275, %f274, %f17, %f273;
	add.s32 	%r385, %r384, %r38;
	ld.shared.f32 	%f276, [%r385];
	fma.rn.f32 	%f599, %f276, %f17, %f275;
	add.s32 	%r650, %r650, 8;
	setp.ne.s32 	%p79, %r650, %r36;
	mov.u32 	%r652, %r36;
	@%p79 bra 	$L__BB2_112;
$L__BB2_113:
	setp.eq.s32 	%p80, %r26, 0;
	@%p80 bra 	$L__BB2_121;
	setp.lt.u32 	%p81, %r27, 3;
	@%p81 bra 	$L__BB2_116;
	mad.lo.s32 	%r386, %r652, %r187, %r1;
	shl.b32 	%r387, %r386, 2;
	add.s32 	%r388, %r10, %r387;
	ld.shared.f32 	%f278, [%r388];
	fma.rn.f32 	%f279, %f278, %f17, %f599;
	add.s32 	%r389, %r388, %r38;
	ld.shared.f32 	%f280, [%r389];
	fma.rn.f32 	%f281, %f280, %f17, %f279;
	add.s32 	%r390, %r389, %r38;
	ld.shared.f32 	%f282, [%r390];
	fma.rn.f32 	%f283, %f282, %f17, %f281;
	add.s32 	%r391, %r390, %r38;
	ld.shared.f32 	%f284, [%r391];
	fma.rn.f32 	%f599, %f284, %f17, %f283;
	add.s32 	%r652, %r652, 4;
$L__BB2_116:
	setp.eq.s32 	%p82, %r28, 0;
	@%p82 bra 	$L__BB2_121;
	setp.eq.s32 	%p83, %r29, 0;
	@%p83 bra 	$L__BB2_119;
	mad.lo.s32 	%r392, %r652, %r187, %r1;
	shl.b32 	%r393, %r392, 2;
	add.s32 	%r394, %r10, %r393;
	ld.shared.f32 	%f286, [%r394];
	fma.rn.f32 	%f287, %f286, %f17, %f599;
	add.s32 	%r395, %r394, %r38;
	ld.shared.f32 	%f288, [%r395];
	fma.rn.f32 	%f599, %f288, %f17, %f287;
	add.s32 	%r652, %r652, 2;
$L__BB2_119:
	setp.eq.s32 	%p84, %r37, 0;
	@%p84 bra 	$L__BB2_121;
	mad.lo.s32 	%r396, %r652, %r187, %r1;
	shl.b32 	%r397, %r396, 2;
	add.s32 	%r398, %r10, %r397;
	ld.shared.f32 	%f289, [%r398];
	fma.rn.f32 	%f599, %f289, %f17, %f599;
$L__BB2_121:
	add.s32 	%r400, %r6, %r373;
	atom.shared.add.f32 	%f290, [%r400], %f599;
	add.s32 	%r649, %r649, 1;
	setp.eq.s32 	%p85, %r649, %r184;
	@%p85 bra 	$L__BB2_129;
	bra.uni 	$L__BB2_110;
$L__BB2_122:
	setp.lt.u32 	%p73, %r16, 3;
	mov.b32 	%r654, 0;
	@%p73 bra 	$L__BB2_125;
	mov.b32 	%r660, 0;
$L__BB2_124:
	add.s32 	%r366, %r660, %r12;
	shl.b32 	%r367, %r366, 2;
	add.s32 	%r368, %r6, %r367;
	atom.shared.add.f32 	%f252, [%r368], 0f00000000;
	atom.shared.add.f32 	%f253, [%r368+4], 0f00000000;
	atom.shared.add.f32 	%f254, [%r368+8], 0f00000000;
	atom.shared.add.f32 	%f255, [%r368+12], 0f00000000;
	add.s32 	%r660, %r660, 4;
	setp.eq.s32 	%p74, %r660, %r35;
	mov.u32 	%r654, %r35;
	@%p74 bra 	$L__BB2_125;
	bra.uni 	$L__BB2_124;
$L__BB2_125:
	setp.eq.s32 	%p75, %r19, 0;
	@%p75 bra 	$L__BB2_129;
	setp.eq.s32 	%p76, %r19, 1;
	add.s32 	%r369, %r654, %r12;
	shl.b32 	%r370, %r369, 2;
	add.s32 	%r114, %r6, %r370;
	atom.shared.add.f32 	%f256, [%r114], 0f00000000;
	@%p76 bra 	$L__BB2_129;
	setp.eq.s32 	%p77, %r19, 2;
	atom.shared.add.f32 	%f257, [%r114+4], 0f00000000;
	@%p77 bra 	$L__BB2_129;
	atom.shared.add.f32 	%f258, [%r114+8], 0f00000000;
$L__BB2_129:
	@%p26 bra 	$L__BB2_155;
	@%p2 bra 	$L__BB2_144;
	mov.b32 	%r655, 0;
$L__BB2_132:
	setp.lt.u32 	%p95, %r16, 7;
	mul.lo.s32 	%r116, %r655, %r184;
	mov.f32 	%f607, 0f00000000;
	mov.b32 	%r658, 0;
	@%p95 bra 	$L__BB2_135;
	mov.f32 	%f607, 0f00000000;
	mov.b32 	%r656, 0;
$L__BB2_134:
	.pragma "nounroll";
	add.s32 	%r422, %r656, %r12;
	shl.b32 	%r423, %r422, 2;
	add.s32 	%r424, %r9, %r423;
	ld.shared.f32 	%f294, [%r424];
	add.s32 	%r425, %r656, %r116;
	shl.b32 	%r426, %r425, 2;
	add.s32 	%r427, %r4, %r426;
	ld.shared.f32 	%f295, [%r427];
	fma.rn.f32 	%f296, %f294, %f295, %f607;
	ld.shared.f32 	%f297, [%r424+4];
	ld.shared.f32 	%f298, [%r427+4];
	fma.rn.f32 	%f299, %f297, %f298, %f296;
	ld.shared.f32 	%f300, [%r424+8];
	ld.shared.f32 	%f301, [%r427+8];
	fma.rn.f32 	%f302, %f300, %f301, %f299;
	ld.shared.f32 	%f303, [%r424+12];
	ld.shared.f32 	%f304, [%r427+12];
	fma.rn.f32 	%f305, %f303, %f304, %f302;
	ld.shared.f32 	%f306, [%r424+16];
	ld.shared.f32 	%f307, [%r427+16];
	fma.rn.f32 	%f308, %f306, %f307, %f305;
	ld.shared.f32 	%f309, [%r424+20];
	ld.shared.f32 	%f310, [%r427+20];
	fma.rn.f32 	%f311, %f309, %f310, %f308;
	ld.shared.f32 	%f312, [%r424+24];
	ld.shared.f32 	%f313, [%r427+24];
	fma.rn.f32 	%f314, %f312, %f313, %f311;
	ld.shared.f32 	%f315, [%r424+28];
	ld.shared.f32 	%f316, [%r427+28];
	fma.rn.f32 	%f607, %f315, %f316, %f314;
	add.s32 	%r656, %r656, 8;
	setp.ne.s32 	%p96, %r656, %r30;
	mov.u32 	%r658, %r30;
	@%p96 bra 	$L__BB2_134;
$L__BB2_135:
	setp.eq.s32 	%p97, %r17, 0;
	@%p97 bra 	$L__BB2_143;
	setp.lt.u32 	%p98, %r18, 3;
	@%p98 bra 	$L__BB2_138;
	add.s32 	%r428, %r658, %r12;
	shl.b32 	%r429, %r428, 2;
	add.s32 	%r430, %r9, %r429;
	ld.shared.f32 	%f318, [%r430];
	add.s32 	%r431, %r658, %r116;
	shl.b32 	%r432, %r431, 2;
	add.s32 	%r433, %r4, %r432;
	ld.shared.f32 	%f319, [%r433];
	fma.rn.f32 	%f320, %f318, %f319, %f607;
	ld.shared.f32 	%f321, [%r430+4];
	ld.shared.f32 	%f322, [%r433+4];
	fma.rn.f32 	%f323, %f321, %f322, %f320;
	ld.shared.f32 	%f324, [%r430+8];
	ld.shared.f32 	%f325, [%r433+8];
	fma.rn.f32 	%f326, %f324, %f325, %f323;
	ld.shared.f32 	%f327, [%r430+12];
	ld.shared.f32 	%f328, [%r433+12];
	fma.rn.f32 	%f607, %f327, %f328, %f326;
	add.s32 	%r658, %r658, 4;
$L__BB2_138:
	setp.eq.s32 	%p99, %r19, 0;
	@%p99 bra 	$L__BB2_143;
	setp.eq.s32 	%p100, %r20, 0;
	@%p100 bra 	$L__BB2_141;
	add.s32 	%r434, %r658, %r12;
	shl.b32 	%r435, %r434, 2;
	add.s32 	%r436, %r9, %r435;
	ld.shared.f32 	%f330, [%r436];
	add.s32 	%r437, %r658, %r116;
	shl.b32 	%r438, %r437, 2;
	add.s32 	%r439, %r4, %r438;
	ld.shared.f32 	%f331, [%r439];
	fma.rn.f32 	%f332, %f330, %f331, %f607;
	ld.shared.f32 	%f333, [%r436+4];
	ld.shared.f32 	%f334, [%r439+4];
	fma.rn.f32 	%f607, %f333, %f334, %f332;
	add.s32 	%r658, %r658, 2;
$L__BB2_141:
	setp.eq.s32 	%p101, %r31, 0;
	@%p101 bra 	$L__BB2_143;
	add.s32 	%r440, %r658, %r12;
	shl.b32 	%r441, %r440, 2;
	add.s32 	%r442, %r9, %r441;
	ld.shared.f32 	%f335, [%r442];
	add.s32 	%r443, %r658, %r116;
	shl.b32 	%r444, %r443, 2;
	add.s32 	%r445, %r4, %r444;
	ld.shared.f32 	%f336, [%r445];
	fma.rn.f32 	%f607, %f335, %f336, %f607;
$L__BB2_143:
	add.s32 	%r446, %r655, %r15;
	shl.b32 	%r447, %r446, 2;
	add.s32 	%r448, %r11, %r447;
	st.shared.f32 	[%r448], %f607;
	add.s32 	%r655, %r655, 1;
	setp.eq.s32 	%p102, %r655, %r187;
	@%p102 bra 	$L__BB2_155;
	bra.uni 	$L__BB2_132;
$L__BB2_144:
	setp.lt.u32 	%p88, %r21, 7;
	mov.b32 	%r662, 0;
	@%p88 bra 	$L__BB2_147;
	mov.b32 	%r664, 0;
$L__BB2_146:
	.pragma "nounroll";
	add.s32 	%r403, %r664, %r15;
	shl.b32 	%r404, %r403, 2;
	add.s32 	%r405, %r11, %r404;
	mov.b32 	%r406, 0;
	st.shared.u32 	[%r405], %r406;
	st.shared.u32 	[%r405+4], %r406;
	st.shared.u32 	[%r405+8], %r406;
	st.shared.u32 	[%r405+12], %r406;
	st.shared.u32 	[%r405+16], %r406;
	st.shared.u32 	[%r405+20], %r406;
	st.shared.u32 	[%r405+24], %r406;
	st.shared.u32 	[%r405+28], %r406;
	add.s32 	%r664, %r664, 8;
	setp.eq.s32 	%p89, %r664, %r32;
	mov.u32 	%r662, %r32;
	@%p89 bra 	$L__BB2_147;
	bra.uni 	$L__BB2_146;
$L__BB2_147:
	setp.eq.s32 	%p90, %r22, 0;
	@%p90 bra 	$L__BB2_155;
	setp.lt.u32 	%p91, %r23, 3;
	@%p91 bra 	$L__BB2_150;
	add.s32 	%r407, %r662, %r15;
	shl.b32 	%r408, %r407, 2;
	add.s32 	%r409, %r11, %r408;
	mov.b32 	%r410, 0;
	st.shared.u32 	[%r409], %r410;
	st.shared.u32 	[%r409+4], %r410;
	st.shared.u32 	[%r409+8], %r410;
	st.shared.u32 	[%r409+12], %r410;
	add.s32 	%r662, %r662, 4;
$L__BB2_150:
	setp.eq.s32 	%p92, %r24, 0;
	@%p92 bra 	$L__BB2_155;
	setp.eq.s32 	%p93, %r25, 0;
	@%p93 bra 	$L__BB2_153;
	add.s32 	%r411, %r662, %r15;
	shl.b32 	%r412, %r411, 2;
	add.s32 	%r413, %r11, %r412;
	mov.b32 	%r414, 0;
	st.shared.u32 	[%r413], %r414;
	st.shared.u32 	[%r413+4], %r414;
	add.s32 	%r662, %r662, 2;
$L__BB2_153:
	setp.eq.s32 	%p94, %r33, 0;
	@%p94 bra 	$L__BB2_155;
	add.s32 	%r415, %r662, %r15;
	shl.b32 	%r416, %r415, 2;
	add.s32 	%r417, %r11, %r416;
	mov.b32 	%r418, 0;
	st.shared.u32 	[%r417], %r418;
$L__BB2_155:
	mov.f32 	%f614, 0f00000000;
	@%p2 bra 	$L__BB2_167;
	setp.lt.u32 	%p104, %r16, 7;
	mov.f32 	%f614, 0f00000000;
	mov.b32 	%r666, 0;
	@%p104 bra 	$L__BB2_159;
	mov.f32 	%f614, 0f00000000;
	mov.b32 	%r668, 0;
$L__BB2_158:
	.pragma "nounroll";
	add.s32 	%r451, %r668, %r12;
	shl.b32 	%r452, %r451, 2;
	add.s32 	%r453, %r9, %r452;
	ld.shared.f32 	%f341, [%r453];
	add.s32 	%r454, %r8, %r452;
	ld.shared.f32 	%f342, [%r454];
	fma.rn.f32 	%f343, %f341, %f342, %f614;
	ld.shared.f32 	%f344, [%r453+4];
	ld.shared.f32 	%f345, [%r454+4];
	fma.rn.f32 	%f346, %f344, %f345, %f343;
	ld.shared.f32 	%f347, [%r453+8];
	ld.shared.f32 	%f348, [%r454+8];
	fma.rn.f32 	%f349, %f347, %f348, %f346;
	ld.shared.f32 	%f350, [%r453+12];
	ld.shared.f32 	%f351, [%r454+12];
	fma.rn.f32 	%f352, %f350, %f351, %f349;
	ld.shared.f32 	%f353, [%r453+16];
	ld.shared.f32 	%f354, [%r454+16];
	fma.rn.f32 	%f355, %f353, %f354, %f352;
	ld.shared.f32 	%f356, [%r453+20];
	ld.shared.f32 	%f357, [%r454+20];
	fma.rn.f32 	%f358, %f356, %f357, %f355;
	ld.shared.f32 	%f359, [%r453+24];
	ld.shared.f32 	%f360, [%r454+24];
	fma.rn.f32 	%f361, %f359, %f360, %f358;
	ld.shared.f32 	%f362, [%r453+28];
	ld.shared.f32 	%f363, [%r454+28];
	fma.rn.f32 	%f614, %f362, %f363, %f361;
	add.s32 	%r668, %r668, 8;
	setp.eq.s32 	%p105, %r668, %r30;
	mov.u32 	%r666, %r30;
	@%p105 bra 	$L__BB2_159;
	bra.uni 	$L__BB2_158;
$L__BB2_159:
	setp.eq.s32 	%p106, %r17, 0;
	@%p106 bra 	$L__BB2_167;
	setp.lt.u32 	%p107, %r18, 3;
	@%p107 bra 	$L__BB2_162;
	add.s32 	%r455, %r666, %r12;
	shl.b32 	%r456, %r455, 2;
	add.s32 	%r457, %r9, %r456;
	ld.shared.f32 	%f365, [%r457];
	add.s32 	%r458, %r8, %r456;
	ld.shared.f32 	%f366, [%r458];
	fma.rn.f32 	%f367, %f365, %f366, %f614;
	ld.shared.f32 	%f368, [%r457+4];
	ld.shared.f32 	%f369, [%r458+4];
	fma.rn.f32 	%f370, %f368, %f369, %f367;
	ld.shared.f32 	%f371, [%r457+8];
	ld.shared.f32 	%f372, [%r458+8];
	fma.rn.f32 	%f373, %f371, %f372, %f370;
	ld.shared.f32 	%f374, [%r457+12];
	ld.shared.f32 	%f375, [%r458+12];
	fma.rn.f32 	%f614, %f374, %f375, %f373;
	add.s32 	%r666, %r666, 4;
$L__BB2_162:
	setp.eq.s32 	%p108, %r19, 0;
	@%p108 bra 	$L__BB2_167;
	setp.eq.s32 	%p109, %r20, 0;
	@%p109 bra 	$L__BB2_165;
	add.s32 	%r459, %r666, %r12;
	shl.b32 	%r460, %r459, 2;
	add.s32 	%r461, %r9, %r460;
	ld.shared.f32 	%f377, [%r461];
	add.s32 	%r462, %r8, %r460;
	ld.shared.f32 	%f378, [%r462];
	fma.rn.f32 	%f379, %f377, %f378, %f614;
	ld.shared.f32 	%f380, [%r461+4];
	ld.shared.f32 	%f381, [%r462+4];
	fma.rn.f32 	%f614, %f380, %f381, %f379;
	add.s32 	%r666, %r666, 2;
$L__BB2_165:
	setp.eq.s32 	%p110, %r31, 0;
	@%p110 bra 	$L__BB2_167;
	add.s32 	%r463, %r666, %r12;
	shl.b32 	%r464, %r463, 2;
	add.s32 	%r465, %r9, %r464;
	ld.shared.f32 	%f382, [%r465];
	add.s32 	%r466, %r8, %r464;
	ld.shared.f32 	%f383, [%r466];
	fma.rn.f32 	%f614, %f382, %f383, %f614;
$L__BB2_167:
	@%p26 bra 	$L__BB2_179;
	setp.lt.u32 	%p112, %r21, 7;
	mov.b32 	%r670, 0;
	@%p112 bra 	$L__BB2_171;
	mov.b32 	%r677, 0;
$L__BB2_170:
	.pragma "nounroll";
	add.s32 	%r469, %r677, %r15;
	shl.b32 	%r470, %r469, 2;
	add.s32 	%r471, %r10, %r470;
	ld.shared.f32 	%f384, [%r471];
	add.s32 	%r472, %r11, %r470;
	ld.shared.f32 	%f385, [%r472];
	sub.f32 	%f386, %f385, %f614;
	mul.f32 	%f387, %f384, %f386;
	st.shared.f32 	[%r472], %f387;
	ld.shared.f32 	%f388, [%r471+4];
	ld.shared.f32 	%f389, [%r472+4];
	sub.f32 	%f390, %f389, %f614;
	mul.f32 	%f391, %f388, %f390;
	st.shared.f32 	[%r472+4], %f391;
	ld.shared.f32 	%f392, [%r471+8];
	ld.shared.f32 	%f393, [%r472+8];
	sub.f32 	%f394, %f393, %f614;
	mul.f32 	%f395, %f392, %f394;
	st.shared.f32 	[%r472+8], %f395;
	ld.shared.f32 	%f396, [%r471+12];
	ld.shared.f32 	%f397, [%r472+12];
	sub.f32 	%f398, %f397, %f614;
	mul.f32 	%f399, %f396, %f398;
	st.shared.f32 	[%r472+12], %f399;
	ld.shared.f32 	%f400, [%r471+16];
	ld.shared.f32 	%f401, [%r472+16];
	sub.f32 	%f402, %f401, %f614;
	mul.f32 	%f403, %f400, %f402;
	st.shared.f32 	[%r472+16], %f403;
	ld.shared.f32 	%f404, [%r471+20];
	ld.shared.f32 	%f405, [%r472+20];
	sub.f32 	%f406, %f405, %f614;
	mul.f32 	%f407, %f404, %f406;
	st.shared.f32 	[%r472+20], %f407;
	ld.shared.f32 	%f408, [%r471+24];
	ld.shared.f32 	%f409, [%r472+24];
	sub.f32 	%f410, %f409, %f614;
	mul.f32 	%f411, %f408, %f410;
	st.shared.f32 	[%r472+24], %f411;
	ld.shared.f32 	%f412, [%r471+28];
	ld.shared.f32 	%f413, [%r472+28];
	sub.f32 	%f414, %f413, %f614;
	mul.f32 	%f415, %f412, %f414;
	st.shared.f32 	[%r472+28], %f415;
	add.s32 	%r677, %r677, 8;
	setp.eq.s32 	%p113, %r677, %r32;
	mov.u32 	%r670, %r32;
	@%p113 bra 	$L__BB2_171;
	bra.uni 	$L__BB2_170;
$L__BB2_171:
	setp.eq.s32 	%p114, %r22, 0;
	@%p114 bra 	$L__BB2_179;
	setp.lt.u32 	%p115, %r23, 3;
	@%p115 bra 	$L__BB2_174;
	add.s32 	%r473, %r670, %r15;
	shl.b32 	%r474, %r473, 2;
	add.s32 	%r475, %r10, %r474;
	ld.shared.f32 	%f416, [%r475];
	add.s32 	%r476, %r11, %r474;
	ld.shared.f32 	%f417, [%r476];
	sub.f32 	%f418, %f417, %f614;
	mul.f32 	%f419, %f416, %f418;
	st.shared.f32 	[%r476], %f419;
	ld.shared.f32 	%f420, [%r475+4];
	ld.shared.f32 	%f421, [%r476+4];
	sub.f32 	%f422, %f421, %f614;
	mul.f32 	%f423, %f420, %f422;
	st.shared.f32 	[%r476+4], %f423;
	ld.shared.f32 	%f424, [%r475+8];
	ld.shared.f32 	%f425, [%r476+8];
	sub.f32 	%f426, %f425, %f614;
	mul.f32 	%f427, %f424, %f426;
	st.shared.f32 	[%r476+8], %f427;
	ld.shared.f32 	%f428, [%r475+12];
	ld.shared.f32 	%f429, [%r476+12];
	sub.f32 	%f430, %f429, %f614;
	mul.f32 	%f431, %f428, %f430;
	st.shared.f32 	[%r476+12], %f431;
	add.s32 	%r670, %r670, 4;
$L__BB2_174:
	setp.eq.s32 	%p116, %r24, 0;
	@%p116 bra 	$L__BB2_179;
	setp.eq.s32 	%p117, %r25, 0;
	@%p117 bra 	$L__BB2_177;
	add.s32 	%r477, %r670, %r15;
	shl.b32 	%r478, %r477, 2;
	add.s32 	%r479, %r10, %r478;
	ld.shared.f32 	%f432, [%r479];
	add.s32 	%r480, %r11, %r478;
	ld.shared.f32 	%f433, [%r480];
	sub.f32 	%f434, %f433, %f614;
	mul.f32 	%f435, %f432, %f434;
	st.shared.f32 	[%r480], %f435;
	ld.shared.f32 	%f436, [%r479+4];
	ld.shared.f32 	%f437, [%r480+4];
	sub.f32 	%f438, %f437, %f614;
	mul.f32 	%f439, %f436, %f438;
	st.shared.f32 	[%r480+4], %f439;
	add.s32 	%r670, %r670, 2;
$L__BB2_177:
	setp.eq.s32 	%p118, %r33, 0;
	@%p118 bra 	$L__BB2_179;
	add.s32 	%r481, %r670, %r15;
	shl.b32 	%r482, %r481, 2;
	add.s32 	%r483, %r10, %r482;
	ld.shared.f32 	%f440, [%r483];
	add.s32 	%r484, %r11, %r482;
	ld.shared.f32 	%f441, [%r484];
	sub.f32 	%f442, %f441, %f614;
	mul.f32 	%f443, %f440, %f442;
	st.shared.f32 	[%r484], %f443;
$L__BB2_179:
	@%p2 bra 	$L__BB2_201;
	mad.lo.s32 	%r146, %r632, %r3, %r13;
	@%p26 bra 	$L__BB2_194;
	mov.b32 	%r672, 0;
$L__BB2_182:
	setp.lt.u32 	%p126, %r21, 7;
	mov.f32 	%f623, 0f00000000;
	mov.b32 	%r675, 0;
	@%p126 bra 	$L__BB2_185;
	mov.f32 	%f623, 0f00000000;
	mov.b32 	%r673, 0;
$L__BB2_184:
	.pragma "nounroll";
	add.s32 	%r492, %r673, %r15;
	shl.b32 	%r493, %r492, 2;
	add.s32 	%r494, %r11, %r493;
	ld.shared.f32 	%f454, [%r494];
	mad.lo.s32 	%r495, %r673, %r184, %r672;
	shl.b32 	%r496, %r495, 2;
	mov.u32 	%r497, sram;
	add.s32 	%r498, %r497, %r496;
	ld.shared.f32 	%f455, [%r498];
	fma.rn.f32 	%f456, %f454, %f455, %f623;
	ld.shared.f32 	%f457, [%r494+4];
	shl.b32 	%r499, %r184, 2;
	add.s32 	%r500, %r498, %r499;
	ld.shared.f32 	%f458, [%r500];
	fma.rn.f32 	%f459, %f457, %f458, %f456;
	ld.shared.f32 	%f460, [%r494+8];
	add.s32 	%r501, %r500, %r499;
	ld.shared.f32 	%f461, [%r501];
	fma.rn.f32 	%f462, %f460, %f461, %f459;
	ld.shared.f32 	%f463, [%r494+12];
	add.s32 	%r502, %r501, %r499;
	ld.shared.f32 	%f464, [%r502];
	fma.rn.f32 	%f465, %f463, %f464, %f462;
	ld.shared.f32 	%f466, [%r494+16];
	add.s32 	%r503, %r502, %r499;
	ld.shared.f32 	%f467, [%r503];
	fma.rn.f32 	%f468, %f466, %f467, %f465;
	ld.shared.f32 	%f469, [%r494+20];
	add.s32 	%r504, %r503, %r499;
	ld.shared.f32 	%f470, [%r504];
	fma.rn.f32 	%f471, %f469, %f470, %f468;
	ld.shared.f32 	%f472, [%r494+24];
	add.s32 	%r505, %r504, %r499;
	ld.shared.f32 	%f473, [%r505];
	fma.rn.f32 	%f474, %f472, %f473, %f471;
	ld.shared.f32 	%f475, [%r494+28];
	add.s32 	%r506, %r505, %r499;
	ld.shared.f32 	%f476, [%r506];
	fma.rn.f32 	%f623, %f475, %f476, %f474;
	add.s32 	%r673, %r673, 8;
	setp.ne.s32 	%p127, %r673, %r32;
	mov.u32 	%r675, %r32;
	@%p127 bra 	$L__BB2_184;
$L__BB2_185:
	setp.eq.s32 	%p128, %r22, 0;
	@%p128 bra 	$L__BB2_193;
	setp.lt.u32 	%p129, %r23, 3;
	@%p129 bra 	$L__BB2_188;
	add.s32 	%r507, %r675, %r15;
	shl.b32 	%r508, %r507, 2;
	add.s32 	%r509, %r11, %r508;
	ld.shared.f32 	%f478, [%r509];
	mad.lo.s32 	%r510, %r675, %r184, %r672;
	shl.b32 	%r511, %r510, 2;
	mov.u32 	%r512, sram;
	add.s32 	%r513, %r512, %r511;
	ld.shared.f32 	%f479, [%r513];
	fma.rn.f32 	%f480, %f478, %f479, %f623;
	ld.shared.f32 	%f481, [%r509+4];
	shl.b32 	%r514, %r184, 2;
	add.s32 	%r515, %r513, %r514;
	ld.shared.f32 	%f482, [%r515];
	fma.rn.f32 	%f483, %f481, %f482, %f480;
	ld.shared.f32 	%f484, [%r509+8];
	add.s32 	%r516, %r515, %r514;
	ld.shared.f32 	%f485, [%r516];
	fma.rn.f32 	%f486, %f484, %f485, %f483;
	ld.shared.f32 	%f487, [%r509+12];
	add.s32 	%r517, %r516, %r514;
	ld.shared.f32 	%f488, [%r517];
	fma.rn.f32 	%f623, %f487, %f488, %f486;
	add.s32 	%r675, %r675, 4;
$L__BB2_188:
	setp.eq.s32 	%p130, %r24, 0;
	@%p130 bra 	$L__BB2_193;
	setp.eq.s32 	%p131, %r25, 0;
	@%p131 bra 	$L__BB2_191;
	add.s32 	%r518, %r675, %r15;
	shl.b32 	%r519, %r518, 2;
	add.s32 	%r520, %r11, %r519;
	ld.shared.f32 	%f490, [%r520];
	mad.lo.s32 	%r521, %r675, %r184, %r672;
	shl.b32 	%r522, %r521, 2;
	mov.u32 	%r523, sram;
	add.s32 	%r524, %r523, %r522;
	ld.shared.f32 	%f491, [%r524];
	fma.rn.f32 	%f492, %f490, %f491, %f623;
	ld.shared.f32 	%f493, [%r520+4];
	shl.b32 	%r525, %r184, 2;
	add.s32 	%r526, %r524, %r525;
	ld.shared.f32 	%f494, [%r526];
	fma.rn.f32 	%f623, %f493, %f494, %f492;
	add.s32 	%r675, %r675, 2;
$L__BB2_191:
	setp.eq.s32 	%p132, %r33, 0;
	@%p132 bra 	$L__BB2_193;
	add.s32 	%r527, %r675, %r15;
	shl.b32 	%r528, %r527, 2;
	add.s32 	%r529, %r11, %r528;
	ld.shared.f32 	%f495, [%r529];
	mad.lo.s32 	%r530, %r675, %r184, %r672;
	shl.b32 	%r531, %r530, 2;
	mov.u32 	%r532, sram;
	add.s32 	%r533, %r532, %r531;
	ld.shared.f32 	%f496, [%r533];
	fma.rn.f32 	%f623, %f495, %f496, %f623;
$L__BB2_193:
	mul.f32 	%f497, %f78, %f623;
	add.s32 	%r534, %r146, %r672;
	mul.wide.s32 	%rd56, %r534, 4;
	add.s64 	%rd57, %rd6, %rd56;
	atom.global.add.f32 	%f498, [%rd57], %f497;
	add.s32 	%r672, %r672, 1;
	setp.eq.s32 	%p133, %r672, %r184;
	@%p133 bra 	$L__BB2_201;
	bra.uni 	$L__BB2_182;
$L__BB2_194:
	setp.lt.u32 	%p121, %r16, 3;
	mov.b32 	%r679, 0;
	@%p121 bra 	$L__BB2_197;
	mov.b32 	%r678, 0;
$L__BB2_196:
	add.s32 	%r487, %r146, %r678;
	mul.wide.s32 	%rd53, %r487, 4;
	add.s64 	%rd54, %rd6, %rd53;
	atom.global.add.f32 	%f444, [%rd54], %f1;
	atom.global.add.f32 	%f445, [%rd54+4], %f1;
	atom.global.add.f32 	%f446, [%rd54+8], %f1;
	atom.global.add.f32 	%f447, [%rd54+12], %f1;
	add.s32 	%r678, %r678, 4;
	setp.ne.s32 	%p122, %r678, %r35;
	mov.u32 	%r679, %r35;
	@%p122 bra 	$L__BB2_196;
$L__BB2_197:
	setp.eq.s32 	%p123, %r19, 0;
	@%p123 bra 	$L__BB2_201;
	setp.eq.s32 	%p124, %r19, 1;
	add.s32 	%r488, %r146, %r679;
	mul.wide.s32 	%rd55, %r488, 4;
	add.s64 	%rd10, %rd6, %rd55;
	atom.global.add.f32 	%f448, [%rd10], %f1;
	@%p124 bra 	$L__BB2_201;
	setp.eq.s32 	%p125, %r19, 2;
	atom.global.add.f32 	%f449, [%rd10+4], %f1;
	@%p125 bra 	$L__BB2_201;
	atom.global.add.f32 	%f450, [%rd10+8], %f1;
$L__BB2_201:
	bar.sync 	0;
	@%p2 bra 	$L__BB2_223;
	setp.lt.s32 	%p135, %r188, 1;
	@%p135 bra 	$L__BB2_216;
	mov.b32 	%r680, 0;
$L__BB2_204:
	setp.lt.u32 	%p141, %r188, 8;
	mov.f32 	%f631, 0f00000000;
	mov.b32 	%r683, 0;
	@%p141 bra 	$L__BB2_207;
	mov.f32 	%f631, 0f00000000;
	mov.b32 	%r681, 0;
$L__BB2_206:
	.pragma "nounroll";
	mad.lo.s32 	%r545, %r681, %r187, %r1;
	shl.b32 	%r546, %r545, 2;
	add.s32 	%r547, %r11, %r546;
	ld.shared.f32 	%f509, [%r547];
	mad.lo.s32 	%r548, %r681, %r184, %r680;
	shl.b32 	%r549, %r548, 2;
	add.s32 	%r550, %r7, %r549;
	ld.shared.f32 	%f510, [%r550];
	fma.rn.f32 	%f511, %f509, %f510, %f631;
	add.s32 	%r551, %r547, %r38;
	ld.shared.f32 	%f512, [%r551];
	shl.b32 	%r552, %r184, 2;
	add.s32 	%r553, %r550, %r552;
	ld.shared.f32 	%f513, [%r553];
	fma.rn.f32 	%f514, %f512, %f513, %f511;
	add.s32 	%r554, %r551, %r38;
	ld.shared.f32 	%f515, [%r554];
	add.s32 	%r555, %r553, %r552;
	ld.shared.f32 	%f516, [%r555];
	fma.rn.f32 	%f517, %f515, %f516, %f514;
	add.s32 	%r556, %r554, %r38;
	ld.shared.f32 	%f518, [%r556];
	add.s32 	%r557, %r555, %r552;
	ld.shared.f32 	%f519, [%r557];
	fma.rn.f32 	%f520, %f518, %f519, %f517;
	add.s32 	%r558, %r556, %r38;
	ld.shared.f32 	%f521, [%r558];
	add.s32 	%r559, %r557, %r552;
	ld.shared.f32 	%f522, [%r559];
	fma.rn.f32 	%f523, %f521, %f522, %f520;
	add.s32 	%r560, %r558, %r38;
	ld.shared.f32 	%f524, [%r560];
	add.s32 	%r561, %r559, %r552;
	ld.shared.f32 	%f525, [%r561];
	fma.rn.f32 	%f526, %f524, %f525, %f523;
	add.s32 	%r562, %r560, %r38;
	ld.shared.f32 	%f527, [%r562];
	add.s32 	%r563, %r561, %r552;
	ld.shared.f32 	%f528, [%r563];
	fma.rn.f32 	%f529, %f527, %f528, %f526;
	add.s32 	%r564, %r562, %r38;
	ld.shared.f32 	%f530, [%r564];
	add.s32 	%r565, %r563, %r552;
	ld.shared.f32 	%f531, [%r565];
	fma.rn.f32 	%f631, %f530, %f531, %f529;
	add.s32 	%r681, %r681, 8;
	setp.ne.s32 	%p142, %r681, %r36;
	mov.u32 	%r683, %r36;
	@%p142 bra 	$L__BB2_206;
$L__BB2_207:
	setp.eq.s32 	%p143, %r26, 0;
	@%p143 bra 	$L__BB2_215;
	setp.lt.u32 	%p144, %r27, 3;
	@%p144 bra 	$L__BB2_210;
	mad.lo.s32 	%r566, %r683, %r187, %r1;
	shl.b32 	%r567, %r566, 2;
	add.s32 	%r568, %r11, %r567;
	ld.shared.f32 	%f533, [%r568];
	mad.lo.s32 	%r569, %r683, %r184, %r680;
	shl.b32 	%r570, %r569, 2;
	add.s32 	%r571, %r7, %r570;
	ld.shared.f32 	%f534, [%r571];
	fma.rn.f32 	%f535, %f533, %f534, %f631;
	add.s32 	%r572, %r568, %r38;
	ld.shared.f32 	%f536, [%r572];
	shl.b32 	%r573, %r184, 2;
	add.s32 	%r574, %r571, %r573;
	ld.shared.f32 	%f537, [%r574];
	fma.rn.f32 	%f538, %f536, %f537, %f535;
	add.s32 	%r575, %r572, %r38;
	ld.shared.f32 	%f539, [%r575];
	add.s32 	%r576, %r574, %r573;
	ld.shared.f32 	%f540, [%r576];
	fma.rn.f32 	%f541, %f539, %f540, %f538;
	add.s32 	%r577, %r575, %r38;
	ld.shared.f32 	%f542, [%r577];
	add.s32 	%r578, %r576, %r573;
	ld.shared.f32 	%f543, [%r578];
	fma.rn.f32 	%f631, %f542, %f543, %f541;
	add.s32 	%r683, %r683, 4;
$L__BB2_210:
	setp.eq.s32 	%p145, %r28, 0;
	@%p145 bra 	$L__BB2_215;
	setp.eq.s32 	%p146, %r29, 0;
	@%p146 bra 	$L__BB2_213;
	mad.lo.s32 	%r579, %r683, %r187, %r1;
	shl.b32 	%r580, %r579, 2;
	add.s32 	%r581, %r11, %r580;
	ld.shared.f32 	%f545, [%r581];
	mad.lo.s32 	%r582, %r683, %r184, %r680;
	shl.b32 	%r583, %r582, 2;
	add.s32 	%r584, %r7, %r583;
	ld.shared.f32 	%f546, [%r584];
	fma.rn.f32 	%f547, %f545, %f546, %f631;
	add.s32 	%r585, %r581, %r38;
	ld.shared.f32 	%f548, [%r585];
	shl.b32 	%r586, %r184, 2;
	add.s32 	%r587, %r584, %r586;
	ld.shared.f32 	%f549, [%r587];
	fma.rn.f32 	%f631, %f548, %f549, %f547;
	add.s32 	%r683, %r683, 2;
$L__BB2_213:
	setp.eq.s32 	%p147, %r37, 0;
	@%p147 bra 	$L__BB2_215;
	mad.lo.s32 	%r588, %r683, %r187, %r1;
	shl.b32 	%r589, %r588, 2;
	add.s32 	%r590, %r11, %r589;
	ld.shared.f32 	%f550, [%r590];
	mad.lo.s32 	%r591, %r683, %r184, %r680;
	shl.b32 	%r592, %r591, 2;
	add.s32 	%r593, %r7, %r592;
	ld.shared.f32 	%f551, [%r593];
	fma.rn.f32 	%f631, %f550, %f551, %f631;
$L__BB2_215:
	mul.f32 	%f552, %f78, %f631;
	add.s32 	%r594, %r680, %r12;
	shl.b32 	%r595, %r594, 2;
	add.s32 	%r596, %r5, %r595;
	atom.shared.add.f32 	%f553, [%r596], %f552;
	add.s32 	%r680, %r680, 1;
	setp.eq.s32 	%p148, %r680, %r184;
	@%p148 bra 	$L__BB2_223;
	bra.uni 	$L__BB2_204;
$L__BB2_216:
	setp.lt.u32 	%p136, %r16, 3;
	mov.b32 	%r686, 0;
	@%p136 bra 	$L__BB2_219;
	mov.b32 	%r685, 0;
$L__BB2_218:
	add.s32 	%r537, %r685, %r12;
	shl.b32 	%r538, %r537, 2;
	add.s32 	%r539, %r5, %r538;
	atom.shared.add.f32 	%f499, [%r539], %f1;
	atom.shared.add.f32 	%f500, [%r539+4], %f1;
	atom.shared.add.f32 	%f501, [%r539+8], %f1;
	atom.shared.add.f32 	%f502, [%r539+12], %f1;
	add.s32 	%r685, %r685, 4;
	setp.ne.s32 	%p137, %r685, %r35;
	mov.u32 	%r686, %r35;
	@%p137 bra 	$L__BB2_218;
$L__BB2_219:
	setp.eq.s32 	%p138, %r19, 0;
	@%p138 bra 	$L__BB2_223;
	setp.eq.s32 	%p139, %r19, 1;
	add.s32 	%r540, %r686, %r12;
	shl.b32 	%r541, %r540, 2;
	add.s32 	%r173, %r5, %r541;
	atom.shared.add.f32 	%f503, [%r173], %f1;
	@%p139 bra 	$L__BB2_223;
	setp.eq.s32 	%p140, %r19, 2;
	atom.shared.add.f32 	%f504, [%r173+4], %f1;
	@%p140 bra 	$L__BB2_223;
	atom.shared.add.f32 	%f505, [%r173+8], %f1;
$L__BB2_223:
	add.s32 	%r632, %r632, 1;
	setp.eq.s32 	%p149, %r632, %r186;
	@%p149 bra 	$L__BB2_54;
	bra.uni 	$L__BB2_27;

}
	// .globl	_Z27flash_attn_2_bwd_f32_kernelPKfS0_S0_S0_S0_S0_iiiiiifPfS1_S1_
.visible .entry _Z27flash_attn_2_bwd_f32_kernelPKfS0_S0_S0_S0_S0_iiiiiifPfS1_S1_(
	.param .u64 .ptr .align 1 _Z27flash_attn_2_bwd_f32_kernelPKfS0_S0_S0_S0_S0_iiiiiifPfS1_S1__param_0,
	.param .u64 .ptr .align 1 _Z27flash_attn_2_bwd_f32_kernelPKfS0_S0_S0_S0_S0_iiiiiifPfS1_S1__param_1,
	.param .u64 .ptr .align 1 _Z27flash_attn_2_bwd_f32_kernelPKfS0_S0_S0_S0_S0_iiiiiifPfS1_S1__param_2,
	.param .u64 .ptr .align 1 _Z27flash_attn_2_bwd_f32_kernelPKfS0_S0_S0_S0_S0_iiiiiifPfS1_S1__param_3,
	.param .u64 .ptr .align 1 _Z27flash_attn_2_bwd_f32_kernelPKfS0_S0_S0_S0_S0_iiiiiifPfS1_S1__param_4,
	.param .u64 .ptr .align 1 _Z27flash_attn_2_bwd_f32_kernelPKfS0_S0_S0_S0_S0_iiiiiifPfS1_S1__param_5,
	.param .u32 _Z27flash_attn_2_bwd_f32_kernelPKfS0_S0_S0_S0_S0_iiiiiifPfS1_S1__param_6,
	.param .u32 _Z27flash_attn_2_bwd_f32_kernelPKfS0_S0_S0_S0_S0_iiiiiifPfS1_S1__param_7,
	.param .u32 _Z27flash_attn_2_bwd_f32_kernelPKfS0_S0_S0_S0_S0_iiiiiifPfS1_S1__param_8,
	.param .u32 _Z27flash_attn_2_bwd_f32_kernelPKfS0_S0_S0_S0_S0_iiiiiifPfS1_S1__param_9,
	.param .u32 _Z27flash_attn_2_bwd_f32_kernelPKfS0_S0_S0_S0_S0_iiiiiifPfS1_S1__param_10,
	.param .u32 _Z27flash_attn_2_bwd_f32_kernelPKfS0_S0_S0_S0_S0_iiiiiifPfS1_S1__param_11,
	.param .f32 _Z27flash_attn_2_bwd_f32_kernelPKfS0_S0_S0_S0_S0_iiiiiifPfS1_S1__param_12,
	.param .u64 .ptr .align 1 _Z27flash_attn_2_bwd_f32_kernelPKfS0_S0_S0_S0_S0_iiiiiifPfS1_S1__param_13,
	.param .u64 .ptr .align 1 _Z27flash_attn_2_bwd_f32_kernelPKfS0_S0_S0_S0_S0_iiiiiifPfS1_S1__param_14,
	.param .u64 .ptr .align 1 _Z27flash_attn_2_bwd_f32_kernelPKfS0_S0_S0_S0_S0_iiiiiifPfS1_S1__param_15
)
{
	.reg .pred 	%p<150>;
	.reg .b32 	%r<679>;
	.reg .b32 	%f<608>;
	.reg .b64 	%rd<68>;

	ld.param.u64 	%rd11, [_Z27flash_attn_2_bwd_f32_kernelPKfS0_S0_S0_S0_S0_iiiiiifPfS1_S1__param_0];
	ld.param.u64 	%rd12, [_Z27flash_attn_2_bwd_f32_kernelPKfS0_S0_S0_S0_S0_iiiiiifPfS1_S1__param_1];
	ld.param.u64 	%rd13, [_Z27flash_attn_2_bwd_f32_kernelPKfS0_S0_S0_S0_S0_iiiiiifPfS1_S1__param_2];
	ld.param.u64 	%rd14, [_Z27flash_attn_2_bwd_f32_kernelPKfS0_S0_S0_S0_S0_iiiiiifPfS1_S1__param_3];
	ld.param.u64 	%rd15, [_Z27flash_attn_2_bwd_f32_kernelPKfS0_S0_S0_S0_S0_iiiiiifPfS1_S1__param_4];
	ld.param.u32 	%r177, [_Z27flash_attn_2_bwd_f32_kernelPKfS0_S0_S0_S0_S0_iiiiiifPfS1_S1__param_6];
	ld.param.u32 	%r178, [_Z27flash_attn_2_bwd_f32_kernelPKfS0_S0_S0_S0_S0_iiiiiifPfS1_S1__param_7];
	ld.param.u32 	%r179, [_Z27flash_attn_2_bwd_f32_kernelPKfS0_S0_S0_S0_S0_iiiiiifPfS1_S1__param_8];
	ld.param.u32 	%r180, [_Z27flash_attn_2_bwd_f32_kernelPKfS0_S0_S0_S0_S0_iiiiiifPfS1_S1__param_9];
	ld.param.u32 	%r181, [_Z27flash_attn_2_bwd_f32_kernelPKfS0_S0_S0_S0_S0_iiiiiifPfS1_S1__param_10];
	ld.param.u32 	%r182, [_Z27flash_attn_2_bwd_f32_kernelPKfS0_S0_S0_S0_S0_iiiiiifPfS1_S1__param_11];
	ld.param.f32 	%f76, [_Z27flash_attn_2_bwd_f32_kernelPKfS0_S0_S0_S0_S0_iiiiiifPfS1_S1__param_12];
	ld.param.u64 	%rd16, [_Z27flash_attn_2_bwd_f32_kernelPKfS0_S0_S0_S0_S0_iiiiiifPfS1_S1__param_13];
	ld.param.u64 	%rd17, [_Z27flash_attn_2_bwd_f32_kernelPKfS0_S0_S0_S0_S0_iiiiiifPfS1_S1__param_14];
	ld.param.u64 	%rd18, [_Z27flash_attn_2_bwd_f32_kernelPKfS0_S0_S0_S0_S0_iiiiiifPfS1_S1__param_15];
	cvta.to.global.u64 	%rd1, %rd13;
	cvta.to.global.u64 	%rd2, %rd12;
	cvta.to.global.u64 	%rd3, %rd15;
	cvta.to.global.u64 	%rd4, %rd14;
	cvta.to.global.u64 	%rd5, %rd11;
	cvta.to.global.u64 	%rd6, %rd16;
	cvta.to.global.u64 	%rd7, %rd18;
	cvta.to.global.u64 	%rd8, %rd17;
	mov.u32 	%r1, %tid.x;
	mul.lo.s32 	%r2, %r181, %r178;
	mul.lo.s32 	%r3, %r182, %r178;
	shl.b32 	%r4, %r2, 2;
	add.s32 	%r5, %r4, %r3;
	setp.lt.s32 	%p1, %r179, 1;
	@%p1 bra 	$L__BB3_67;
	mov.u32 	%r184, %ctaid.y;
	mul.lo.s32 	%r185, %r177, %r184;
	mov.u32 	%r186, %nctaid.y;
	mov.u32 	%r187, %ctaid.x;
	mul.lo.s32 	%r188, %r187, %r186;
	mad.lo.s32 	%r189, %r188, %r177, %r185;
	mov.u32 	%r191, sram;
	add.s32 	%r6, %r191, %r4;
	add.s32 	%r7, %r6, %r4;
	add.s32 	%r8, %r7, %r4;
	add.s32 	%r9, %r8, %r4;
	add.s32 	%r192, %r5, %r3;
	shl.b32 	%r193, %r192, 2;
	add.s32 	%r10, %r191, %r193;
	shl.b32 	%r194, %r3, 2;
	add.s32 	%r11, %r10, %r194;
	mul.lo.s32 	%r195, %r182, %r181;
	shl.b32 	%r196, %r195, 2;
	add.s32 	%r12, %r11, %r196;
	mul.lo.s32 	%r13, %r178, %r1;
	mad.lo.s32 	%r14, %r189, %r178, %r13;
	add.s32 	%r15, %r189, %r1;
	mul.lo.s32 	%r16, %r181, %r1;
	add.s32 	%r17, %r178, -1;
	and.b32  	%r18, %r178, 7;
	add.s32 	%r19, %r18, -1;
	and.b32  	%r20, %r178, 3;
	add.s32 	%r21, %r20, -1;
	add.s32 	%r22, %r181, -1;
	and.b32  	%r23, %r181, 7;
	add.s32 	%r24, %r23, -1;
	and.b32  	%r25, %r181, 3;
	add.s32 	%r26, %r25, -1;
	and.b32  	%r27, %r182, 7;
	add.s32 	%r28, %r27, -1;
	and.b32  	%r29, %r182, 3;
	add.s32 	%r30, %r29, -1;
	and.b32  	%r31, %r178, 2147483640;
	and.b32  	%r32, %r178, 1;
	mul.f32 	%f1, %f76, 0f00000000;
	and.b32  	%r33, %r181, 2147483640;
	and.b32  	%r34, %r181, 1;
	and.b32  	%r35, %r181, 2147483644;
	and.b32  	%r36, %r178, 2147483644;
	and.b32  	%r37, %r182, 2147483640;
	and.b32  	%r38, %r182, 1;
	shl.b32 	%r39, %r181, 2;
	mov.b32 	%r612, 0;
$L__BB3_2:
	setp.lt.s32 	%p2, %r178, 1;
	@%p2 bra 	$L__BB3_25;
	setp.lt.u32 	%p3, %r17, 7;
	mad.lo.s32 	%r618, %r612, %r2, %r14;
	mov.b32 	%r614, 0;
	@%p3 bra 	$L__BB3_6;
	shl.b32 	%r198, %r1, 2;
	add.s32 	%r199, %r198, %r39;
	mov.u32 	%r200, sram;
	mad.lo.s32 	%r201, %r178, %r199, %r200;
	add.s32 	%r616, %r201, 16;
	and.b32  	%r202, %r178, 2147483640;
	neg.s32 	%r619, %r202;
	shl.b32 	%r203, %r13, 2;
	add.s32 	%r204, %r203, %r200;
	add.s32 	%r617, %r204, 16;
$L__BB3_5:
	.pragma "nounroll";
	mul.wide.s32 	%rd19, %r618, 4;
	add.s64 	%rd20, %rd2, %rd19;
	add.s64 	%rd21, %rd1, %rd19;
	ld.global.f32 	%f77, [%rd20];
	st.shared.f32 	[%r617+-16], %f77;
	ld.global.f32 	%f78, [%rd21];
	st.shared.f32 	[%r616+-16], %f78;
	ld.global.f32 	%f79, [%rd20+4];
	st.shared.f32 	[%r617+-12], %f79;
	ld.global.f32 	%f80, [%rd21+4];
	st.shared.f32 	[%r616+-12], %f80;
	ld.global.f32 	%f81, [%rd20+8];
	st.shared.f32 	[%r617+-8], %f81;
	ld.global.f32 	%f82, [%rd21+8];
	st.shared.f32 	[%r616+-8], %f82;
	ld.global.f32 	%f83, [%rd20+12];
	st.shared.f32 	[%r617+-4], %f83;
	ld.global.f32 	%f84, [%rd21+12];
	st.shared.f32 	[%r616+-4], %f84;
	ld.global.f32 	%f85, [%rd20+16];
	st.shared.f32 	[%r617], %f85;
	ld.global.f32 	%f86, [%rd21+16];
	st.shared.f32 	[%r616], %f86;
	ld.global.f32 	%f87, [%rd20+20];
	st.shared.f32 	[%r617+4], %f87;
	ld.global.f32 	%f88, [%rd21+20];
	st.shared.f32 	[%r616+4], %f88;
	ld.global.f32 	%f89, [%rd20+24];
	st.shared.f32 	[%r617+8], %f89;
	ld.global.f32 	%f90, [%rd21+24];
	st.shared.f32 	[%r616+8], %f90;
	ld.global.f32 	%f91, [%rd20+28];
	st.shared.f32 	[%r617+12], %f91;
	ld.global.f32 	%f92, [%rd21+28];
	st.shared.f32 	[%r616+12], %f92;
	add.s32 	%r619, %r619, 8;
	add.s32 	%r618, %r618, 8;
	add.s32 	%r617, %r617, 32;
	add.s32 	%r616, %r616, 32;
	setp.eq.s32 	%p4, %r619, 0;
	mov.u32 	%r614, %r31;
	@%p4 bra 	$L__BB3_6;
	bra.uni 	$L__BB3_5;
$L__BB3_6:
	setp.eq.s32 	%p5, %r18, 0;
	@%p5 bra 	$L__BB3_14;
	setp.lt.u32 	%p6, %r19, 3;
	@%p6 bra 	$L__BB3_9;
	mad.lo.s32 	%r205, %r612, %r2, %r14;
	add.s32 	%r206, %r205, %r614;
	mul.wide.s32 	%rd22, %r206, 4;
	add.s64 	%rd23, %rd2, %rd22;
	ld.global.f32 	%f93, [%rd23];
	add.s32 	%r207, %r614, %r13;
	shl.b32 	%r208, %r207, 2;
	mov.u32 	%r209, sram;
	add.s32 	%r210, %r209, %r208;
	st.shared.f32 	[%r210], %f93;
	add.s64 	%rd24, %rd1, %rd22;
	ld.global.f32 	%f94, [%rd24];
	add.s32 	%r211, %r6, %r208;
	st.shared.f32 	[%r211], %f94;
	ld.global.f32 	%f95, [%rd23+4];
	st.shared.f32 	[%r210+4], %f95;
	ld.global.f32 	%f96, [%rd24+4];
	st.shared.f32 	[%r211+4], %f96;
	ld.global.f32 	%f97, [%rd23+8];
	st.shared.f32 	[%r210+8], %f97;
	ld.global.f32 	%f98, [%rd24+8];
	st.shared.f32 	[%r211+8], %f98;
	ld.global.f32 	%f99, [%rd23+12];
	st.shared.f32 	[%r210+12], %f99;
	ld.global.f32 	%f100, [%rd24+12];
	st.shared.f32 	[%r211+12], %f100;
	add.s32 	%r614, %r614, 4;
$L__BB3_9:
	setp.eq.s32 	%p7, %r20, 0;
	@%p7 bra 	$L__BB3_14;
	setp.eq.s32 	%p8, %r21, 0;
	@%p8 bra 	$L__BB3_12;
	mad.lo.s32 	%r212, %r612, %r2, %r14;
	add.s32 	%r213, %r212, %r614;
	mul.wide.s32 	%rd25, %r213, 4;
	add.s64 	%rd26, %rd2, %rd25;
	ld.global.f32 	%f101, [%rd26];
	add.s32 	%r214, %r614, %r13;
	shl.b32 	%r215, %r214, 2;
	mov.u32 	%r216, sram;
	add.s32 	%r217, %r216, %r215;
	st.shared.f32 	[%r217], %f101;
	add.s64 	%rd27, %rd1, %rd25;
	ld.global.f32 	%f102, [%rd27];
	add.s32 	%r218, %r6, %r215;
	st.shared.f32 	[%r218], %f102;
	ld.global.f32 	%f103, [%rd26+4];
	st.shared.f32 	[%r217+4], %f103;
	ld.global.f32 	%f104, [%rd27+4];
	st.shared.f32 	[%r218+4], %f104;
	add.s32 	%r614, %r614, 2;
$L__BB3_12:
	setp.eq.s32 	%p9, %r32, 0;
	@%p9 bra 	$L__BB3_14;
	mad.lo.s32 	%r219, %r612, %r2, %r14;
	add.s32 	%r220, %r219, %r614;
	mul.wide.s32 	%rd28, %r220, 4;
	add.s64 	%rd29, %rd2, %rd28;
	ld.global.f32 	%f105, [%rd29];
	add.s32 	%r221, %r614, %r13;
	shl.b32 	%r222, %r221, 2;
	mov.u32 	%r223, sram;
	add.s32 	%r224, %r223, %r222;
	st.shared.f32 	[%r224], %f105;
	add.s64 	%rd30, %rd1, %rd28;
	ld.global.f32 	%f106, [%rd30];
	add.s32 	%r225, %r6, %r222;
	st.shared.f32 	[%r225], %f106;
$L__BB3_14:
	mov.b32 	%r621, 0;
	@%p3 bra 	$L__BB3_17;
	mov.b32 	%r623, 0;
$L__BB3_16:
	.pragma "nounroll";
	add.s32 	%r228, %r623, %r13;
	shl.b32 	%r229, %r228, 2;
	add.s32 	%r230, %r7, %r229;
	mov.b32 	%r231, 0;
	st.shared.u32 	[%r230], %r231;
	add.s32 	%r232, %r8, %r229;
	st.shared.u32 	[%r232], %r231;
	st.shared.u32 	[%r230+4], %r231;
	st.shared.u32 	[%r232+4], %r231;
	st.shared.u32 	[%r230+8], %r231;
	st.shared.u32 	[%r232+8], %r231;
	st.shared.u32 	[%r230+12], %r231;
	st.shared.u32 	[%r232+12], %r231;
	st.shared.u32 	[%r230+16], %r231;
	st.shared.u32 	[%r232+16], %r231;
	st.shared.u32 	[%r230+20], %r231;
	st.shared.u32 	[%r232+20], %r231;
	st.shared.u32 	[%r230+24], %r231;
	st.shared.u32 	[%r232+24], %r231;
	st.shared.u32 	[%r230+28], %r231;
	st.shared.u32 	[%r232+28], %r231;
	add.s32 	%r623, %r623, 8;
	setp.eq.s32 	%p11, %r623, %r31;
	mov.u32 	%r621, %r31;
	@%p11 bra 	$L__BB3_17;
	bra.uni 	$L__BB3_16;
$L__BB3_17:
	@%p5 bra 	$L__BB3_25;
	setp.lt.u32 	%p13, %r19, 3;
	@%p13 bra 	$L__BB3_20;
	add.s32 	%r233, %r621, %r13;
	shl.b32 	%r234, %r233, 2;
	add.s32 	%r235, %r7, %r234;
	mov.b32 	%r236, 0;
	st.shared.u32 	[%r235], %r236;
	add.s32 	%r237, %r8, %r234;
	st.shared.u32 	[%r237], %r236;
	st.shared.u32 	[%r235+4], %r236;
	st.shared.u32 	[%r237+4], %r236;
	st.shared.u32 	[%r235+8], %r236;
	st.shared.u32 	[%r237+8], %r236;
	st.shared.u32 	[%r235+12], %r236;
	st.shared.u32 	[%r237+12], %r236;
	add.s32 	%r621, %r621, 4;
$L__BB3_20:
	setp.eq.s32 	%p14, %r20, 0;
	@%p14 bra 	$L__BB3_25;
	setp.eq.s32 	%p15, %r21, 0;
	@%p15 bra 	$L__BB3_23;
	add.s32 	%r238, %r621, %r13;
	shl.b32 	%r239, %r238, 2;
	add.s32 	%r240, %r7, %r239;
	mov.b32 	%r241, 0;
	st.shared.u32 	[%r240], %r241;
	add.s32 	%r242, %r8, %r239;
	st.shared.u32 	[%r242], %r241;
	st.shared.u32 	[%r240+4], %r241;
	st.shared.u32 	[%r242+4], %r241;
	add.s32 	%r621, %r621, 2;
$L__BB3_23:
	setp.eq.s32 	%p16, %r32, 0;
	@%p16 bra 	$L__BB3_25;
	add.s32 	%r243, %r621, %r13;
	shl.b32 	%r244, %r243, 2;
	add.s32 	%r245, %r7, %r244;
	mov.b32 	%r246, 0;
	st.shared.u32 	[%r245], %r246;
	add.s32 	%r247, %r8, %r244;
	st.shared.u32 	[%r247], %r246;
$L__BB3_25:
	setp.ge.s32 	%p17, %r612, %r180;
	@%p17 bra 	$L__BB3_54;
	mul.lo.s32 	%r63, %r612, %r181;
	mov.u32 	%r624, %r612;
$L__BB3_27:
	bar.sync 	0;
	mov.f32 	%f567, 0f00000000;
	@%p2 bra 	$L__BB3_39;
	setp.lt.u32 	%p19, %r17, 7;
	mad.lo.s32 	%r68, %r624, %r3, %r14;
	mov.f32 	%f567, 0f00000000;
	mov.b32 	%r627, 0;
	@%p19 bra 	$L__BB3_31;
	mov.f32 	%f567, 0f00000000;
	mov.b32 	%r625, 0;
$L__BB3_30:
	.pragma "nounroll";
	add.s32 	%r250, %r68, %r625;
	mul.wide.s32 	%rd31, %r250, 4;
	add.s64 	%rd32, %rd5, %rd31;
	ld.global.f32 	%f111, [%rd32];
	add.s32 	%r251, %r625, %r13;
	shl.b32 	%r252, %r251, 2;
	add.s32 	%r253, %r9, %r252;
	st.shared.f32 	[%r253], %f111;
	add.s64 	%rd33, %rd4, %rd31;
	ld.global.f32 	%f112, [%rd33];
	add.s32 	%r254, %r5, %r251;
	shl.b32 	%r255, %r254, 2;
	mov.u32 	%r256, sram;
	add.s32 	%r257, %r256, %r255;
	st.shared.f32 	[%r257], %f112;
	add.s64 	%rd34, %rd3, %rd31;
	ld.global.f32 	%f113, [%rd34];
	add.s32 	%r258, %r10, %r252;
	st.shared.f32 	[%r258], %f113;
	ld.shared.f32 	%f114, [%r257];
	fma.rn.f32 	%f115, %f113, %f114, %f567;
	ld.global.f32 	%f116, [%rd32+4];
	st.shared.f32 	[%r253+4], %f116;
	ld.global.f32 	%f117, [%rd33+4];
	st.shared.f32 	[%r257+4], %f117;
	ld.global.f32 	%f118, [%rd34+4];
	st.shared.f32 	[%r258+4], %f118;
	ld.shared.f32 	%f119, [%r257+4];
	fma.rn.f32 	%f120, %f118, %f119, %f115;
	ld.global.f32 	%f121, [%rd32+8];
	st.shared.f32 	[%r253+8], %f121;
	ld.global.f32 	%f122, [%rd33+8];
	st.shared.f32 	[%r257+8], %f122;
	ld.global.f32 	%f123, [%rd34+8];
	st.shared.f32 	[%r258+8], %f123;
	ld.shared.f32 	%f124, [%r257+8];
	fma.rn.f32 	%f125, %f123, %f124, %f120;
	ld.global.f32 	%f126, [%rd32+12];
	st.shared.f32 	[%r253+12], %f126;
	ld.global.f32 	%f127, [%rd33+12];
	st.shared.f32 	[%r257+12], %f127;
	ld.global.f32 	%f128, [%rd34+12];
	st.shared.f32 	[%r258+12], %f128;
	ld.shared.f32 	%f129, [%r257+12];
	fma.rn.f32 	%f130, %f128, %f129, %f125;
	ld.global.f32 	%f131, [%rd32+16];
	st.shared.f32 	[%r253+16], %f131;
	ld.global.f32 	%f132, [%rd33+16];
	st.shared.f32 	[%r257+16], %f132;
	ld.global.f32 	%f133, [%rd34+16];
	st.shared.f32 	[%r258+16], %f133;
	ld.shared.f32 	%f134, [%r257+16];
	fma.rn.f32 	%f135, %f133, %f134, %f130;
	ld.global.f32 	%f136, [%rd32+20];
	st.shared.f32 	[%r253+20], %f136;
	ld.global.f32 	%f137, [%rd33+20];
	st.shared.f32 	[%r257+20], %f137;
	ld.global.f32 	%f138, [%rd34+20];
	st.shared.f32 	[%r258+20], %f138;
	ld.shared.f32 	%f139, [%r257+20];
	fma.rn.f32 	%f140, %f138, %f139, %f135;
	ld.global.f32 	%f141, [%rd32+24];
	st.shared.f32 	[%r253+24], %f141;
	ld.global.f32 	%f142, [%rd33+24];
	st.shared.f32 	[%r257+24], %f142;
	ld.global.f32 	%f143, [%rd34+24];
	st.shared.f32 	[%r258+24], %f143;
	ld.shared.f32 	%f144, [%r257+24];
	fma.rn.f32 	%f145, %f143, %f144, %f140;
	ld.global.f32 	%f146, [%rd32+28];
	st.shared.f32 	[%r253+28], %f146;
	ld.global.f32 	%f147, [%rd33+28];
	st.shared.f32 	[%r257+28], %f147;
	ld.global.f32 	%f148, [%rd34+28];
	st.shared.f32 	[%r258+28], %f148;
	ld.shared.f32 	%f149, [%r257+28];
	fma.rn.f32 	%f567, %f148, %f149, %f145;
	add.s32 	%r625, %r625, 8;
	setp.ne.s32 	%p20, %r625, %r31;
	mov.u32 	%r627, %r31;
	@%p20 bra 	$L__BB3_30;
$L__BB3_31:
	setp.eq.s32 	%p21, %r18, 0;
	@%p21 bra 	$L__BB3_39;
	setp.lt.u32 	%p22, %r19, 3;
	@%p22 bra 	$L__BB3_34;
	add.s32 	%r259, %r68, %r627;
	mul.wide.s32 	%rd35, %r259, 4;
	add.s64 	%rd36, %rd5, %rd35;
	ld.global.f32 	%f151, [%rd36];
	add.s32 	%r260, %r627, %r13;
	shl.b32 	%r261, %r260, 2;
	add.s32 	%r262, %r9, %r261;
	st.shared.f32 	[%r262], %f151;
	add.s64 	%rd37, %rd4, %rd35;
	ld.global.f32 	%f152, [%rd37];
	add.s32 	%r263, %r5, %r260;
	shl.b32 	%r264, %r263, 2;
	mov.u32 	%r265, sram;
	add.s32 	%r266, %r265, %r264;
	st.shared.f32 	[%r266], %f152;
	add.s64 	%rd38, %rd3, %rd35;
	ld.global.f32 	%f153, [%rd38];
	add.s32 	%r267, %r10, %r261;
	st.shared.f32 	[%r267], %f153;
	ld.shared.f32 	%f154, [%r266];
	fma.rn.f32 	%f155, %f153, %f154, %f567;
	ld.global.f32 	%f156, [%rd36+4];
	st.shared.f32 	[%r262+4], %f156;
	ld.global.f32 	%f157, [%rd37+4];
	st.shared.f32 	[%r266+4], %f157;
	ld.global.f32 	%f158, [%rd38+4];
	st.shared.f32 	[%r267+4], %f158;
	ld.shared.f32 	%f159, [%r266+4];
	fma.rn.f32 	%f160, %f158, %f159, %f155;
	ld.global.f32 	%f161, [%rd36+8];
	st.shared.f32 	[%r262+8], %f161;
	ld.global.f32 	%f162, [%rd37+8];
	st.shared.f32 	[%r266+8], %f162;
	ld.global.f32 	%f163, [%rd38+8];
	st.shared.f32 	[%r267+8], %f163;
	ld.shared.f32 	%f164, [%r266+8];
	fma.rn.f32 	%f165, %f163, %f164, %f160;
	ld.global.f32 	%f166, [%rd36+12];
	st.shared.f32 	[%r262+12], %f166;
	ld.global.f32 	%f167, [%rd37+12];
	st.shared.f32 	[%r266+12], %f167;
	ld.global.f32 	%f168, [%rd38+12];
	st.shared.f32 	[%r267+12], %f168;
	ld.shared.f32 	%f169, [%r266+12];
	fma.rn.f32 	%f567, %f168, %f169, %f165;
	add.s32 	%r627, %r627, 4;
$L__BB3_34:
	setp.eq.s32 	%p23, %r20, 0;
	@%p23 bra 	$L__BB3_39;
	setp.eq.s32 	%p24, %r21, 0;
	@%p24 bra 	$L__BB3_37;
	add.s32 	%r268, %r68, %r627;
	mul.wide.s32 	%rd39, %r268, 4;
	add.s64 	%rd40, %rd5, %rd39;
	ld.global.f32 	%f171, [%rd40];
	add.s32 	%r269, %r627, %r13;
	shl.b32 	%r270, %r269, 2;
	add.s32 	%r271, %r9, %r270;
	st.shared.f32 	[%r271], %f171;
	add.s64 	%rd41, %rd4, %rd39;
	ld.global.f32 	%f172, [%rd41];
	add.s32 	%r272, %r5, %r269;
	shl.b32 	%r273, %r272, 2;
	mov.u32 	%r274, sram;
	add.s32 	%r275, %r274, %r273;
	st.shared.f32 	[%r275], %f172;
	add.s64 	%rd42, %rd3, %rd39;
	ld.global.f32 	%f173, [%rd42];
	add.s32 	%r276, %r10, %r270;
	st.shared.f32 	[%r276], %f173;
	ld.shared.f32 	%f174, [%r275];
	fma.rn.f32 	%f175, %f173, %f174, %f567;
	ld.global.f32 	%f176, [%rd40+4];
	st.shared.f32 	[%r271+4], %f176;
	ld.global.f32 	%f177, [%rd41+4];
	st.shared.f32 	[%r275+4], %f177;
	ld.global.f32 	%f178, [%rd42+4];
	st.shared.f32 	[%r276+4], %f178;
	ld.shared.f32 	%f179, [%r275+4];
	fma.rn.f32 	%f567, %f178, %f179, %f175;
	add.s32 	%r627, %r627, 2;
$L__BB3_37:
	setp.eq.s32 	%p25, %r32, 0;
	@%p25 bra 	$L__BB3_39;
	add.s32 	%r277, %r68, %r627;
	mul.wide.s32 	%rd43, %r277, 4;
	add.s64 	%rd44, %rd5, %rd43;
	ld.global.f32 	%f180, [%rd44];
	add.s32 	%r278, %r627, %r13;
	shl.b32 	%r279, %r278, 2;
	add.s32 	%r280, %r9, %r279;
	st.shared.f32 	[%r280], %f180;
	add.s64 	%rd45, %rd4, %rd43;
	ld.global.f32 	%f181, [%rd45];
	add.s32 	%r281, %r5, %r278;
	shl.b32 	%r282, %r281, 2;
	mov.u32 	%r283, sram;
	add.s32 	%r284, %r283, %r282;
	st.shared.f32 	[%r284], %f181;
	add.s64 	%rd46, %rd3, %rd43;
	ld.global.f32 	%f182, [%rd46];
	add.s32 	%r285, %r10, %r279;
	st.shared.f32 	[%r285], %f182;
	ld.shared.f32 	%f183, [%r284];
	fma.rn.f32 	%f567, %f182, %f183, %f567;
$L__BB3_39:
	ld.param.u64 	%rd67, [_Z27flash_attn_2_bwd_f32_kernelPKfS0_S0_S0_S0_S0_iiiiiifPfS1_S1__param_5];
	setp.lt.s32 	%p26, %r181, 1;
	mul.lo.s32 	%r76, %r624, %r182;
	add.s32 	%r286, %r15, %r76;
	cvta.to.global.u64 	%rd47, %rd67;
	mul.wide.s32 	%rd48, %r286, 4;
	add.s64 	%rd49, %rd47, %rd48;
	ld.global.f32 	%f14, [%rd49];
	@%p26 bra 	$L__BB3_107;
	add.s32 	%r77, %r76, %r1;
	@%p2 bra 	$L__BB3_68;
	mov.b32 	%r629, 0;
$L__BB3_42:
	setp.lt.u32 	%p50, %r17, 7;
	mul.lo.s32 	%r79, %r629, %r178;
	mov.f32 	%f575, 0f00000000;
	mov.b32 	%r632, 0;
	@%p50 bra 	$L__BB3_45;
	mov.f32 	%f575, 0f00000000;
	mov.b32 	%r630, 0;
$L__BB3_44:
	.pragma "nounroll";
	add.s32 	%r319, %r630, %r13;
	shl.b32 	%r320, %r319, 2;
	add.s32 	%r321, %r9, %r320;
	ld.shared.f32 	%f202, [%r321];
	add.s32 	%r322, %r630, %r79;
	shl.b32 	%r323, %r322, 2;
	mov.u32 	%r324, sram;
	add.s32 	%r325, %r324, %r323;
	ld.shared.f32 	%f203, [%r325];
	fma.rn.f32 	%f204, %f202, %f203, %f575;
	ld.shared.f32 	%f205, [%r321+4];
	ld.shared.f32 	%f206, [%r325+4];
	fma.rn.f32 	%f207, %f205, %f206, %f204;
	ld.shared.f32 	%f208, [%r321+8];
	ld.shared.f32 	%f209, [%r325+8];
	fma.rn.f32 	%f210, %f208, %f209, %f207;
	ld.shared.f32 	%f211, [%r321+12];
	ld.shared.f32 	%f212, [%r325+12];
	fma.rn.f32 	%f213, %f211, %f212, %f210;
	ld.shared.f32 	%f214, [%r321+16];
	ld.shared.f32 	%f215, [%r325+16];
	fma.rn.f32 	%f216, %f214, %f215, %f213;
	ld.shared.f32 	%f217, [%r321+20];
	ld.shared.f32 	%f218, [%r325+20];
	fma.rn.f32 	%f219, %f217, %f218, %f216;
	ld.shared.f32 	%f220, [%r321+24];
	ld.shared.f32 	%f221, [%r325+24];
	fma.rn.f32 	%f222, %f220, %f221, %f219;
	ld.shared.f32 	%f223, [%r321+28];
	ld.shared.f32 	%f224, [%r325+28];
	fma.rn.f32 	%f575, %f223, %f224, %f222;
	add.s32 	%r630, %r630, 8;
	setp.ne.s32 	%p51, %r630, %r31;
	mov.u32 	%r632, %r31;
	@%p51 bra 	$L__BB3_44;
$L__BB3_45:
	setp.eq.s32 	%p52, %r18, 0;
	@%p52 bra 	$L__BB3_53;
	setp.lt.u32 	%p53, %r19, 3;
	@%p53 bra 	$L__BB3_48;
	add.s32 	%r326, %r632, %r13;
	shl.b32 	%r327, %r326, 2;
	add.s32 	%r328, %r9, %r327;
	ld.shared.f32 	%f226, [%r328];
	add.s32 	%r329, %r632, %r79;
	shl.b32 	%r330, %r329, 2;
	mov.u32 	%r331, sram;
	add.s32 	%r332, %r331, %r330;
	ld.shared.f32 	%f227, [%r332];
	fma.rn.f32 	%f228, %f226, %f227, %f575;
	ld.shared.f32 	%f229, [%r328+4];
	ld.shared.f32 	%f230, [%r332+4];
	fma.rn.f32 	%f231, %f229, %f230, %f228;
	ld.shared.f32 	%f232, [%r328+8];
	ld.shared.f32 	%f233, [%r332+8];
	fma.rn.f32 	%f234, %f232, %f233, %f231;
	ld.shared.f32 	%f235, [%r328+12];
	ld.shared.f32 	%f236, [%r332+12];
	fma.rn.f32 	%f575, %f235, %f236, %f234;
	add.s32 	%r632, %r632, 4;
$L__BB3_48:
	setp.eq.s32 	%p54, %r20, 0;
	@%p54 bra 	$L__BB3_53;
	setp.eq.s32 	%p55, %r21, 0;
	@%p55 bra 	$L__BB3_51;
	add.s32 	%r333, %r632, %r13;
	shl.b32 	%r334, %r333, 2;
	add.s32 	%r335, %r9, %r334;
	ld.shared.f32 	%f238, [%r335];
	add.s32 	%r336, %r632, %r79;
	shl.b32 	%r337, %r336, 2;
	mov.u32 	%r338, sram;
	add.s32 	%r339, %r338, %r337;
	ld.shared.f32 	%f239, [%r339];
	fma.rn.f32 	%f240, %f238, %f239, %f575;
	ld.shared.f32 	%f241, [%r335+4];
	ld.shared.f32 	%f242, [%r339+4];
	fma.rn.f32 	%f575, %f241, %f242, %f240;
	add.s32 	%r632, %r632, 2;
$L__BB3_51:
	setp.eq.s32 	%p56, %r32, 0;
	@%p56 bra 	$L__BB3_53;
	add.s32 	%r340, %r632, %r13;
	shl.b32 	%r341, %r340, 2;
	add.s32 	%r342, %r9, %r341;
	ld.shared.f32 	%f243, [%r342];
	add.s32 	%r343, %r632, %r79;
	shl.b32 	%r344, %r343, 2;
	mov.u32 	%r345, sram;
	add.s32 	%r346, %r345, %r344;
	ld.shared.f32 	%f244, [%r346];
	fma.rn.f32 	%f575, %f243, %f244, %f575;
$L__BB3_53:
	mul.f32 	%f245, %f76, %f575;
	add.s32 	%r347, %r629, %r63;
	setp.lt.s32 	%p57, %r77, %r347;
	selp.f32 	%f246, 0fFF800000, %f245, %p57;
	add.s32 	%r348, %r629, %r16;
	shl.b32 	%r349, %r348, 2;
	add.s32 	%r350, %r11, %r349;
	st.shared.f32 	[%r350], %f246;
	add.s32 	%r629, %r629, 1;
	setp.eq.s32 	%p58, %r629, %r181;
	@%p58 bra 	$L__BB3_79;
	bra.uni 	$L__BB3_42;
$L__BB3_54:
	@%p2 bra 	$L__BB3_66;
	setp.lt.u32 	%p142, %r17, 7;
	mad.lo.s32 	%r66, %r612, %r3, %r14;
	mov.b32 	%r677, 0;
	@%p142 bra 	$L__BB3_58;
	mov.b32 	%r675, 0;
$L__BB3_57:
	.pragma "nounroll";
	add.s32 	%r592, %r675, %r13;
	shl.b32 	%r593, %r592, 2;
	add.s32 	%r594, %r7, %r593;
	ld.shared.f32 	%f530, [%r594];
	add.s32 	%r595, %r66, %r675;
	mul.wide.s32 	%rd55, %r595, 4;
	add.s64 	%rd56, %rd8, %rd55;
	st.global.f32 	[%rd56], %f530;
	add.s32 	%r596, %r8, %r593;
	ld.shared.f32 	%f531, [%r596];
	add.s64 	%rd57, %rd7, %rd55;
	st.global.f32 	[%rd57], %f531;
	ld.shared.f32 	%f532, [%r594+4];
	st.global.f32 	[%rd56+4], %f532;
	ld.shared.f32 	%f533, [%r596+4];
	st.global.f32 	[%rd57+4], %f533;
	ld.shared.f32 	%f534, [%r594+8];
	st.global.f32 	[%rd56+8], %f534;
	ld.shared.f32 	%f535, [%r596+8];
	st.global.f32 	[%rd57+8], %f535;
	ld.shared.f32 	%f536, [%r594+12];
	st.global.f32 	[%rd56+12], %f536;
	ld.shared.f32 	%f537, [%r596+12];
	st.global.f32 	[%rd57+12], %f537;
	ld.shared.f32 	%f538, [%r594+16];
	st.global.f32 	[%rd56+16], %f538;
	ld.shared.f32 	%f539, [%r596+16];
	st.global.f32 	[%rd57+16], %f539;
	ld.shared.f32 	%f540, [%r594+20];
	st.global.f32 	[%rd56+20], %f540;
	ld.shared.f32 	%f541, [%r596+20];
	st.global.f32 	[%rd57+20], %f541;
	ld.shared.f32 	%f542, [%r594+24];
	st.global.f32 	[%rd56+24], %f542;
	ld.shared.f32 	%f543, [%r596+24];
	st.global.f32 	[%rd57+24], %f543;
	ld.shared.f32 	%f544, [%r594+28];
	st.global.f32 	[%rd56+28], %f544;
	ld.shared.f32 	%f545, [%r596+28];
	st.global.f32 	[%rd57+28], %f545;
	add.s32 	%r675, %r675, 8;
	setp.ne.s32 	%p143, %r675, %r31;
	mov.u32 	%r677, %r31;
	@%p143 bra 	$L__BB3_57;
$L__BB3_58:
	setp.eq.s32 	%p144, %r18, 0;
	@%p144 bra 	$L__BB3_66;
	setp.lt.u32 	%p145, %r19, 3;
	@%p145 bra 	$L__BB3_61;
	add.s32 	%r597, %r677, %r13;
	shl.b32 	%r598, %r597, 2;
	add.s32 	%r599, %r7, %r598;
	ld.shared.f32 	%f546, [%r599];
	add.s32 	%r600, %r66, %r677;
	mul.wide.s32 	%rd58, %r600, 4;
	add.s64 	%rd59, %rd8, %rd58;
	st.global.f32 	[%rd59], %f546;
	add.s32 	%r601, %r8, %r598;
	ld.shared.f32 	%f547, [%r601];
	add.s64 	%rd60, %rd7, %rd58;
	st.global.f32 	[%rd60], %f547;
	ld.shared.f32 	%f548, [%r599+4];
	st.global.f32 	[%rd59+4], %f548;
	ld.shared.f32 	%f549, [%r601+4];
	st.global.f32 	[%rd60+4], %f549;
	ld.shared.f32 	%f550, [%r599+8];
	st.global.f32 	[%rd59+8], %f550;
	ld.shared.f32 	%f551, [%r601+8];
	st.global.f32 	[%rd60+8], %f551;
	ld.shared.f32 	%f552, [%r599+12];
	st.global.f32 	[%rd59+12], %f552;
	ld.shared.f32 	%f553, [%r601+12];
	st.global.f32 	[%rd60+12], %f553;
	add.s32 	%r677, %r677, 4;
$L__BB3_61:
	setp.eq.s32 	%p146, %r20, 0;
	@%p146 bra 	$L__BB3_66;
	setp.eq.s32 	%p147, %r21, 0;
	@%p147 bra 	$L__BB3_64;
	add.s32 	%r602, %r677, %r13;
	shl.b32 	%r603, %r602, 2;
	add.s32 	%r604, %r7, %r603;
	ld.shared.f32 	%f554, [%r604];
	add.s32 	%r605, %r66, %r677;
	mul.wide.s32 	%rd61, %r605, 4;
	add.s64 	%rd62, %rd8, %rd61;
	st.global.f32 	[%rd62], %f554;
	add.s32 	%r606, %r8, %r603;
	ld.shared.f32 	%f555, [%r606];
	add.s64 	%rd63, %rd7, %rd61;
	st.global.f32 	[%rd63], %f555;
	ld.shared.f32 	%f556, [%r604+4];
	st.global.f32 	[%rd62+4], %f556;
	ld.shared.f32 	%f557, [%r606+4];
	st.global.f32 	[%rd63+4], %f557;
	add.s32 	%r677, %r677, 2;
$L__BB3_64:
	setp.eq.s32 	%p148, %r32, 0;
	@%p148 bra 	$L__BB3_66;
	add.s32 	%r607, %r677, %r13;
	shl.b32 	%r608, %r607, 2;
	add.s32 	%r609, %r7, %r608;
	ld.shared.f32 	%f558, [%r609];
	add.s32 	%r610, %r66, %r677;
	mul.wide.s32 	%rd64, %r610, 4;
	add.s64 	%rd65, %rd8, %rd64;
	st.global.f32 	[%rd65], %f558;
	add.s32 	%r611, %r8, %r608;
	ld.shared.f32 	%f559, [%r611];
	add.s64 	%rd66, %rd7, %rd64;
	st.global.f32 	[%rd66], %f559;
$L__BB3_66:
	add.s32 	%r612, %r612, 1;
	setp.ne.s32 	%p149, %r612, %r179;
	@%p149 bra 	$L__BB3_2;
$L__BB3_67:
	ret;
$L__BB3_68:
	setp.lt.u32 	%p28, %r22, 7;
	mov.b32 	%r635, 0;
	@%p28 bra 	$L__BB3_71;
	mov.b32 	%r637, 0;
$L__BB3_70:
	.pragma "nounroll";
	add.s32 	%r289, %r637, %r63;
	setp.lt.s32 	%p29, %r77, %r289;
	selp.f32 	%f184, 0fFF800000, %f1, %p29;
	add.s32 	%r290, %r637, %r16;
	shl.b32 	%r291, %r290, 2;
	add.s32 	%r292, %r11, %r291;
	st.shared.f32 	[%r292], %f184;
	add.s32 	%r293, %r289, 1;
	setp.lt.s32 	%p30, %r77, %r293;
	selp.f32 	%f185, 0fFF800000, %f1, %p30;
	st.shared.f32 	[%r292+4], %f185;
	add.s32 	%r294, %r289, 2;
	setp.lt.s32 	%p31, %r77, %r294;
	selp.f32 	%f186, 0fFF800000, %f1, %p31;
	st.shared.f32 	[%r292+8], %f186;
	add.s32 	%r295, %r289, 3;
	setp.lt.s32 	%p32, %r77, %r295;
	selp.f32 	%f187, 0fFF800000, %f1, %p32;
	st.shared.f32 	[%r292+12], %f187;
	add.s32 	%r296, %r289, 4;
	setp.lt.s32 	%p33, %r77, %r296;
	selp.f32 	%f188, 0fFF800000, %f1, %p33;
	st.shared.f32 	[%r292+16], %f188;
	add.s32 	%r297, %r289, 5;
	setp.lt.s32 	%p34, %r77, %r297;
	selp.f32 	%f189, 0fFF800000, %f1, %p34;
	st.shared.f32 	[%r292+20], %f189;
	add.s32 	%r298, %r289, 6;
	setp.lt.s32 	%p35, %r77, %r298;
	selp.f32 	%f190, 0fFF800000, %f1, %p35;
	st.shared.f32 	[%r292+24], %f190;
	add.s32 	%r299, %r289, 7;
	setp.lt.s32 	%p36, %r77, %r299;
	selp.f32 	%f191, 0fFF800000, %f1, %p36;
	st.shared.f32 	[%r292+28], %f191;
	add.s32 	%r637, %r637, 8;
	setp.eq.s32 	%p37, %r637, %r33;
	mov.u32 	%r635, %r33;
	@%p37 bra 	$L__BB3_71;
	bra.uni 	$L__BB3_70;
$L__BB3_71:
	setp.eq.s32 	%p38, %r23, 0;
	@%p38 bra 	$L__BB3_79;
	setp.lt.u32 	%p39, %r24, 3;
	@%p39 bra 	$L__BB3_74;
	add.s32 	%r300, %r635, %r63;
	setp.lt.s32 	%p40, %r77, %r300;
	selp.f32 	%f192, 0fFF800000, %f1, %p40;
	add.s32 	%r301, %r635, %r16;
	shl.b32 	%r302, %r301, 2;
	add.s32 	%r303, %r11, %r302;
	st.shared.f32 	[%r303], %f192;
	add.s32 	%r304, %r300, 1;
	setp.lt.s32 	%p41, %r77, %r304;
	selp.f32 	%f193, 0fFF800000, %f1, %p41;
	st.shared.f32 	[%r303+4], %f193;
	add.s32 	%r305, %r300, 2;
	setp.lt.s32 	%p42, %r77, %r305;
	selp.f32 	%f194, 0fFF800000, %f1, %p42;
	st.shared.f32 	[%r303+8], %f194;
	add.s32 	%r306, %r300, 3;
	setp.lt.s32 	%p43, %r77, %r306;
	selp.f32 	%f195, 0fFF800000, %f1, %p43;
	st.shared.f32 	[%r303+12], %f195;
	add.s32 	%r635, %r635, 4;
$L__BB3_74:
	setp.eq.s32 	%p44, %r25, 0;
	@%p44 bra 	$L__BB3_79;
	setp.eq.s32 	%p45, %r26, 0;
	@%p45 bra 	$L__BB3_77;
	add.s32 	%r307, %r635, %r63;
	setp.lt.s32 	%p46, %r77, %r307;
	selp.f32 	%f196, 0fFF800000, %f1, %p46;
	add.s32 	%r308, %r635, %r16;
	shl.b32 	%r309, %r308, 2;
	add.s32 	%r310, %r11, %r309;
	st.shared.f32 	[%r310], %f196;
	add.s32 	%r311, %r307, 1;
	setp.lt.s32 	%p47, %r77, %r311;
	selp.f32 	%f197, 0fFF800000, %f1, %p47;
	st.shared.f32 	[%r310+4], %f197;
	add.s32 	%r635, %r635, 2;
$L__BB3_77:
	setp.eq.s32 	%p48, %r34, 0;
	@%p48 bra 	$L__BB3_79;
	add.s32 	%r312, %r635, %r63;
	setp.lt.s32 	%p49, %r77, %r312;
	selp.f32 	%f198, 0fFF800000, %f1, %p49;
	add.s32 	%r313, %r635, %r16;
	shl.b32 	%r314, %r313, 2;
	add.s32 	%r315, %r11, %r314;
	st.shared.f32 	[%r315], %f198;
$L__BB3_79:
	setp.lt.u32 	%p59, %r22, 3;
	mov.b32 	%r640, 0;
	@%p59 bra 	$L__BB3_94;
	mov.b32 	%r638, 0;
$L__BB3_81:
	.pragma "nounroll";
	add.s32 	%r96, %r638, %r63;
	setp.ge.s32 	%p60, %r77, %r96;
	add.s32 	%r353, %r638, %r16;
	shl.b32 	%r354, %r353, 2;
	add.s32 	%r97, %r11, %r354;
	@%p60 bra 	$L__BB3_83;
	mov.b32 	%r355, 0;
	st.shared.u32 	[%r97], %r355;
	bra.uni 	$L__BB3_84;
$L__BB3_83:
	ld.shared.f32 	%f247, [%r97];
	sub.f32 	%f248, %f247, %f14;
	mul.f32 	%f249, %f248, 0f3FB8AA3B;
	ex2.approx.f32 	%f250, %f249;
	st.shared.f32 	[%r97], %f250;
$L__BB3_84:
	add.s32 	%r356, %r96, 1;
	setp.lt.s32 	%p61, %r77, %r356;
	@%p61 bra 	$L__BB3_86;
	ld.shared.f32 	%f251, [%r97+4];
	sub.f32 	%f252, %f251, %f14;
	mul.f32 	%f253, %f252, 0f3FB8AA3B;
	ex2.approx.f32 	%f254, %f253;
	st.shared.f32 	[%r97+4], %f254;
	bra.uni 	$L__BB3_87;
$L__BB3_86:
	mov.b32 	%r357, 0;
	st.shared.u32 	[%r97+4], %r357;
$L__BB3_87:
	add.s32 	%r358, %r96, 2;
	setp.lt.s32 	%p62, %r77, %r358;
	@%p62 bra 	$L__BB3_89;
	ld.shared.f32 	%f255, [%r97+8];
	sub.f32 	%f256, %f255, %f14;
	mul.f32 	%f257, %f256, 0f3FB8AA3B;
	ex2.approx.f32 	%f258, %f257;
	st.shared.f32 	[%r97+8], %f258;
	bra.uni 	$L__BB3_90;
$L__BB3_89:
	mov.b32 	%r359, 0;
	st.shared.u32 	[%r97+8], %r359;
$L__BB3_90:
	add.s32 	%r360, %r96, 3;
	setp.lt.s32 	%p63, %r77, %r360;
	@%p63 bra 	$L__BB3_92;
	ld.shared.f32 	%f259, [%r97+12];
	sub.f32 	%f260, %f259, %f14;
	mul.f32 	%f261, %f260, 0f3FB8AA3B;
	ex2.approx.f32 	%f262, %f261;
	st.shared.f32 	[%r97+12], %f262;
	bra.uni 	$L__BB3_93;
$L__BB3_92:
	mov.b32 	%r361, 0;
	st.shared.u32 	[%r97+12], %r361;
$L__BB3_93:
	add.s32 	%r638, %r638, 4;
	setp.ne.s32 	%p64, %r638, %r35;
	mov.u32 	%r640, %r35;
	@%p64 bra 	$L__BB3_81;
$L__BB3_94:
	setp.eq.s32 	%p65, %r25, 0;
	@%p65 bra 	$L__BB3_107;
	setp.eq.s32 	%p66, %r26, 0;
	@%p66 bra 	$L__BB3_103;
	add.s32 	%r100, %r640, %r63;
	setp.lt.s32 	%p67, %r77, %r100;
	add.s32 	%r362, %r640, %r16;
	shl.b32 	%r363, %r362, 2;
	add.s32 	%r101, %r11, %r363;
	@%p67 bra 	$L__BB3_98;
	ld.shared.f32 	%f263, [%r101];
	sub.f32 	%f264, %f263, %f14;
	mul.f32 	%f265, %f264, 0f3FB8AA3B;
	ex2.approx.f32 	%f266, %f265;
	st.shared.f32 	[%r101], %f266;
	bra.uni 	$L__BB3_99;
$L__BB3_98:
	mov.b32 	%r364, 0;
	st.shared.u32 	[%r101], %r364;
$L__BB3_99:
	add.s32 	%r365, %r100, 1;
	setp.lt.s32 	%p68, %r77, %r365;
	@%p68 bra 	$L__BB3_101;
	ld.shared.f32 	%f267, [%r101+4];
	sub.f32 	%f268, %f267, %f14;
	mul.f32 	%f269, %f268, 0f3FB8AA3B;
	ex2.approx.f32 	%f270, %f269;
	st.shared.f32 	[%r101+4], %f270;
	bra.uni 	$L__BB3_102;
$L__BB3_101:
	mov.b32 	%r366, 0;
	st.shared.u32 	[%r101+4], %r366;
$L__BB3_102:
	add.s32 	%r640, %r640, 2;
$L__BB3_103:
	setp.eq.s32 	%p69, %r34, 0;
	@%p69 bra 	$L__BB3_107;
	add.s32 	%r367, %r640, %r63;
	setp.lt.s32 	%p70, %r77, %r367;
	@%p70 bra 	$L__BB3_106;
	add.s32 	%r368, %r640, %r16;
	shl.b32 	%r369, %r368, 2;
	add.s32 	%r370, %r11, %r369;
	ld.shared.f32 	%f271, [%r370];
	sub.f32 	%f272, %f271, %f14;
	mul.f32 	%f273, %f272, 0f3FB8AA3B;
	ex2.approx.f32 	%f274, %f273;
	st.shared.f32 	[%r370], %f274;
	bra.uni 	$L__BB3_107;
$L__BB3_106:
	add.s32 	%r371, %r640, %r16;
	shl.b32 	%r372, %r371, 2;
	add.s32 	%r373, %r11, %r372;
	mov.b32 	%r374, 0;
	st.shared.u32 	[%r373], %r374;
$L__BB3_107:
	bar.sync 	0;
	@%p2 bra 	$L__BB3_129;
	setp.lt.s32 	%p72, %r182, 1;
	@%p72 bra 	$L__BB3_122;
	mov.b32 	%r641, 0;
$L__BB3_110:
	setp.lt.u32 	%p78, %r182, 8;
	add.s32 	%r105, %r641, %r13;
	shl.b32 	%r384, %r105, 2;
	add.s32 	%r385, %r10, %r384;
	ld.shared.f32 	%f27, [%r385];
	mov.f32 	%f583, 0f00000000;
	mov.b32 	%r644, 0;
	@%p78 bra 	$L__BB3_113;
	mov.f32 	%f583, 0f00000000;
	mov.b32 	%r642, 0;
$L__BB3_112:
	.pragma "nounroll";
	mad.lo.s32 	%r387, %r642, %r181, %r1;
	shl.b32 	%r388, %r387, 2;
	add.s32 	%r389, %r11, %r388;
	ld.shared.f32 	%f285, [%r389];
	fma.rn.f32 	%f286, %f285, %f27, %f583;
	add.s32 	%r390, %r389, %r39;
	ld.shared.f32 	%f287, [%r390];
	fma.rn.f32 	%f288, %f287, %f27, %f286;
	add.s32 	%r391, %r390, %r39;
	ld.shared.f32 	%f289, [%r391];
	fma.rn.f32 	%f290, %f289, %f27, %f288;
	add.s32 	%r392, %r391, %r39;
	ld.shared.f32 	%f291, [%r392];
	fma.rn.f32 	%f292, %f291, %f27, %f290;
	add.s32 	%r393, %r392, %r39;
	ld.shared.f32 	%f293, [%r393];
	fma.rn.f32 	%f294, %f293, %f27, %f292;
	add.s32 	%r394, %r393, %r39;
	ld.shared.f32 	%f295, [%r394];
	fma.rn.f32 	%f296, %f295, %f27, %f294;
	add.s32 	%r395, %r394, %r39;
	ld.shared.f32 	%f297, [%r395];
	fma.rn.f32 	%f298, %f297, %f27, %f296;
	add.s32 	%r396, %r395, %r39;
	ld.shared.f32 	%f299, [%r396];
	fma.rn.f32 	%f583, %f299, %f27, %f298;
	add.s32 	%r642, %r642, 8;
	setp.ne.s32 	%p79, %r642, %r37;
	mov.u32 	%r644, %r37;
	@%p79 bra 	$L__BB3_112;
$L__BB3_113:
	setp.eq.s32 	%p80, %r27, 0;
	@%p80 bra 	$L__BB3_121;
	setp.lt.u32 	%p81, %r28, 3;
	@%p81 bra 	$L__BB3_116;
	mad.lo.s32 	%r397, %r644, %r181, %r1;
	shl.b32 	%r398, %r397, 2;
	add.s32 	%r399, %r11, %r398;
	ld.shared.f32 	%f301, [%r399];
	fma.rn.f32 	%f302, %f301, %f27, %f583;
	add.s32 	%r400, %r399, %r39;
	ld.shared.f32 	%f303, [%r400];
	fma.rn.f32 	%f304, %f303, %f27, %f302;
	add.s32 	%r401, %r400, %r39;
	ld.shared.f32 	%f305, [%r401];
	fma.rn.f32 	%f306, %f305, %f27, %f304;
	add.s32 	%r402, %r401, %r39;
	ld.shared.f32 	%f307, [%r402];
	fma.rn.f32 	%f583, %f307, %f27, %f306;
	add.s32 	%r644, %r644, 4;
$L__BB3_116:
	setp.eq.s32 	%p82, %r29, 0;
	@%p82 bra 	$L__BB3_121;
	setp.eq.s32 	%p83, %r30, 0;
	@%p83 bra 	$L__BB3_119;
	mad.lo.s32 	%r403, %r644, %r181, %r1;
	shl.b32 	%r404, %r403, 2;
	add.s32 	%r405, %r11, %r404;
	ld.shared.f32 	%f309, [%r405];
	fma.rn.f32 	%f310, %f309, %f27, %f583;
	add.s32 	%r406, %r405, %r39;
	ld.shared.f32 	%f311, [%r406];
	fma.rn.f32 	%f583, %f311, %f27, %f310;
	add.s32 	%r644, %r644, 2;
$L__BB3_119:
	setp.eq.s32 	%p84, %r38, 0;
	@%p84 bra 	$L__BB3_121;
	mad.lo.s32 	%r407, %r644, %r181, %r1;
	shl.b32 	%r408, %r407, 2;
	add.s32 	%r409, %r11, %r408;
	ld.shared.f32 	%f312, [%r409];
	fma.rn.f32 	%f583, %f312, %f27, %f583;
$L__BB3_121:
	add.s32 	%r411, %r8, %r384;
	atom.shared.add.f32 	%f313, [%r411], %f583;
	add.s32 	%r641, %r641, 1;
	setp.eq.s32 	%p85, %r641, %r178;
	@%p85 bra 	$L__BB3_129;
	bra.uni 	$L__BB3_110;
$L__BB3_122:
	setp.lt.u32 	%p73, %r17, 3;
	mov.b32 	%r646, 0;
	@%p73 bra 	$L__BB3_125;
	mov.b32 	%r652, 0;
$L__BB3_124:
	add.s32 	%r377, %r652, %r13;
	shl.b32 	%r378, %r377, 2;
	add.s32 	%r379, %r8, %r378;
	atom.shared.add.f32 	%f275, [%r379], 0f00000000;
	atom.shared.add.f32 	%f276, [%r379+4], 0f00000000;
	atom.shared.add.f32 	%f277, [%r379+8], 0f00000000;
	atom.shared.add.f32 	%f278, [%r379+12], 0f00000000;
	add.s32 	%r652, %r652, 4;
	setp.eq.s32 	%p74, %r652, %r36;
	mov.u32 	%r646, %r36;
	@%p74 bra 	$L__BB3_125;
	bra.uni 	$L__BB3_124;
$L__BB3_125:
	setp.eq.s32 	%p75, %r20, 0;
	@%p75 bra 	$L__BB3_129;
	setp.eq.s32 	%p76, %r20, 1;
	add.s32 	%r380, %r646, %r13;
	shl.b32 	%r381, %r380, 2;
	add.s32 	%r115, %r8, %r381;
	atom.shared.add.f32 	%f279, [%r115], 0f00000000;
	@%p76 bra 	$L__BB3_129;
	setp.eq.s32 	%p77, %r20, 2;
	atom.shared.add.f32 	%f280, [%r115+4], 0f00000000;
	@%p77 bra 	$L__BB3_129;
	atom.shared.add.f32 	%f281, [%r115+8], 0f00000000;
$L__BB3_129:
	@%p26 bra 	$L__BB3_166;
	@%p2 bra 	$L__BB3_144;
	mov.b32 	%r647, 0;
$L__BB3_132:
	setp.lt.u32 	%p95, %r17, 7;
	mul.lo.s32 	%r117, %r647, %r178;
	mov.f32 	%f591, 0f00000000;
	mov.b32 	%r650, 0;
	@%p95 bra 	$L__BB3_135;
	mov.f32 	%f591, 0f00000000;
	mov.b32 	%r648, 0;
$L__BB3_134:
	.pragma "nounroll";
	add.s32 	%r433, %r648, %r13;
	shl.b32 	%r434, %r433, 2;
	add.s32 	%r435, %r10, %r434;
	ld.shared.f32 	%f317, [%r435];
	add.s32 	%r436, %r648, %r117;
	shl.b32 	%r437, %r436, 2;
	add.s32 	%r438, %r6, %r437;
	ld.shared.f32 	%f318, [%r438];
	fma.rn.f32 	%f319, %f317, %f318, %f591;
	ld.shared.f32 	%f320, [%r435+4];
	ld.shared.f32 	%f321, [%r438+4];
	fma.rn.f32 	%f322, %f320, %f321, %f319;
	ld.shared.f32 	%f323, [%r435+8];
	ld.shared.f32 	%f324, [%r438+8];
	fma.rn.f32 	%f325, %f323, %f324, %f322;
	ld.shared.f32 	%f326, [%r435+12];
	ld.shared.f32 	%f327, [%r438+12];
	fma.rn.f32 	%f328, %f326, %f327, %f325;
	ld.shared.f32 	%f329, [%r435+16];
	ld.shared.f32 	%f330, [%r438+16];
	fma.rn.f32 	%f331, %f329, %f330, %f328;
	ld.shared.f32 	%f332, [%r435+20];
	ld.shared.f32 	%f333, [%r438+20];
	fma.rn.f32 	%f334, %f332, %f333, %f331;
	ld.shared.f32 	%f335, [%r435+24];
	ld.shared.f32 	%f336, [%r438+24];
	fma.rn.f32 	%f337, %f335, %f336, %f334;
	ld.shared.f32 	%f338, [%r435+28];
	ld.shared.f32 	%f339, [%r438+28];
	fma.rn.f32 	%f591, %f338, %f339, %f337;
	add.s32 	%r648, %r648, 8;
	setp.ne.s32 	%p96, %r648, %r31;
	mov.u32 	%r650, %r31;
	@%p96 bra 	$L__BB3_134;
$L__BB3_135:
	setp.eq.s32 	%p97, %r18, 0;
	@%p97 bra 	$L__BB3_143;
	setp.lt.u32 	%p98, %r19, 3;
	@%p98 bra 	$L__BB3_138;
	add.s32 	%r439, %r650, %r13;
	shl.b32 	%r440, %r439, 2;
	add.s32 	%r441, %r10, %r440;
	ld.shared.f32 	%f341, [%r441];
	add.s32 	%r442, %r650, %r117;
	shl.b32 	%r443, %r442, 2;
	add.s32 	%r444, %r6, %r443;
	ld.shared.f32 	%f342, [%r444];
	fma.rn.f32 	%f343, %f341, %f342, %f591;
	ld.shared.f32 	%f344, [%r441+4];
	ld.shared.f32 	%f345, [%r444+4];
	fma.rn.f32 	%f346, %f344, %f345, %f343;
	ld.shared.f32 	%f347, [%r441+8];
	ld.shared.f32 	%f348, [%r444+8];
	fma.rn.f32 	%f349, %f347, %f348, %f346;
	ld.shared.f32 	%f350, [%r441+12];
	ld.shared.f32 	%f351, [%r444+12];
	fma.rn.f32 	%f591, %f350, %f351, %f349;
	add.s32 	%r650, %r650, 4;
$L__BB3_138:
	setp.eq.s32 	%p99, %r20, 0;
	@%p99 bra 	$L__BB3_143;
	setp.eq.s32 	%p100, %r21, 0;
	@%p100 bra 	$L__BB3_141;
	add.s32 	%r445, %r650, %r13;
	shl.b32 	%r446, %r445, 2;
	add.s32 	%r447, %r10, %r446;
	ld.shared.f32 	%f353, [%r447];
	add.s32 	%r448, %r650, %r117;
	shl.b32 	%r449, %r448, 2;
	add.s32 	%r450, %r6, %r449;
	ld.shared.f32 	%f354, [%r450];
	fma.rn.f32 	%f355, %f353, %f354, %f591;
	ld.shared.f32 	%f356, [%r447+4];
	ld.shared.f32 	%f357, [%r450+4];
	fma.rn.f32 	%f591, %f356, %f357, %f355;
	add.s32 	%r650, %r650, 2;
$L__BB3_141:
	setp.eq.s32 	%p101, %r32, 0;
	@%p101 bra 	$L__BB3_143;
	add.s32 	%r451, %r650, %r13;
	shl.b32 	%r452, %r451, 2;
	add.s32 	%r453, %r10, %r452;
	ld.shared.f32 	%f358, [%r453];
	add.s32 	%r454, %r650, %r117;
	shl.b32 	%r455, %r454, 2;
	add.s32 	%r456, %r6, %r455;
	ld.shared.f32 	%f359, [%r456];
	fma.rn.f32 	%f591, %f358, %f359, %f591;
$L__BB3_143:
	add.s32 	%r457, %r647, %r16;
	shl.b32 	%r458, %r457, 2;
	add.s32 	%r459, %r12, %r458;
	st.shared.f32 	[%r459], %f591;
	add.s32 	%r647, %r647, 1;
	setp.eq.s32 	%p102, %r647, %r181;
	@%p102 bra 	$L__BB3_155;
	bra.uni 	$L__BB3_132;
$L__BB3_144:
	setp.lt.u32 	%p88, %r22, 7;
	mov.b32 	%r654, 0;
	@%p88 bra 	$L__BB3_147;
	mov.b32 	%r656, 0;
$L__BB3_146:
	.pragma "nounroll";
	add.s32 	%r414, %r656, %r16;
	shl.b32 	%r415, %r414, 2;
	add.s32 	%r416, %r12, %r415;
	mov.b32 	%r417, 0;
	st.shared.u32 	[%r416], %r417;
	st.shared.u32 	[%r416+4], %r417;
	st.shared.u32 	[%r416+8], %r417;
	st.shared.u32 	[%r416+12], %r417;
	st.shared.u32 	[%r416+16], %r417;
	st.shared.u32 	[%r416+20], %r417;
	st.shared.u32 	[%r416+24], %r417;
	st.shared.u32 	[%r416+28], %r417;
	add.s32 	%r656, %r656, 8;
	setp.eq.s32 	%p89, %r656, %r33;
	mov.u32 	%r654, %r33;
	@%p89 bra 	$L__BB3_147;
	bra.uni 	$L__BB3_146;
$L__BB3_147:
	setp.eq.s32 	%p90, %r23, 0;
	@%p90 bra 	$L__BB3_155;
	setp.lt.u32 	%p91, %r24, 3;
	@%p91 bra 	$L__BB3_150;
	add.s32 	%r418, %r654, %r16;
	shl.b32 	%r419, %r418, 2;
	add.s32 	%r420, %r12, %r419;
	mov.b32 	%r421, 0;
	st.shared.u32 	[%r420], %r421;
	st.shared.u32 	[%r420+4], %r421;
	st.shared.u32 	[%r420+8], %r421;
	st.shared.u32 	[%r420+12], %r421;
	add.s32 	%r654, %r654, 4;
$L__BB3_150:
	setp.eq.s32 	%p92, %r25, 0;
	@%p92 bra 	$L__BB3_155;
	setp.eq.s32 	%p93, %r26, 0;
	@%p93 bra 	$L__BB3_153;
	add.s32 	%r422, %r654, %r16;
	shl.b32 	%r423, %r422, 2;
	add.s32 	%r424, %r12, %r423;
	mov.b32 	%r425, 0;
	st.shared.u32 	[%r424], %r425;
	st.shared.u32 	[%r424+4], %r425;
	add.s32 	%r654, %r654, 2;
$L__BB3_153:
	setp.eq.s32 	%p94, %r34, 0;
	@%p94 bra 	$L__BB3_155;
	add.s32 	%r426, %r654, %r16;
	shl.b32 	%r427, %r426, 2;
	add.s32 	%r428, %r12, %r427;
	mov.b32 	%r429, 0;
	st.shared.u32 	[%r428], %r429;
$L__BB3_155:
	setp.lt.u32 	%p103, %r22, 7;
	mov.b32 	%r658, 0;
	@%p103 bra 	$L__BB3_158;
	mov.b32 	%r665, 0;
$L__BB3_157:
	.pragma "nounroll";
	add.s32 	%r462, %r665, %r16;
	shl.b32 	%r463, %r462, 2;
	add.s32 	%r464, %r11, %r463;
	ld.shared.f32 	%f360, [%r464];
	add.s32 	%r465, %r12, %r463;
	ld.shared.f32 	%f361, [%r465];
	sub.f32 	%f362, %f361, %f567;
	mul.f32 	%f363, %f360, %f362;
	st.shared.f32 	[%r465], %f363;
	ld.shared.f32 	%f364, [%r464+4];
	ld.shared.f32 	%f365, [%r465+4];
	sub.f32 	%f366, %f365, %f567;
	mul.f32 	%f367, %f364, %f366;
	st.shared.f32 	[%r465+4], %f367;
	ld.shared.f32 	%f368, [%r464+8];
	ld.shared.f32 	%f369, [%r465+8];
	sub.f32 	%f370, %f369, %f567;
	mul.f32 	%f371, %f368, %f370;
	st.shared.f32 	[%r465+8], %f371;
	ld.shared.f32 	%f372, [%r464+12];
	ld.shared.f32 	%f373, [%r465+12];
	sub.f32 	%f374, %f373, %f567;
	mul.f32 	%f375, %f372, %f374;
	st.shared.f32 	[%r465+12], %f375;
	ld.shared.f32 	%f376, [%r464+16];
	ld.shared.f32 	%f377, [%r465+16];
	sub.f32 	%f378, %f377, %f567;
	mul.f32 	%f379, %f376, %f378;
	st.shared.f32 	[%r465+16], %f379;
	ld.shared.f32 	%f380, [%r464+20];
	ld.shared.f32 	%f381, [%r465+20];
	sub.f32 	%f382, %f381, %f567;
	mul.f32 	%f383, %f380, %f382;
	st.shared.f32 	[%r465+20], %f383;
	ld.shared.f32 	%f384, [%r464+24];
	ld.shared.f32 	%f385, [%r465+24];
	sub.f32 	%f386, %f385, %f567;
	mul.f32 	%f387, %f384, %f386;
	st.shared.f32 	[%r465+24], %f387;
	ld.shared.f32 	%f388, [%r464+28];
	ld.shared.f32 	%f389, [%r465+28];
	sub.f32 	%f390, %f389, %f567;
	mul.f32 	%f391, %f388, %f390;
	st.shared.f32 	[%r465+28], %f391;
	add.s32 	%r665, %r665, 8;
	setp.eq.s32 	%p104, %r665, %r33;
	mov.u32 	%r658, %r33;
	@%p104 bra 	$L__BB3_158;
	bra.uni 	$L__BB3_157;
$L__BB3_158:
	setp.eq.s32 	%p105, %r23, 0;
	@%p105 bra 	$L__BB3_166;
	setp.lt.u32 	%p106, %r24, 3;
	@%p106 bra 	$L__BB3_161;
	add.s32 	%r466, %r658, %r16;
	shl.b32 	%r467, %r466, 2;
	add.s32 	%r468, %r11, %r467;
	ld.shared.f32 	%f392, [%r468];
	add.s32 	%r469, %r12, %r467;
	ld.shared.f32 	%f393, [%r469];
	sub.f32 	%f394, %f393, %f567;
	mul.f32 	%f395, %f392, %f394;
	st.shared.f32 	[%r469], %f395;
	ld.shared.f32 	%f396, [%r468+4];
	ld.shared.f32 	%f397, [%r469+4];
	sub.f32 	%f398, %f397, %f567;
	mul.f32 	%f399, %f396, %f398;
	st.shared.f32 	[%r469+4], %f399;
	ld.shared.f32 	%f400, [%r468+8];
	ld.shared.f32 	%f401, [%r469+8];
	sub.f32 	%f402, %f401, %f567;
	mul.f32 	%f403, %f400, %f402;
	st.shared.f32 	[%r469+8], %f403;
	ld.shared.f32 	%f404, [%r468+12];
	ld.shared.f32 	%f405, [%r469+12];
	sub.f32 	%f406, %f405, %f567;
	mul.f32 	%f407, %f404, %f406;
	st.shared.f32 	[%r469+12], %f407;
	add.s32 	%r658, %r658, 4;
$L__BB3_161:
	setp.eq.s32 	%p107, %r25, 0;
	@%p107 bra 	$L__BB3_166;
	setp.eq.s32 	%p108, %r26, 0;
	@%p108 bra 	$L__BB3_164;
	add.s32 	%r470, %r658, %r16;
	shl.b32 	%r471, %r470, 2;
	add.s32 	%r472, %r11, %r471;
	ld.shared.f32 	%f408, [%r472];
	add.s32 	%r473, %r12, %r471;
	ld.shared.f32 	%f409, [%r473];
	sub.f32 	%f410, %f409, %f567;
	mul.f32 	%f411, %f408, %f410;
	st.shared.f32 	[%r473], %f411;
	ld.shared.f32 	%f412, [%r472+4];
	ld.shared.f32 	%f413, [%r473+4];
	sub.f32 	%f414, %f413, %f567;
	mul.f32 	%f415, %f412, %f414;
	st.shared.f32 	[%r473+4], %f415;
	add.s32 	%r658, %r658, 2;
$L__BB3_164:
	setp.eq.s32 	%p109, %r34, 0;
	@%p109 bra 	$L__BB3_166;
	add.s32 	%r474, %r658, %r16;
	shl.b32 	%r475, %r474, 2;
	add.s32 	%r476, %r11, %r475;
	ld.shared.f32 	%f416, [%r476];
	add.s32 	%r477, %r12, %r475;
	ld.shared.f32 	%f417, [%r477];
	sub.f32 	%f418, %f417, %f567;
	mul.f32 	%f419, %f416, %f418;
	st.shared.f32 	[%r477], %f419;
$L__BB3_166:
	@%p2 bra 	$L__BB3_188;
	mad.lo.s32 	%r140, %r624, %r3, %r14;
	@%p26 bra 	$L__BB3_181;
	mov.b32 	%r660, 0;
$L__BB3_169:
	setp.lt.u32 	%p117, %r22, 7;
	mov.f32 	%f599, 0f00000000;
	mov.b32 	%r663, 0;
	@%p117 bra 	$L__BB3_172;
	mov.f32 	%f599, 0f00000000;
	mov.b32 	%r661, 0;
$L__BB3_171:
	.pragma "nounroll";
	add.s32 	%r485, %r661, %r16;
	shl.b32 	%r486, %r485, 2;
	add.s32 	%r487, %r12, %r486;
	ld.shared.f32 	%f430, [%r487];
	mad.lo.s32 	%r488, %r661, %r178, %r660;
	shl.b32 	%r489, %r488, 2;
	mov.u32 	%r490, sram;
	add.s32 	%r491, %r490, %r489;
	ld.shared.f32 	%f431, [%r491];
	fma.rn.f32 	%f432, %f430, %f431, %f599;
	ld.shared.f32 	%f433, [%r487+4];
	shl.b32 	%r492, %r178, 2;
	add.s32 	%r493, %r491, %r492;
	ld.shared.f32 	%f434, [%r493];
	fma.rn.f32 	%f435, %f433, %f434, %f432;
	ld.shared.f32 	%f436, [%r487+8];
	add.s32 	%r494, %r493, %r492;
	ld.shared.f32 	%f437, [%r494];
	fma.rn.f32 	%f438, %f436, %f437, %f435;
	ld.shared.f32 	%f439, [%r487+12];
	add.s32 	%r495, %r494, %r492;
	ld.shared.f32 	%f440, [%r495];
	fma.rn.f32 	%f441, %f439, %f440, %f438;
	ld.shared.f32 	%f442, [%r487+16];
	add.s32 	%r496, %r495, %r492;
	ld.shared.f32 	%f443, [%r496];
	fma.rn.f32 	%f444, %f442, %f443, %f441;
	ld.shared.f32 	%f445, [%r487+20];
	add.s32 	%r497, %r496, %r492;
	ld.shared.f32 	%f446, [%r497];
	fma.rn.f32 	%f447, %f445, %f446, %f444;
	ld.shared.f32 	%f448, [%r487+24];
	add.s32 	%r498, %r497, %r492;
	ld.shared.f32 	%f449, [%r498];
	fma.rn.f32 	%f450, %f448, %f449, %f447;
	ld.shared.f32 	%f451, [%r487+28];
	add.s32 	%r499, %r498, %r492;
	ld.shared.f32 	%f452, [%r499];
	fma.rn.f32 	%f599, %f451, %f452, %f450;
	add.s32 	%r661, %r661, 8;
	setp.ne.s32 	%p118, %r661, %r33;
	mov.u32 	%r663, %r33;
	@%p118 bra 	$L__BB3_171;
$L__BB3_172:
	setp.eq.s32 	%p119, %r23, 0;
	@%p119 bra 	$L__BB3_180;
	setp.lt.u32 	%p120, %r24, 3;
	@%p120 bra 	$L__BB3_175;
	add.s32 	%r500, %r663, %r16;
	shl.b32 	%r501, %r500, 2;
	add.s32 	%r502, %r12, %r501;
	ld.shared.f32 	%f454, [%r502];
	mad.lo.s32 	%r503, %r663, %r178, %r660;
	shl.b32 	%r504, %r503, 2;
	mov.u32 	%r505, sram;
	add.s32 	%r506, %r505, %r504;
	ld.shared.f32 	%f455, [%r506];
	fma.rn.f32 	%f456, %f454, %f455, %f599;
	ld.shared.f32 	%f457, [%r502+4];
	shl.b32 	%r507, %r178, 2;
	add.s32 	%r508, %r506, %r507;
	ld.shared.f32 	%f458, [%r508];
	fma.rn.f32 	%f459, %f457, %f458, %f456;
	ld.shared.f32 	%f460, [%r502+8];
	add.s32 	%r509, %r508, %r507;
	ld.shared.f32 	%f461, [%r509];
	fma.rn.f32 	%f462, %f460, %f461, %f459;
	ld.shared.f32 	%f463, [%r502+12];
	add.s32 	%r510, %r509, %r507;
	ld.shared.f32 	%f464, [%r510];
	fma.rn.f32 	%f599, %f463, %f464, %f462;
	add.s32 	%r663, %r663, 4;
$L__BB3_175:
	setp.eq.s32 	%p121, %r25, 0;
	@%p121 bra 	$L__BB3_180;
	setp.eq.s32 	%p122, %r26, 0;
	@%p122 bra 	$L__BB3_178;
	add.s32 	%r511, %r663, %r16;
	shl.b32 	%r512, %r511, 2;
	add.s32 	%r513, %r12, %r512;
	ld.shared.f32 	%f466, [%r513];
	mad.lo.s32 	%r514, %r663, %r178, %r660;
	shl.b32 	%r515, %r514, 2;
	mov.u32 	%r516, sram;
	add.s32 	%r517, %r516, %r515;
	ld.shared.f32 	%f467, [%r517];
	fma.rn.f32 	%f468, %f466, %f467, %f599;
	ld.shared.f32 	%f469, [%r513+4];
	shl.b32 	%r518, %r178, 2;
	add.s32 	%r519, %r517, %r518;
	ld.shared.f32 	%f470, [%r519];
	fma.rn.f32 	%f599, %f469, %f470, %f468;
	add.s32 	%r663, %r663, 2;
$L__BB3_178:
	setp.eq.s32 	%p123, %r34, 0;
	@%p123 bra 	$L__BB3_180;
	add.s32 	%r520, %r663, %r16;
	shl.b32 	%r521, %r520, 2;
	add.s32 	%r522, %r12, %r521;
	ld.shared.f32 	%f471, [%r522];
	mad.lo.s32 	%r523, %r663, %r178, %r660;
	shl.b32 	%r524, %r523, 2;
	mov.u32 	%r525, sram;
	add.s32 	%r526, %r525, %r524;
	ld.shared.f32 	%f472, [%r526];
	fma.rn.f32 	%f599, %f471, %f472, %f599;
$L__BB3_180:
	mul.f32 	%f473, %f76, %f599;
	add.s32 	%r527, %r140, %r660;
	mul.wide.s32 	%rd53, %r527, 4;
	add.s64 	%rd54, %rd6, %rd53;
	atom.global.add.f32 	%f474, [%rd54], %f473;
	add.s32 	%r660, %r660, 1;
	setp.eq.s32 	%p124, %r660, %r178;
	@%p124 bra 	$L__BB3_188;
	bra.uni 	$L__BB3_169;
$L__BB3_181:
	setp.lt.u32 	%p112, %r17, 3;
	mov.b32 	%r667, 0;
	@%p112 bra 	$L__BB3_184;
	mov.b32 	%r666, 0;
$L__BB3_183:
	add.s32 	%r480, %r140, %r666;
	mul.wide.s32 	%rd50, %r480, 4;
	add.s64 	%rd51, %rd6, %rd50;
	atom.global.add.f32 	%f420, [%rd51], %f1;
	atom.global.add.f32 	%f421, [%rd51+4], %f1;
	atom.global.add.f32 	%f422, [%rd51+8], %f1;
	atom.global.add.f32 	%f423, [%rd51+12], %f1;
	add.s32 	%r666, %r666, 4;
	setp.ne.s32 	%p113, %r666, %r36;
	mov.u32 	%r667, %r36;
	@%p113 bra 	$L__BB3_183;
$L__BB3_184:
	setp.eq.s32 	%p114, %r20, 0;
	@%p114 bra 	$L__BB3_188;
	setp.eq.s32 	%p115, %r20, 1;
	add.s32 	%r481, %r140, %r667;
	mul.wide.s32 	%rd52, %r481, 4;
	add.s64 	%rd9, %rd6, %rd52;
	atom.global.add.f32 	%f424, [%rd9], %f1;
	@%p115 bra 	$L__BB3_188;
	setp.eq.s32 	%p116, %r20, 2;
	atom.global.add.f32 	%f425, [%rd9+4], %f1;
	@%p116 bra 	$L__BB3_188;
	atom.global.add.f32 	%f426, [%rd9+8], %f1;
$L__BB3_188:
	bar.sync 	0;
	@%p2 bra 	$L__BB3_210;
	setp.lt.s32 	%p126, %r182, 1;
	@%p126 bra 	$L__BB3_203;
	mov.b32 	%r668, 0;
$L__BB3_191:
	setp.lt.u32 	%p132, %r182, 8;
	mov.f32 	%f607, 0f00000000;
	mov.b32 	%r671, 0;
	@%p132 bra 	$L__BB3_194;
	mov.f32 	%f607, 0f00000000;
	mov.b32 	%r669, 0;
$L__BB3_193:
	.pragma "nounroll";
	mad.lo.s32 	%r538, %r669, %r181, %r1;
	shl.b32 	%r539, %r538, 2;
	add.s32 	%r540, %r12, %r539;
	ld.shared.f32 	%f485, [%r540];
	mad.lo.s32 	%r541, %r669, %r178, %r668;
	shl.b32 	%r542, %r541, 2;
	add.s32 	%r543, %r9, %r542;
	ld.shared.f32 	%f486, [%r543];
	fma.rn.f32 	%f487, %f485, %f486, %f607;
	add.s32 	%r544, %r540, %r39;
	ld.shared.f32 	%f488, [%r544];
	shl.b32 	%r545, %r178, 2;
	add.s32 	%r546, %r543, %r545;
	ld.shared.f32 	%f489, [%r546];
	fma.rn.f32 	%f490, %f488, %f489, %f487;
	add.s32 	%r547, %r544, %r39;
	ld.shared.f32 	%f491, [%r547];
	add.s32 	%r548, %r546, %r545;
	ld.shared.f32 	%f492, [%r548];
	fma.rn.f32 	%f493, %f491, %f492, %f490;
	add.s32 	%r549, %r547, %r39;
	ld.shared.f32 	%f494, [%r549];
	add.s32 	%r550, %r548, %r545;
	ld.shared.f32 	%f495, [%r550];
	fma.rn.f32 	%f496, %f494, %f495, %f493;
	add.s32 	%r551, %r549, %r39;
	ld.shared.f32 	%f497, [%r551];
	add.s32 	%r552, %r550, %r545;
	ld.shared.f32 	%f498, [%r552];
	fma.rn.f32 	%f499, %f497, %f498, %f496;
	add.s32 	%r553, %r551, %r39;
	ld.shared.f32 	%f500, [%r553];
	add.s32 	%r554, %r552, %r545;
	ld.shared.f32 	%f501, [%r554];
	fma.rn.f32 	%f502, %f500, %f501, %f499;
	add.s32 	%r555, %r553, %r39;
	ld.shared.f32 	%f503, [%r555];
	add.s32 	%r556, %r554, %r545;
	ld.shared.f32 	%f504, [%r556];
	fma.rn.f32 	%f505, %f503, %f504, %f502;
	add.s32 	%r557, %r555, %r39;
	ld.shared.f32 	%f506, [%r557];
	add.s32 	%r558, %r556, %r545;
	ld.shared.f32 	%f507, [%r558];
	fma.rn.f32 	%f607, %f506, %f507, %f505;
	add.s32 	%r669, %r669, 8;
	setp.ne.s32 	%p133, %r669, %r37;
	mov.u32 	%r671, %r37;
	@%p133 bra 	$L__BB3_193;
$L__BB3_194:
	setp.eq.s32 	%p134, %r27, 0;
	@%p134 bra 	$L__BB3_202;
	setp.lt.u32 	%p135, %r28, 3;
	@%p135 bra 	$L__BB3_197;
	mad.lo.s32 	%r559, %r671, %r181, %r1;
	shl.b32 	%r560, %r559, 2;
	add.s32 	%r561, %r12, %r560;
	ld.shared.f32 	%f509, [%r561];
	mad.lo.s32 	%r562, %r671, %r178, %r668;
	shl.b32 	%r563, %r562, 2;
	add.s32 	%r564, %r9, %r563;
	ld.shared.f32 	%f510, [%r564];
	fma.rn.f32 	%f511, %f509, %f510, %f607;
	add.s32 	%r565, %r561, %r39;
	ld.shared.f32 	%f512, [%r565];
	shl.b32 	%r566, %r178, 2;
	add.s32 	%r567, %r564, %r566;
	ld.shared.f32 	%f513, [%r567];
	fma.rn.f32 	%f514, %f512, %f513, %f511;
	add.s32 	%r568, %r565, %r39;
	ld.shared.f32 	%f515, [%r568];
	add.s32 	%r569, %r567, %r566;
	ld.shared.f32 	%f516, [%r569];
	fma.rn.f32 	%f517, %f515, %f516, %f514;
	add.s32 	%r570, %r568, %r39;
	ld.shared.f32 	%f518, [%r570];
	add.s32 	%r571, %r569, %r566;
	ld.shared.f32 	%f519, [%r571];
	fma.rn.f32 	%f607, %f518, %f519, %f517;
	add.s32 	%r671, %r671, 4;
$L__BB3_197:
	setp.eq.s32 	%p136, %r29, 0;
	@%p136 bra 	$L__BB3_202;
	setp.eq.s32 	%p137, %r30, 0;
	@%p137 bra 	$L__BB3_200;
	mad.lo.s32 	%r572, %r671, %r181, %r1;
	shl.b32 	%r573, %r572, 2;
	add.s32 	%r574, %r12, %r573;
	ld.shared.f32 	%f521, [%r574];
	mad.lo.s32 	%r575, %r671, %r178, %r668;
	shl.b32 	%r576, %r575, 2;
	add.s32 	%r577, %r9, %r576;
	ld.shared.f32 	%f522, [%r577];
	fma.rn.f32 	%f523, %f521, %f522, %f607;
	add.s32 	%r578, %r574, %r39;
	ld.shared.f32 	%f524, [%r578];
	shl.b32 	%r579, %r178, 2;
	add.s32 	%r580, %r577, %r579;
	ld.shared.f32 	%f525, [%r580];
	fma.rn.f32 	%f607, %f524, %f525, %f523;
	add.s32 	%r671, %r671, 2;
$L__BB3_200:
	setp.eq.s32 	%p138, %r38, 0;
	@%p138 bra 	$L__BB3_202;
	mad.lo.s32 	%r581, %r671, %r181, %r1;
	shl.b32 	%r582, %r581, 2;
	add.s32 	%r583, %r12, %r582;
	ld.shared.f32 	%f526, [%r583];
	mad.lo.s32 	%r584, %r671, %r178, %r668;
	shl.b32 	%r585, %r584, 2;
	add.s32 	%r586, %r9, %r585;
	ld.shared.f32 	%f527, [%r586];
	fma.rn.f32 	%f607, %f526, %f527, %f607;
$L__BB3_202:
	mul.f32 	%f528, %f76, %f607;
	add.s32 	%r587, %r668, %r13;
	shl.b32 	%r588, %r587, 2;
	add.s32 	%r589, %r7, %r588;
	atom.shared.add.f32 	%f529, [%r589], %f528;
	add.s32 	%r668, %r668, 1;
	setp.eq.s32 	%p139, %r668, %r178;
	@%p139 bra 	$L__BB3_210;
	bra.uni 	$L__BB3_191;
$L__BB3_203:
	setp.lt.u32 	%p127, %r17, 3;
	mov.b32 	%r674, 0;
	@%p127 bra 	$L__BB3_206;
	mov.b32 	%r673, 0;
$L__BB3_205:
	add.s32 	%r530, %r673, %r13;
	shl.b32 	%r531, %r530, 2;
	add.s32 	%r532, %r7, %r531;
	atom.shared.add.f32 	%f475, [%r532], %f1;
	atom.shared.add.f32 	%f476, [%r532+4], %f1;
	atom.shared.add.f32 	%f477, [%r532+8], %f1;
	atom.shared.add.f32 	%f478, [%r532+12], %f1;
	add.s32 	%r673, %r673, 4;
	setp.ne.s32 	%p128, %r673, %r36;
	mov.u32 	%r674, %r36;
	@%p128 bra 	$L__BB3_205;
$L__BB3_206:
	setp.eq.s32 	%p129, %r20, 0;
	@%p129 bra 	$L__BB3_210;
	setp.eq.s32 	%p130, %r20, 1;
	add.s32 	%r533, %r674, %r13;
	shl.b32 	%r534, %r533, 2;
	add.s32 	%r167, %r7, %r534;
	atom.shared.add.f32 	%f479, [%r167], %f1;
	@%p130 bra 	$L__BB3_210;
	setp.eq.s32 	%p131, %r20, 2;
	atom.shared.add.f32 	%f480, [%r167+4], %f1;
	@%p131 bra 	$L__BB3_210;
	atom.shared.add.f32 	%f481, [%r167+8], %f1;
$L__BB3_210:
	add.s32 	%r624, %r624, 1;
	setp.eq.s32 	%p140, %r624, %r180;
	@%p140 bra 	$L__BB3_54;
	bra.uni 	$L__BB3_27;

}


// ===== COMPILED SASS (sm_100) =====

	.target	sm_100

	.elftype	@"ET_EXEC"


//--------------------- .note.nv.tkinfo           --------------------------
	.section	.note.nv.tkinfo,"",@"SHT_NOTE"
	.sectionflags	@"SHF_NOTE_NV_TKINFO"
	.tkinfo
        /*0018*/ 	.word	0x00000002
        /*0030*/ 	.string	""
        /*0030*/ 	.string	"ptxas"
        /*0030*/ 	.string	"Cuda compilation tools, release 13.0, V13.0.88"
        /*0030*/ 	.string	"Build cuda_13.0.r13.0/compiler.36424714_0"
        /*0030*/ 	.string	"-arch sm_100 -m 64 "



//--------------------- .note.nv.cuinfo           --------------------------
	.section	.note.nv.cuinfo,"",@"SHT_NOTE"
	.sectionflags	@"SHF_NOTE_NV_CUINFO"
        /*0018*/ 	.short	0x0002
        /*001a*/ 	.short	0x0064
        /*001c*/ 	.short	0x0082
	.zero		2


//--------------------- .nv.info                  --------------------------
	.section	.nv.info,"",@"SHT_CUDA_INFO"
	.align	4


	//----- nvinfo : EIATTR_REGCOUNT
	.align		4
        /*0000*/ 	.byte	0x04, 0x2f
        /*0002*/ 	.short	(.L_1 - .L_0)
	.align		4
.L_0:
        /*0004*/ 	.word	index@(_Z27flash_attn_1_fwd_f32_kernelPKfS0_S0_iiiiiifPfS1_S1_)
        /*0008*/ 	.word	0x00000020


	//----- nvinfo : EIATTR_FRAME_SIZE
	.align		4
.L_1:
        /*000c*/ 	.byte	0x04, 0x11
        /*000e*/ 	.short	(.L_3 - .L_2)
	.align		4
.L_2:
        /*0010*/ 	.word	index@($__internal_2_$__cuda_sm20_rcp_rn_f32_slowpath)
        /*0014*/ 	.word	0x00000000


	//----- nvinfo : EIATTR_FRAME_SIZE
	.align		4
.L_3:
        /*0018*/ 	.byte	0x04, 0x11
        /*001a*/ 	.short	(.L_5 - .L_4)
	.align		4
.L_4:
        /*001c*/ 	.word	index@(_Z27flash_attn_1_fwd_f32_kernelPKfS0_S0_iiiiiifPfS1_S1_)
        /*0020*/ 	.word	0x00000000


	//----- nvinfo : EIATTR_REGCOUNT
	.align		4
.L_5:
        /*0024*/ 	.byte	0x04, 0x2f
        /*0026*/ 	.short	(.L_7 - .L_6)
	.align		4
.L_6:
        /*0028*/ 	.word	index@(_Z27flash_attn_2_fwd_f32_kernelPKfS0_S0_iiiiiifPfS1_)
        /*002c*/ 	.word	0x00000020


	//----- nvinfo : EIATTR_FRAME_SIZE
	.align		4
.L_7:
        /*0030*/ 	.byte	0x04, 0x11
        /*0032*/ 	.short	(.L_9 - .L_8)
	.align		4
.L_8:
        /*0034*/ 	.word	index@($__internal_1_$__cuda_sm3x_div_rn_noftz_f32_slowpath)
        /*0038*/ 	.word	0x00000000


	//----- nvinfo : EIATTR_FRAME_SIZE
	.align		4
.L_9:
        /*003c*/ 	.byte	0x04, 0x11
        /*003e*/ 	.short	(.L_11 - .L_10)
	.align		4
.L_10:
        /*0040*/ 	.word	index@(_Z27flash_attn_2_fwd_f32_kernelPKfS0_S0_iiiiiifPfS1_)
        /*0044*/ 	.word	0x00000000


	//----- nvinfo : EIATTR_REGCOUNT
	.align		4
.L_11:
        /*0048*/ 	.byte	0x04, 0x2f
        /*004a*/ 	.short	(.L_13 - .L_12)
	.align		4
.L_12:
        /*004c*/ 	.word	index@(_Z27flash_attn_1_bwd_f32_kernelPKfS0_S0_S0_S0_S0_S0_iiiiiifPfS1_S1_)
        /*0050*/ 	.word	0x00000020


	//----- nvinfo : EIATTR_FRAME_SIZE
	.align		4
.L_13:
        /*0054*/ 	.byte	0x04, 0x11
        /*0056*/ 	.short	(.L_15 - .L_14)
	.align		4
.L_14:
        /*0058*/ 	.word	index@($__internal_0_$__cuda_sm20_rcp_rn_f32_slowpath)
        /*005c*/ 	.word	0x00000000


	//----- nvinfo : EIATTR_FRAME_SIZE
	.align		4
.L_15:
        /*0060*/ 	.byte	0x04, 0x11
        /*0062*/ 	.short	(.L_17 - .L_16)
	.align		4
.L_16:
        /*0064*/ 	.word	index@(_Z27flash_attn_1_bwd_f32_kernelPKfS0_S0_S0_S0_S0_S0_iiiiiifPfS1_S1_)
        /*0068*/ 	.word	0x00000000


	//----- nvinfo : EIATTR_REGCOUNT
	.align		4
.L_17:
        /*006c*/ 	.byte	0x04, 0x2f
        /*006e*/ 	.short	(.L_19 - .L_18)
	.align		4
.L_18:
        /*0070*/ 	.word	index@(_Z27flash_attn_2_bwd_f32_kernelPKfS0_S0_S0_S0_S0_iiiiiifPfS1_S1_)
        /*0074*/ 	.word	0x00000020


	//----- nvinfo : EIATTR_FRAME_SIZE
	.align		4
.L_19:
        /*0078*/ 	.byte	0x04, 0x11
        /*007a*/ 	.short	(.L_21 - .L_20)
	.align		4
.L_20:
        /*007c*/ 	.word	index@(_Z27flash_attn_2_bwd_f32_kernelPKfS0_S0_S0_S0_S0_iiiiiifPfS1_S1_)
        /*0080*/ 	.word	0x00000000


	//----- nvinfo : EIATTR_MIN_STACK_SIZE
	.align		4
.L_21:
        /*0084*/ 	.byte	0x04, 0x12
        /*0086*/ 	.short	(.L_23 - .L_22)
	.align		4
.L_22:
        /*0088*/ 	.word	index@(_Z27flash_attn_2_bwd_f32_kernelPKfS0_S0_S0_S0_S0_iiiiiifPfS1_S1_)
        /*008c*/ 	.word	0x00000000


	//----- nvinfo : EIATTR_MIN_STACK_SIZE
	.align		4
.L_23:
        /*0090*/ 	.byte	0x04, 0x12
        /*0092*/ 	.short	(.L_25 - .L_24)
	.align		4
.L_24:
        /*0094*/ 	.word	index@(_Z27flash_attn_1_bwd_f32_kernelPKfS0_S0_S0_S0_S0_S0_iiiiiifPfS1_S1_)
        /*0098*/ 	.word	0x00000000


	//----- nvinfo : EIATTR_MIN_STACK_SIZE
	.align		4
.L_25:
        /*009c*/ 	.byte	0x04, 0x12
        /*009e*/ 	.short	(.L_27 - .L_26)
	.align		4
.L_26:
        /*00a0*/ 	.word	index@(_Z27flash_attn_2_fwd_f32_kernelPKfS0_S0_iiiiiifPfS1_)
        /*00a4*/ 	.word	0x00000000


	//----- nvinfo : EIATTR_MIN_STACK_SIZE
	.align		4
.L_27:
        /*00a8*/ 	.byte	0x04, 0x12
        /*00aa*/ 	.short	(.L_29 - .L_28)
	.align		4
.L_28:
        /*00ac*/ 	.word	index@(_Z27flash_attn_1_fwd_f32_kernelPKfS0_S0_iiiiiifPfS1_S1_)
        /*00b0*/ 	.word	0x00000000
.L_29:


//--------------------- .nv.compat                --------------------------
	.section	.nv.compat,"",@"SHT_CUDA_COMPAT_INFO"
	.align	4
        /*0000*/ 	.byte	0x02, 0x09, 0x00, 0x00, 0x02, 0x02, 0x01, 0x00, 0x02, 0x05, 0x05, 0x00, 0x03, 0x07, 0x01, 0x01
        /*0010*/ 	.byte	0x02, 0x03, 0x00, 0x00, 0x02, 0x06, 0x01, 0x00, 0x04, 0x0b, 0x08, 0x00, 0x01, 0x00, 0x00, 0x00
        /*0020*/ 	.byte	0x00, 0x00, 0x00, 0x00


//--------------------- .nv.info._Z27flash_attn_2_bwd_f32_kernelPKfS0_S0_S0_S0_S0_iiiiiifPfS1_S1_ --------------------------
	.section	.nv.info._Z27flash_attn_2_bwd_f32_kernelPKfS0_S0_S0_S0_S0_iiiiiifPfS1_S1_,"",@"SHT_CUDA_INFO"
	.sectionflags	@""
	.align	4


	//----- nvinfo : EIATTR_CUDA_API_VERSION
	.align		4
        /*0000*/ 	.byte	0x04, 0x37
        /*0002*/ 	.short	(.L_31 - .L_30)
.L_30:
        /*0004*/ 	.word	0x00000082


	//----- nvinfo : EIATTR_KPARAM_INFO
	.align		4
.L_31:
        /*0008*/ 	.byte	0x04, 0x17
        /*000a*/ 	.short	(.L_33 - .L_32)
.L_32:
        /*000c*/ 	.word	0x00000000
        /*0010*/ 	.short	0x000f
        /*0012*/ 	.short	0x0060
        /*0014*/ 	.byte	0x00, 0xf5, 0x21, 0x00


	//----- nvinfo : EIATTR_KPARAM_INFO
	.align		4
.L_33:
        /*0018*/ 	.byte	0x04, 0x17
        /*001a*/ 	.short	(.L_35 - .L_34)
.L_34:
        /*001c*/ 	.word	0x00000000
        /*0020*/ 	.short	0x000e
        /*0022*/ 	.short	0x0058
        /*0024*/ 	.byte	0x00, 0xf5, 0x21, 0x00


	//----- nvinfo : EIATTR_KPARAM_INFO
	.align		4
.L_35:
        /*0028*/ 	.byte	0x04, 0x17
        /*002a*/ 	.short	(.L_37 - .L_36)
.L_36:
        /*002c*/ 	.word	0x00000000
        /*0030*/ 	.short	0x000d
        /*0032*/ 	.short	0x0050
        /*0034*/ 	.byte	0x00, 0xf5, 0x21, 0x00


	//----- nvinfo : EIATTR_KPARAM_INFO
	.align		4
.L_37:
        /*0038*/ 	.byte	0x04, 0x17
        /*003a*/ 	.short	(.L_39 - .L_38)
.L_38:
        /*003c*/ 	.word	0x00000000
        /*0040*/ 	.short	0x000c
        /*0042*/ 	.short	0x0048
        /*0044*/ 	.byte	0x00, 0xf0, 0x11, 0x00


	//----- nvinfo : EIATTR_KPARAM_INFO
	.align		4
.L_39:
        /*0048*/ 	.byte	0x04, 0x17
        /*004a*/ 	.short	(.L_41 - .L_40)
.L_40:
        /*004c*/ 	.word	0x00000000
        /*0050*/ 	.short	0x000b
        /*0052*/ 	.short	0x0044
        /*0054*/ 	.byte	0x00, 0xf0, 0x11, 0x00


	//----- nvinfo : EIATTR_KPARAM_INFO
	.align		4
.L_41:
        /*0058*/ 	.byte	0x04, 0x17
        /*005a*/ 	.short	(.L_43 - .L_42)
.L_42:
        /*005c*/ 	.word	0x00000000
        /*0060*/ 	.short	0x000a
        /*0062*/ 	.short	0x0040
        /*0064*/ 	.byte	0x00, 0xf0, 0x11, 0x00


	//----- nvinfo : EIATTR_KPARAM_INFO
	.align		4
.L_43:
        /*0068*/ 	.byte	0x04, 0x17
        /*006a*/ 	.short	(.L_45 - .L_44)
.L_44:
        /*006c*/ 	.word	0x00000000
        /*0070*/ 	.short	0x0009
        /*0072*/ 	.short	0x003c
        /*0074*/ 	.byte	0x00, 0xf0, 0x11, 0x00


	//----- nvinfo : EIATTR_KPARAM_INFO
	.align		4
.L_45:
        /*0078*/ 	.byte	0x04, 0x17
        /*007a*/ 	.short	(.L_47 - .L_46)
.L_46:
        /*007c*/ 	.word	0x00000000
        /*0080*/ 	.short	0x0008
        /*0082*/ 	.short	0x0038
        /*0084*/ 	.byte	0x00, 0xf0, 0x11, 0x00


	//----- nvinfo : EIATTR_KPARAM_INFO
	.align		4
.L_47:
        /*0088*/ 	.byte	0x04, 0x17
        /*008a*/ 	.short	(.L_49 - .L_48)
.L_48:
        /*008c*/ 	.word	0x00000000
        /*0090*/ 	.short	0x0007
        /*0092*/ 	.short	0x0034
        /*0094*/ 	.byte	0x00, 0xf0, 0x11, 0x00


	//----- nvinfo : EIATTR_KPARAM_INFO
	.align		4
.L_49:
        /*0098*/ 	.byte	0x04, 0x17
        /*009a*/ 	.short	(.L_51 - .L_50)
.L_50:
        /*009c*/ 	.word	0x00000000
        /*00a0*/ 	.short	0x0006
        /*00a2*/ 	.short	0x0030
        /*00a4*/ 	.byte	0x00, 0xf0, 0x11, 0x00


	//----- nvinfo : EIATTR_KPARAM_INFO
	.align		4
.L_51:
        /*00a8*/ 	.byte	0x04, 0x17
        /*00aa*/ 	.short	(.L_53 - .L_52)
.L_52:
        /*00ac*/ 	.word	0x00000000
        /*00b0*/ 	.short	0x0005
        /*00b2*/ 	.short	0x0028
        /*00b4*/ 	.byte	0x00, 0xf5, 0x21, 0x00


	//----- nvinfo : EIATTR_KPARAM_INFO
	.align		4
.L_53:
        /*00b8*/ 	.byte	0x04, 0x17
        /*00ba*/ 	.short	(.L_55 - .L_54)
.L_54:
        /*00bc*/ 	.word	0x00000000
        /*00c0*/ 	.short	0x0004
        /*00c2*/ 	.short	0x0020
        /*00c4*/ 	.byte	0x00, 0xf5, 0x21, 0x00


	//----- nvinfo : EIATTR_KPARAM_INFO
	.align		4
.L_55:
        /*00c8*/ 	.byte	0x04, 0x17
        /*00ca*/ 	.short	(.L_57 - .L_56)
.L_56:
        /*00cc*/ 	.word	0x00000000
        /*00d0*/ 	.short	0x0003
        /*00d2*/ 	.short	0x0018
        /*00d4*/ 	.byte	0x00, 0xf5, 0x21, 0x00


	//----- nvinfo : EIATTR_KPARAM_INFO
	.align		4
.L_57:
        /*00d8*/ 	.byte	0x04, 0x17
        /*00da*/ 	.short	(.L_59 - .L_58)
.L_58:
        /*00dc*/ 	.word	0x00000000
        /*00e0*/ 	.short	0x0002
        /*00e2*/ 	.short	0x0010
        /*00e4*/ 	.byte	0x00, 0xf5, 0x21, 0x00


	//----- nvinfo : EIATTR_KPARAM_INFO
	.align		4
.L_59:
        /*00e8*/ 	.byte	0x04, 0x17
        /*00ea*/ 	.short	(.L_61 - .L_60)
.L_60:
        /*00ec*/ 	.word	0x00000000
        /*00f0*/ 	.short	0x0001
        /*00f2*/ 	.short	0x0008
        /*00f4*/ 	.byte	0x00, 0xf5, 0x21, 0x00


	//----- nvinfo : EIATTR_KPARAM_INFO
	.align		4
.L_61:
        /*00f8*/ 	.byte	0x04, 0x17
        /*00fa*/ 	.short	(.L_63 - .L_62)
.L_62:
        /*00fc*/ 	.word	0x00000000
        /*0100*/ 	.short	0x0000
        /*0102*/ 	.short	0x0000
        /*0104*/ 	.byte	0x00, 0xf5, 0x21, 0x00


	//----- nvinfo : EIATTR_SPARSE_MMA_MASK
	.align		4
.L_63:
        /*0108*/ 	.byte	0x03, 0x50
        /*010a*/ 	.short	0x0000


	//----- nvinfo : EIATTR_MAXREG_COUNT
	.align		4
        /*010c*/ 	.byte	0x03, 0x1b
        /*010e*/ 	.short	0x00ff


	//----- nvinfo : EIATTR_NUM_BARRIERS
	.align		4
        /*0110*/ 	.byte	0x02, 0x4c
        /*0112*/ 	.byte	0x01
	.zero		1


	//----- nvinfo : EIATTR_MERCURY_ISA_VERSION
	.align		4
        /*0114*/ 	.byte	0x03, 0x5f
        /*0116*/ 	.short	0x0101


	//----- nvinfo : EIATTR_VRC_CTA_INIT_COUNT
	.align		4
        /*0118*/ 	.byte	0x02, 0x4a
	.zero		1
	.zero		1


	//----- nvinfo : EIATTR_EXIT_INSTR_OFFSETS
	.align		4
        /*011c*/ 	.byte	0x04, 0x1c
        /*011e*/ 	.short	(.L_65 - .L_64)


	//   ....[0]....
.L_64:
        /*0120*/ 	.word	0x00000030


	//   ....[1]....
        /*0124*/ 	.word	0x00006ab0


	//----- nvinfo : EIATTR_CRS_STACK_SIZE
	.align		4
.L_65:
        /*0128*/ 	.byte	0x04, 0x1e
        /*012a*/ 	.short	(.L_67 - .L_66)
.L_66:
        /*012c*/ 	.word	0x00000000


	//----- nvinfo : EIATTR_CBANK_PARAM_SIZE
	.align		4
.L_67:
        /*0130*/ 	.byte	0x03, 0x19
        /*0132*/ 	.short	0x0068


	//----- nvinfo : EIATTR_PARAM_CBANK
	.align		4
        /*0134*/ 	.byte	0x04, 0x0a
        /*0136*/ 	.short	(.L_69 - .L_68)
	.align		4
.L_68:
        /*0138*/ 	.word	index@(.nv.constant0._Z27flash_attn_2_bwd_f32_kernelPKfS0_S0_S0_S0_S0_iiiiiifPfS1_S1_)
        /*013c*/ 	.short	0x0380
        /*013e*/ 	.short	0x0068


	//----- nvinfo : EIATTR_SW_WAR
	.align		4
.L_69:
        /*0140*/ 	.byte	0x04, 0x36
        /*0142*/ 	.short	(.L_71 - .L_70)
.L_70:
        /*0144*/ 	.word	0x00000008
.L_71:


//--------------------- .nv.info._Z27flash_attn_1_bwd_f32_kernelPKfS0_S0_S0_S0_S0_S0_iiiiiifPfS1_S1_ --------------------------
	.section	.nv.info._Z27flash_attn_1_bwd_f32_kernelPKfS0_S0_S0_S0_S0_S0_iiiiiifPfS1_S1_,"",@"SHT_CUDA_INFO"
	.sectionflags	@""
	.align	4


	//----- nvinfo : EIATTR_CUDA_API_VERSION
	.align		4
        /*0000*/ 	.byte	0x04, 0x37
        /*0002*/ 	.short	(.L_73 - .L_72)
.L_72:
        /*0004*/ 	.word	0x00000082


	//----- nvinfo : EIATTR_KPARAM_INFO
	.align		4
.L_73:
        /*0008*/ 	.byte	0x04, 0x17
        /*000a*/ 	.short	(.L_75 - .L_74)
.L_74:
        /*000c*/ 	.word	0x00000000
        /*0010*/ 	.short	0x0010
        /*0012*/ 	.short	0x0068
        /*0014*/ 	.byte	0x00, 0xf5, 0x21, 0x00


	//----- nvinfo : EIATTR_KPARAM_INFO
	.align		4
.L_75:
        /*0018*/ 	.byte	0x04, 0x17
        /*001a*/ 	.short	(.L_77 - .L_76)
.L_76:
        /*001c*/ 	.word	0x00000000
        /*0020*/ 	.short	0x000f
        /*0022*/ 	.short	0x0060
        /*0024*/ 	.byte	0x00, 0xf5, 0x21, 0x00


	//----- nvinfo : EIATTR_KPARAM_INFO
	.align		4
.L_77:
        /*0028*/ 	.byte	0x04, 0x17
        /*002a*/ 	.short	(.L_79 - .L_78)
.L_78:
        /*002c*/ 	.word	0x00000000
        /*0030*/ 	.short	0x000e
        /*0032*/ 	.short	0x0058
        /*0034*/ 	.byte	0x00, 0xf5, 0x21, 0x00


	//----- nvinfo : EIATTR_KPARAM_INFO
	.align		4
.L_79:
        /*0038*/ 	.byte	0x04, 0x17
        /*003a*/ 	.short	(.L_81 - .L_80)
.L_80:
        /*003c*/ 	.word	0x00000000
        /*0040*/ 	.short	0x000d
        /*0042*/ 	.short	0x0050
        /*0044*/ 	.byte	0x00, 0xf0, 0x11, 0x00


	//----- nvinfo : EIATTR_KPARAM_INFO
	.align		4
.L_81:
        /*0048*/ 	.byte	0x04, 0x17
        /*004a*/ 	.short	(.L_83 - .L_82)
.L_82:
        /*004c*/ 	.word	0x00000000
        /*0050*/ 	.short	0x000c
        /*0052*/ 	.short	0x004c
        /*0054*/ 	.byte	0x00, 0xf0, 0x11, 0x00


	//----- nvinfo : EIATTR_KPARAM_INFO
	.align		4
.L_83:
        /*0058*/ 	.byte	0x04, 0x17
        /*005a*/ 	.short	(.L_85 - .L_84)
.L_84:
        /*005c*/ 	.word	0x00000000
        /*0060*/ 	.short	0x000b
        /*0062*/ 	.short	0x0048
        /*0064*/ 	.byte	0x00, 0xf0, 0x11, 0x00


	//----- nvinfo : EIATTR_KPARAM_INFO
	.align		4
.L_85:
        /*0068*/ 	.byte	0x04, 0x17
        /*006a*/ 	.short	(.L_87 - .L_86)
.L_86:
        /*006c*/ 	.word	0x00000000
        /*0070*/ 	.short	0x000a
        /*0072*/ 	.short	0x0044
        /*0074*/ 	.byte	0x00, 0xf0, 0x11, 0x00


	//----- nvinfo : EIATTR_KPARAM_INFO
	.align		4
.L_87:
        /*0078*/ 	.byte	0x04, 0x17
        /*007a*/ 	.short	(.L_89 - .L_88)
.L_88:
        /*007c*/ 	.word	0x00000000
        /*0080*/ 	.short	0x0009
        /*0082*/ 	.short	0x0040
        /*0084*/ 	.byte	0x00, 0xf0, 0x11, 0x00


	//----- nvinfo : EIATTR_KPARAM_INFO
	.align		4
.L_89:
        /*0088*/ 	.byte	0x04, 0x17
        /*008a*/ 	.short	(.L_91 - .L_90)
.L_90:
        /*008c*/ 	.word	0x00000000
        /*0090*/ 	.short	0x0008
        /*0092*/ 	.short	0x003c
        /*0094*/ 	.byte	0x00, 0xf0, 0x11, 0x00


	//----- nvinfo : EIATTR_KPARAM_INFO
	.align		4
.L_91:
        /*0098*/ 	.byte	0x04, 0x17
        /*009a*/ 	.short	(.L_93 - .L_92)
.L_92:
        /*009c*/ 	.word	0x00000000
        /*00a0*/ 	.short	0x0007
        /*00a2*/ 	.short	0x0038
        /*00a4*/ 	.byte	0x00, 0xf0, 0x11, 0x00


	//----- nvinfo : EIATTR_KPARAM_INFO
	.align		4
.L_93:
        /*00a8*/ 	.byte	0x04, 0x17
        /*00aa*/ 	.short	(.L_95 - .L_94)
.L_94:
        /*00ac*/ 	.word	0x00000000
        /*00b0*/ 	.short	0x0006
        /*00b2*/ 	.short	0x0030
        /*00b4*/ 	.byte	0x00, 0xf5, 0x21, 0x00


	//----- nvinfo : EIATTR_KPARAM_INFO
	.align		4
.L_95:
        /*00b8*/ 	.byte	0x04, 0x17
        /*00ba*/ 	.short	(.L_97 - .L_96)
.L_96:
        /*00bc*/ 	.word	0x00000000
        /*00c0*/ 	.short	0x0005
        /*00c2*/ 	.short	0x0028
        /*00c4*/ 	.byte	0x00, 0xf5, 0x21, 0x00


	//----- nvinfo : EIATTR_KPARAM_INFO
	.align		4
.L_97:
        /*00c8*/ 	.byte	0x04, 0x17
        /*00ca*/ 	.short	(.L_99 - .L_98)
.L_98:
        /*00cc*/ 	.word	0x00000000
        /*00d0*/ 	.short	0x0004
        /*00d2*/ 	.short	0x0020
        /*00d4*/ 	.byte	0x00, 0xf5, 0x21, 0x00


	//----- nvinfo : EIATTR_KPARAM_INFO
	.align		4
.L_99:
        /*00d8*/ 	.byte	0x04, 0x17
        /*00da*/ 	.short	(.L_101 - .L_100)
.L_100:
        /*00dc*/ 	.word	0x00000000
        /*00e0*/ 	.short	0x0003
        /*00e2*/ 	.short	0x0018
        /*00e4*/ 	.byte	0x00, 0xf5, 0x21, 0x00


	//----- nvinfo : EIATTR_KPARAM_INFO
	.align		4
.L_101:
        /*00e8*/ 	.byte	0x04, 0x17
        /*00ea*/ 	.short	(.L_103 - .L_102)
.L_102:
        /*00ec*/ 	.word	0x00000000
        /*00f0*/ 	.short	0x0002
        /*00f2*/ 	.short	0x0010
        /*00f4*/ 	.byte	0x00, 0xf5, 0x21, 0x00


	//----- nvinfo : EIATTR_KPARAM_INFO
	.align		4
.L_103:
        /*00f8*/ 	.byte	0x04, 0x17
        /*00fa*/ 	.short	(.L_105 - .L_104)
.L_104:
        /*00fc*/ 	.word	0x00000000
        /*0100*/ 	.short	0x0001
        /*0102*/ 	.short	0x0008
        /*0104*/ 	.byte	0x00, 0xf5, 0x21, 0x00


	//----- nvinfo : EIATTR_KPARAM_INFO
	.align		4
.L_105:
        /*0108*/ 	.byte	0x04, 0x17
        /*010a*/ 	.short	(.L_107 - .L_106)
.L_106:
        /*010c*/ 	.word	0x00000000
        /*0110*/ 	.short	0x0000
        /*0112*/ 	.short	0x0000
        /*0114*/ 	.byte	0x00, 0xf5, 0x21, 0x00


	//----- nvinfo : EIATTR_SPARSE_MMA_MASK
	.align		4
.L_107:
        /*0118*/ 	.byte	0x03, 0x50
        /*011a*/ 	.short	0x0000


	//----- nvinfo : EIATTR_MAXREG_COUNT
	.align		4
        /*011c*/ 	.byte	0x03, 0x1b
        /*011e*/ 	.short	0x00ff


	//----- nvinfo : EIATTR_NUM_BARRIERS
	.align		4
        /*0120*/ 	.byte	0x02, 0x4c
        /*0122*/ 	.byte	0x01
	.zero		1


	//----- nvinfo : EIATTR_MERCURY_ISA_VERSION
	.align		4
        /*0124*/ 	.byte	0x03, 0x5f
        /*0126*/ 	.short	0x0101


	//----- nvinfo : EIATTR_VRC_CTA_INIT_COUNT
	.align		4
        /*0128*/ 	.byte	0x02, 0x4a
	.zero		1
	.zero		1


	//----- nvinfo : EIATTR_EXIT_INSTR_OFFSETS
	.align		4
        /*012c*/ 	.byte	0x04, 0x1c
        /*012e*/ 	.short	(.L_109 - .L_108)


	//   ....[0]....
.L_108:
        /*0130*/ 	.word	0x00000030


	//   ....[1]....
        /*0134*/ 	.word	0x00006c30


	//----- nvinfo : EIATTR_CRS_STACK_SIZE
	.align		4
.L_109:
        /*0138*/ 	.byte	0x04, 0x1e
        /*013a*/ 	.short	(.L_111 - .L_110)
.L_110:
        /*013c*/ 	.word	0x00000000


	//----- nvinfo : EIATTR_CBANK_PARAM_SIZE
	.align		4
.L_111:
        /*0140*/ 	.byte	0x03, 0x19
        /*0142*/ 	.short	0x0070


	//----- nvinfo : EIATTR_PARAM_CBANK
	.align		4
        /*0144*/ 	.byte	0x04, 0x0a
        /*0146*/ 	.short	(.L_113 - .L_112)
	.align		4
.L_112:
        /*0148*/ 	.word	index@(.nv.constant0._Z27flash_attn_1_bwd_f32_kernelPKfS0_S0_S0_S0_S0_S0_iiiiiifPfS1_S1_)
        /*014c*/ 	.short	0x0380
        /*014e*/ 	.short	0x0070


	//----- nvinfo : EIATTR_SW_WAR
	.align		4
.L_113:
        /*0150*/ 	.byte	0x04, 0x36
        /*0152*/ 	.short	(.L_115 - .L_114)
.L_114:
        /*0154*/ 	.word	0x00000008
.L_115:


//--------------------- .nv.info._Z27flash_attn_2_fwd_f32_kernelPKfS0_S0_iiiiiifPfS1_ --------------------------
	.section	.nv.info._Z27flash_attn_2_fwd_f32_kernelPKfS0_S0_iiiiiifPfS1_,"",@"SHT_CUDA_INFO"
	.sectionflags	@""
	.align	4


	//----- nvinfo : EIATTR_CUDA_API_VERSION
	.align		4
        /*0000*/ 	.byte	0x04, 0x37
        /*0002*/ 	.short	(.L_117 - .L_116)
.L_116:
        /*0004*/ 	.word	0x00000082


	//----- nvinfo : EIATTR_KPARAM_INFO
	.align		4
.L_117:
        /*0008*/ 	.byte	0x04, 0x17
        /*000a*/ 	.short	(.L_119 - .L_118)
.L_118:
        /*000c*/ 	.word	0x00000000
        /*0010*/ 	.short	0x000b
        /*0012*/ 	.short	0x0040
        /*0014*/ 	.byte	0x00, 0xf5, 0x21, 0x00


	//----- nvinfo : EIATTR_KPARAM_INFO
	.align		4
.L_119:
        /*0018*/ 	.byte	0x04, 0x17
        /*001a*/ 	.short	(.L_121 - .L_120)
.L_120:
        /*001c*/ 	.word	0x00000000
        /*0020*/ 	.short	0x000a
        /*0022*/ 	.short	0x0038
        /*0024*/ 	.byte	0x00, 0xf5, 0x21, 0x00


	//----- nvinfo : EIATTR_KPARAM_INFO
	.align		4
.L_121:
        /*0028*/ 	.byte	0x04, 0x17
        /*002a*/ 	.short	(.L_123 - .L_122)
.L_122:
        /*002c*/ 	.word	0x00000000
        /*0030*/ 	.short	0x0009
        /*0032*/ 	.short	0x0030
        /*0034*/ 	.byte	0x00, 0xf0, 0x11, 0x00


	//----- nvinfo : EIATTR_KPARAM_INFO
	.align		4
.L_123:
        /*0038*/ 	.byte	0x04, 0x17
        /*003a*/ 	.short	(.L_125 - .L_124)
.L_124:
        /*003c*/ 	.word	0x00000000
        /*0040*/ 	.short	0x0008
        /*0042*/ 	.short	0x002c
        /*0044*/ 	.byte	0x00, 0xf0, 0x11, 0x00


	//----- nvinfo : EIATTR_KPARAM_INFO
	.align		4
.L_125:
        /*0048*/ 	.byte	0x04, 0x17
        /*004a*/ 	.short	(.L_127 - .L_126)
.L_126:
        /*004c*/ 	.word	0x00000000
        /*0050*/ 	.short	0x0007
        /*0052*/ 	.short	0x0028
        /*0054*/ 	.byte	0x00, 0xf0, 0x11, 0x00


	//----- nvinfo : EIATTR_KPARAM_INFO
	.align		4
.L_127:
        /*0058*/ 	.byte	0x04, 0x17
        /*005a*/ 	.short	(.L_129 - .L_128)
.L_128:
        /*005c*/ 	.word	0x00000000
        /*0060*/ 	.short	0x0006
        /*0062*/ 	.short	0x0024
        /*0064*/ 	.byte	0x00, 0xf0, 0x11, 0x00


	//----- nvinfo : EIATTR_KPARAM_INFO
	.align		4
.L_129:
        /*0068*/ 	.byte	0x04, 0x17
        /*006a*/ 	.short	(.L_131 - .L_130)
.L_130:
        /*006c*/ 	.word	0x00000000
        /*0070*/ 	.short	0x0005
        /*0072*/ 	.short	0x0020
        /*0074*/ 	.byte	0x00, 0xf0, 0x11, 0x00


	//----- nvinfo : EIATTR_KPARAM_INFO
	.align		4
.L_131:
        /*0078*/ 	.byte	0x04, 0x17
        /*007a*/ 	.short	(.L_133 - .L_132)
.L_132:
        /*007c*/ 	.word	0x00000000
        /*0080*/ 	.short	0x0004
        /*0082*/ 	.short	0x001c
        /*0084*/ 	.byte	0x00, 0xf0, 0x11, 0x00


	//----- nvinfo : EIATTR_KPARAM_INFO
	.align		4
.L_133:
        /*0088*/ 	.byte	0x04, 0x17
        /*008a*/ 	.short	(.L_135 - .L_134)
.L_134:
        /*008c*/ 	.word	0x00000000
        /*0090*/ 	.short	0x0003
        /*0092*/ 	.short	0x0018
        /*0094*/ 	.byte	0x00, 0xf0, 0x11, 0x00


	//----- nvinfo : EIATTR_KPARAM_INFO
	.align		4
.L_135:
        /*0098*/ 	.byte	0x04, 0x17
        /*009a*/ 	.short	(.L_137 - .L_136)
.L_136:
        /*009c*/ 	.word	0x00000000
        /*00a0*/ 	.short	0x0002
        /*00a2*/ 	.short	0x0010
        /*00a4*/ 	.byte	0x00, 0xf5, 0x21, 0x00


	//----- nvinfo : EIATTR_KPARAM_INFO
	.align		4
.L_137:
        /*00a8*/ 	.byte	0x04, 0x17
        /*00aa*/ 	.short	(.L_139 - .L_138)
.L_138:
        /*00ac*/ 	.word	0x00000000
        /*00b0*/ 	.short	0x0001
        /*00b2*/ 	.short	0x0008
        /*00b4*/ 	.byte	0x00, 0xf5, 0x21, 0x00


	//----- nvinfo : EIATTR_KPARAM_INFO
	.align		4
.L_139:
        /*00b8*/ 	.byte	0x04, 0x17
        /*00ba*/ 	.short	(.L_141 - .L_140)
.L_140:
        /*00bc*/ 	.word	0x00000000
        /*00c0*/ 	.short	0x0000
        /*00c2*/ 	.short	0x0000
        /*00c4*/ 	.byte	0x00, 0xf5, 0x21, 0x00


	//----- nvinfo : EIATTR_SPARSE_MMA_MASK
	.align		4
.L_141:
        /*00c8*/ 	.byte	0x03, 0x50
        /*00ca*/ 	.short	0x0000


	//----- nvinfo : EIATTR_MAXREG_COUNT
	.align		4
        /*00cc*/ 	.byte	0x03, 0x1b
        /*00ce*/ 	.short	0x00ff


	//----- nvinfo : EIATTR_NUM_BARRIERS
	.align		4
        /*00d0*/ 	.byte	0x02, 0x4c
        /*00d2*/ 	.byte	0x01
	.zero		1


	//----- nvinfo : EIATTR_MERCURY_ISA_VERSION
	.align		4
        /*00d4*/ 	.byte	0x03, 0x5f
        /*00d6*/ 	.short	0x0101


	//----- nvinfo : EIATTR_VRC_CTA_INIT_COUNT
	.align		4
        /*00d8*/ 	.byte	0x02, 0x4a
	.zero		1
	.zero		1


	//----- nvinfo : EIATTR_EXIT_INSTR_OFFSETS
	.align		4
        /*00dc*/ 	.byte	0x04, 0x1c
        /*00de*/ 	.short	(.L_143 - .L_142)


	//   ....[0]....
.L_142:
        /*00e0*/ 	.word	0x00000070


	//   ....[1]....
        /*00e4*/ 	.word	0x00000270


	//   ....[2]....
        /*00e8*/ 	.word	0x000048e0


	//----- nvinfo : EIATTR_CRS_STACK_SIZE
	.align		4
.L_143:
        /*00ec*/ 	.byte	0x04, 0x1e
        /*00ee*/ 	.short	(.L_145 - .L_144)
.L_144:
        /*00f0*/ 	.word	0x00000000


	//----- nvinfo : EIATTR_CBANK_PARAM_SIZE
	.align		4
.L_145:
        /*00f4*/ 	.byte	0x03, 0x19
        /*00f6*/ 	.short	0x0048


	//----- nvinfo : EIATTR_PARAM_CBANK
	.align		4
        /*00f8*/ 	.byte	0x04, 0x0a
        /*00fa*/ 	.short	(.L_147 - .L_146)
	.align		4
.L_146:
        /*00fc*/ 	.word	index@(.nv.constant0._Z27flash_attn_2_fwd_f32_kernelPKfS0_S0_iiiiiifPfS1_)
        /*0100*/ 	.short	0x0380
        /*0102*/ 	.short	0x0048


	//----- nvinfo : EIATTR_SW_WAR
	.align		4
.L_147:
        /*0104*/ 	.byte	0x04, 0x36
        /*0106*/ 	.short	(.L_149 - .L_148)
.L_148:
        /*0108*/ 	.word	0x00000008
.L_149:


//--------------------- .nv.info._Z27flash_attn_1_fwd_f32_kernelPKfS0_S0_iiiiiifPfS1_S1_ --------------------------
	.section	.nv.info._Z27flash_attn_1_fwd_f32_kernelPKfS0_S0_iiiiiifPfS1_S1_,"",@"SHT_CUDA_INFO"
	.sectionflags	@""
	.align	4


	//----- nvinfo : EIATTR_CUDA_API_VERSION
	.align		4
        /*0000*/ 	.byte	0x04, 0x37
        /*0002*/ 	.short	(.L_151 - .L_150)
.L_150:
        /*0004*/ 	.word	0x00000082


	//----- nvinfo : EIATTR_KPARAM_INFO
	.align		4
.L_151:
        /*0008*/ 	.byte	0x04, 0x17
        /*000a*/ 	.short	(.L_153 - .L_152)
.L_152:
        /*000c*/ 	.word	0x00000000
        /*0010*/ 	.short	0x000c
        /*0012*/ 	.short	0x0048
        /*0014*/ 	.byte	0x00, 0xf5, 0x21, 0x00


	//----- nvinfo : EIATTR_KPARAM_INFO
	.align		4
.L_153:
        /*0018*/ 	.byte	0x04, 0x17
        /*001a*/ 	.short	(.L_155 - .L_154)
.L_154:
        /*001c*/ 	.word	0x00000000
        /*0020*/ 	.short	0x000b
        /*0022*/ 	.short	0x0040
        /*0024*/ 	.byte	0x00, 0xf5, 0x21, 0x00


	//----- nvinfo : EIATTR_KPARAM_INFO
	.align		4
.L_155:
        /*0028*/ 	.byte	0x04, 0x17
        /*002a*/ 	.short	(.L_157 - .L_156)
.L_156:
        /*002c*/ 	.word	0x00000000
        /*0030*/ 	.short	0x000a
        /*0032*/ 	.short	0x0038
        /*0034*/ 	.byte	0x00, 0xf5, 0x21, 0x00


	//----- nvinfo : EIATTR_KPARAM_INFO
	.align		4
.L_157:
        /*0038*/ 	.byte	0x04, 0x17
        /*003a*/ 	.short	(.L_159 - .L_158)
.L_158:
        /*003c*/ 	.word	0x00000000
        /*0040*/ 	.short	0x0009
        /*0042*/ 	.short	0x0030
        /*0044*/ 	.byte	0x00, 0xf0, 0x11, 0x00


	//----- nvinfo : EIATTR_KPARAM_INFO
	.align		4
.L_159:
        /*0048*/ 	.byte	0x04, 0x17
        /*004a*/ 	.short	(.L_161 - .L_160)
.L_160:
        /*004c*/ 	.word	0x00000000
        /*0050*/ 	.short	0x0008
        /*0052*/ 	.short	0x002c
        /*0054*/ 	.byte	0x00, 0xf0, 0x11, 0x00


	//----- nvinfo : EIATTR_KPARAM_INFO
	.align		4
.L_161:
        /*0058*/ 	.byte	0x04, 0x17
        /*005a*/ 	.short	(.L_163 - .L_162)
.L_162:
        /*005c*/ 	.word	0x00000000
        /*0060*/ 	.short	0x0007
        /*0062*/ 	.short	0x0028
        /*0064*/ 	.byte	0x00, 0xf0, 0x11, 0x00


	//----- nvinfo : EIATTR_KPARAM_INFO
	.align		4
.L_163:
        /*0068*/ 	.byte	0x04, 0x17
        /*006a*/ 	.short	(.L_165 - .L_164)
.L_164:
        /*006c*/ 	.word	0x00000000
        /*0070*/ 	.short	0x0006
        /*0072*/ 	.short	0x0024
        /*0074*/ 	.byte	0x00, 0xf0, 0x11, 0x00


	//----- nvinfo : EIATTR_KPARAM_INFO
	.align		4
.L_165:
        /*0078*/ 	.byte	0x04, 0x17
        /*007a*/ 	.short	(.L_167 - .L_166)
.L_166:
        /*007c*/ 	.word	0x00000000
        /*0080*/ 	.short	0x0005
        /*0082*/ 	.short	0x0020
        /*0084*/ 	.byte	0x00, 0xf0, 0x11, 0x00


	//----- nvinfo : EIATTR_KPARAM_INFO
	.align		4
.L_167:
        /*0088*/ 	.byte	0x04, 0x17
        /*008a*/ 	.short	(.L_169 - .L_168)
.L_168:
        /*008c*/ 	.word	0x00000000
        /*0090*/ 	.short	0x0004
        /*0092*/ 	.short	0x001c
        /*0094*/ 	.byte	0x00, 0xf0, 0x11, 0x00


	//----- nvinfo : EIATTR_KPARAM_INFO
	.align		4
.L_169:
        /*0098*/ 	.byte	0x04, 0x17
        /*009a*/ 	.short	(.L_171 - .L_170)
.L_170:
        /*009c*/ 	.word	0x00000000
        /*00a0*/ 	.short	0x0003
        /*00a2*/ 	.short	0x0018
        /*00a4*/ 	.byte	0x00, 0xf0, 0x11, 0x00


	//----- nvinfo : EIATTR_KPARAM_INFO
	.align		4
.L_171:
        /*00a8*/ 	.byte	0x04, 0x17
        /*00aa*/ 	.short	(.L_173 - .L_172)
.L_172:
        /*00ac*/ 	.word	0x00000000
        /*00b0*/ 	.short	0x0002
        /*00b2*/ 	.short	0x0010
        /*00b4*/ 	.byte	0x00, 0xf5, 0x21, 0x00


	//----- nvinfo : EIATTR_KPARAM_INFO
	.align		4
.L_173:
        /*00b8*/ 	.byte	0x04, 0x17
        /*00ba*/ 	.short	(.L_175 - .L_174)
.L_174:
        /*00bc*/ 	.word	0x00000000
        /*00c0*/ 	.short	0x0001
        /*00c2*/ 	.short	0x0008
        /*00c4*/ 	.byte	0x00, 0xf5, 0x21, 0x00


	//----- nvinfo : EIATTR_KPARAM_INFO
	.align		4
.L_175:
        /*00c8*/ 	.byte	0x04, 0x17
        /*00ca*/ 	.short	(.L_177 - .L_176)
.L_176:
        /*00cc*/ 	.word	0x00000000
        /*00d0*/ 	.short	0x0000
        /*00d2*/ 	.short	0x0000
        /*00d4*/ 	.byte	0x00, 0xf5, 0x21, 0x00


	//----- nvinfo : EIATTR_SPARSE_MMA_MASK
	.align		4
.L_177:
        /*00d8*/ 	.byte	0x03, 0x50
        /*00da*/ 	.short	0x0000


	//----- nvinfo : EIATTR_MAXREG_COUNT
	.align		4
        /*00dc*/ 	.byte	0x03, 0x1b
        /*00de*/ 	.short	0x00ff


	//----- nvinfo : EIATTR_NUM_BARRIERS
	.align		4
        /*00e0*/ 	.byte	0x02, 0x4c
        /*00e2*/ 	.byte	0x01
	.zero		1


	//----- nvinfo : EIATTR_MERCURY_ISA_VERSION
	.align		4
        /*00e4*/ 	.byte	0x03, 0x5f
        /*00e6*/ 	.short	0x0101


	//----- nvinfo : EIATTR_VRC_CTA_INIT_COUNT
	.align		4
        /*00e8*/ 	.byte	0x02, 0x4a
	.zero		1
	.zero		1


	//----- nvinfo : EIATTR_EXIT_INSTR_OFFSETS
	.align		4
        /*00ec*/ 	.byte	0x04, 0x1c
        /*00ee*/ 	.short	(.L_179 - .L_178)


	//   ....[0]....
.L_178:
        /*00f0*/ 	.word	0x00000030


	//   ....[1]....
        /*00f4*/ 	.word	0x00003cf0


	//----- nvinfo : EIATTR_CRS_STACK_SIZE
	.align		4
.L_179:
        /*00f8*/ 	.byte	0x04, 0x1e
        /*00fa*/ 	.short	(.L_181 - .L_180)
.L_180:
        /*00fc*/ 	.word	0x00000000


	//----- nvinfo : EIATTR_CBANK_PARAM_SIZE
	.align		4
.L_181:
        /*0100*/ 	.byte	0x03, 0x19
        /*0102*/ 	.short	0x0050


	//----- nvinfo : EIATTR_PARAM_CBANK
	.align		4
        /*0104*/ 	.byte	0x04, 0x0a
        /*0106*/ 	.short	(.L_183 - .L_182)
	.align		4
.L_182:
        /*0108*/ 	.word	index@(.nv.constant0._Z27flash_attn_1_fwd_f32_kernelPKfS0_S0_iiiiiifPfS1_S1_)
        /*010c*/ 	.short	0x0380
        /*010e*/ 	.short	0x0050


	//----- nvinfo : EIATTR_SW_WAR
	.align		4
.L_183:
        /*0110*/ 	.byte	0x04, 0x36
        /*0112*/ 	.short	(.L_185 - .L_184)
.L_184:
        /*0114*/ 	.word	0x00000008
.L_185:


//--------------------- .nv.callgraph             --------------------------
	.section	.nv.callgraph,"",@"SHT_CUDA_CALLGRAPH"
	.align	4
	.sectionentsize	8
	.align		4
        /*0000*/ 	.word	0x00000000
	.align		4
        /*0004*/ 	.word	0xffffffff
	.align		4
        /*0008*/ 	.word	0x00000000
	.align		4
        /*000c*/ 	.word	0xfffffffe
	.align		4
        /*0010*/ 	.word	0x00000000
	.align		4
        /*0014*/ 	.word	0xfffffffd
	.align		4
        /*0018*/ 	.word	0x00000000
	.align		4
        /*001c*/ 	.word	0xfffffffc


//--------------------- .text._Z27flash_attn_2_bwd_f32_kernelPKfS0_S0_S0_S0_S0_iiiiiifPfS1_S1_ --------------------------
	.section	.text._Z27flash_attn_2_bwd_f32_kernelPKfS0_S0_S0_S0_S0_iiiiiifPfS1_S1_,"ax",@progbits
	.align	128
        .global         _Z27flash_attn_2_bwd_f32_kernelPKfS0_S0_S0_S0_S0_iiiiiifPfS1_S1_
        .type           _Z27flash_attn_2_bwd_f32_kernelPKfS0_S0_S0_S0_S0_iiiiiifPfS1_S1_,@function
        .size           _Z27flash_attn_2_bwd_f32_kernelPKfS0_S0_S0_S0_S0_iiiiiifPfS1_S1_,(.L_x_450 - _Z27flash_attn_2_bwd_f32_kernelPKfS0_S0_S0_S0_S0_iiiiiifPfS1_S1_)
        .other          _Z27flash_attn_2_bwd_f32_kernelPKfS0_S0_S0_S0_S0_iiiiiifPfS1_S1_,@"STO_CUDA_ENTRY STV_DEFAULT"
_Z27flash_attn_2_bwd_f32_kernelPKfS0_S0_S0_S0_S0_iiiiiifPfS1_S1_:
.text._Z27flash_attn_2_bwd_f32_kernelPKfS0_S0_S0_S0_S0_iiiiiifPfS1_S1_:
[----:B------:R-:W-:Y:S08]  /*0000*/  LDC R1, c[0x0][0x37c] ;  /* 0x0000df00ff017b82 */ /* 0x000ff00000000800 */
[----:B------:R-:W0:Y:S02]  /*0010*/  LDC R0, c[0x0][0x3b8] ;  /* 0x0000ee00ff007b82 */ /* 0x000e240000000800 */
[----:B0-----:R-:W-:-:S13]  /*0020*/  ISETP.GE.AND P0, PT, R0, 0x1, PT ;  /* 0x000000010000780c */ /* 0x001fda0003f06270 */
[----:B------:R-:W-:Y:S05]  /*0030*/  @!P0 EXIT ;  /* 0x000000000000894d */ /* 0x000fea0003800000 */
[----:B------:R-:W0:Y:S01]  /*0040*/  S2R R2, SR_CTAID.X ;  /* 0x0000000000027919 */ /* 0x000e220000002500 */
[----:B------:R-:W1:Y:S01]  /*0050*/  S2UR UR14, SR_CgaCtaId ;  /* 0x00000000000e79c3 */ /* 0x000e620000008800 */
[----:B------:R-:W2:Y:S01]  /*0060*/  LDCU UR17, c[0x0][0x3b4] ;  /* 0x00007680ff1177ac */ /* 0x000ea20008000800 */
[----:B------:R-:W-:Y:S01]  /*0070*/  HFMA2 R9, -RZ, RZ, 0, 0 ;  /* 0x00000000ff097431 */ /* 0x000fe200000001ff */
[----:B------:R-:W3:Y:S01]  /*0080*/  S2R R0, SR_TID.X ;  /* 0x0000000000007919 */ /* 0x000ee20000002100 */
[----:B------:R-:W4:Y:S04]  /*0090*/  LDCU.64 UR6, c[0x0][0x3c0] ;  /* 0x00007800ff0677ac */ /* 0x000f280008000a00 */
[----:B------:R-:W0:Y:S01]  /*00a0*/  LDC R3, c[0x0][0x374] ;  /* 0x0000dd00ff037b82 */ /* 0x000e220000000800 */
[----:B------:R-:W5:Y:S01]  /*00b0*/  LDCU UR36, c[0x0][0x3c8] ;  /* 0x00007900ff2477ac */ /* 0x000f620008000800 */
[----:B------:R-:W-:Y:S01]  /*00c0*/  UMOV UR4, 0x400 ;  /* 0x0000040000047882 */ /* 0x000fe20000000000 */
[----:B------:R-:W0:Y:S05]  /*00d0*/  LDCU.64 UR12, c[0x0][0x358] ;  /* 0x00006b00ff0c77ac */ /* 0x000e2a0008000a00 */
[----:B------:R-:W3:Y:S01]  /*00e0*/  S2UR UR15, SR_CTAID.Y ;  /* 0x00000000000f79c3 */ /* 0x000ee20000002600 */
[----:B--2---:R-:W-:-:S02]  /*00f0*/  ULOP3.LUT UR28, UR17, 0x7, URZ, 0xc0, !UPT ;  /* 0x00000007111c7892 */ /* 0x004fc4000f8ec0ff */
[----:B------:R-:W-:Y:S02]  /*0100*/  ULOP3.LUT UR29, UR17, 0x3, URZ, 0xc0, !UPT ;  /* 0x00000003111d7892 */ /* 0x000fe4000f8ec0ff */
[----:B----4-:R-:W-:-:S03]  /*0110*/  UIMAD UR26, UR6, UR17, URZ ;  /* 0x00000011061a72a4 */ /* 0x010fc6000f8e02ff */
[----:B------:R-:W2:Y:S01]  /*0120*/  LDC R4, c[0x0][0x3b0] ;  /* 0x0000ec00ff047b82 */ /* 0x000ea20000000800 */
[----:B------:R-:W-:Y:S02]  /*0130*/  UIMAD UR25, UR17, UR7, URZ ;  /* 0x00000007111972a4 */ /* 0x000fe4000f8e02ff */
[----:B-1----:R-:W-:Y:S01]  /*0140*/  ULEA UR14, UR14, UR4, 0x18 ;  /* 0x000000040e0e7291 */ /* 0x002fe2000f8ec0ff */
[----:B-----5:R-:W-:Y:S01]  /*0150*/  FMUL R11, RZ, UR36 ;  /* 0x00000024ff0b7c20 */ /* 0x020fe20008400000 */
[----:B------:R-:W-:Y:S02]  /*0160*/  ULEA UR4, UR26, UR25, 0x2 ;  /* 0x000000191a047291 */ /* 0x000fe4000f8e10ff */
[----:B------:R-:W-:Y:S01]  /*0170*/  ULEA UR31, UR26, UR14, 0x2 ;  /* 0x0000000e1a1f7291 */ /* 0x000fe2000f8e10ff */
[----:B0-----:R-:W-:Y:S01]  /*0180*/  IMAD R3, R3, R2, RZ ;  /* 0x0000000203037224 */ /* 0x001fe200078e02ff */
[----:B------:R-:W-:Y:S02]  /*0190*/  UIADD3 UR5, UPT, UPT, UR25, UR4, URZ ;  /* 0x0000000419057290 */ /* 0x000fe4000fffe0ff */
[----:B------:R-:W-:Y:S01]  /*01a0*/  ULEA UR4, UR26, UR31, 0x2 ;  /* 0x0000001f1a047291 */ /* 0x000fe2000f8e10ff */
[----:B---3--:R-:W-:Y:S01]  /*01b0*/  IMAD R8, R0, UR17, RZ ;  /* 0x0000001100087c24 */ /* 0x008fe2000f8e02ff */
[----:B------:R-:W-:-:S02]  /*01c0*/  ULEA UR14, UR5, UR14, 0x2 ;  /* 0x0000000e050e7291 */ /* 0x000fc4000f8e10ff */
[----:B------:R-:W-:Y:S02]  /*01d0*/  UIMAD UR16, UR6, UR7, URZ ;  /* 0x00000007061072a4 */ /* 0x000fe4000f8e02ff */
[----:B------:R-:W-:Y:S02]  /*01e0*/  ULOP3.LUT UR20, UR7, 0x3, URZ, 0xc0, !UPT ;  /* 0x0000000307147892 */ /* 0x000fe4000f8ec0ff */
[----:B------:R-:W-:Y:S02]  /*01f0*/  ULEA UR4, UR26, UR4, 0x2 ;  /* 0x000000041a047291 */ /* 0x000fe4000f8e10ff */
[----:B------:R-:W-:Y:S02]  /*0200*/  ULEA UR35, UR25, UR14, 0x2 ;  /* 0x0000000e19237291 */ /* 0x000fe4000f8e10ff */
[----:B------:R-:W-:Y:S01]  /*0210*/  UIADD3 UR24, UPT, UPT, UR6, -0x1, URZ ;  /* 0xffffffff06187890 */ /* 0x000fe2000fffe0ff */
[----:B--2---:R-:W-:Y:S01]  /*0220*/  IMAD R2, R4, UR15, RZ ;  /* 0x0000000f04027c24 */ /* 0x004fe2000f8e02ff */
[----:B------:R-:W-:-:S02]  /*0230*/  ULOP3.LUT UR23, UR6, 0x7, URZ, 0xc0, !UPT ;  /* 0x0000000706177892 */ /* 0x000fc4000f8ec0ff */
[----:B------:R-:W-:Y:S01]  /*0240*/  ULOP3.LUT UR22, UR6, 0x3, URZ, 0xc0, !UPT ;  /* 0x0000000306167892 */ /* 0x000fe2000f8ec0ff */
[----:B------:R-:W-:Y:S01]  /*0250*/  IMAD R3, R3, R4, R2 ;  /* 0x0000000403037224 */ /* 0x000fe200078e0202 */
[----:B------:R-:W-:Y:S02]  /*0260*/  ULOP3.LUT UR21, UR7, 0x7, URZ, 0xc0, !UPT ;  /* 0x0000000707157892 */ /* 0x000fe4000f8ec0ff */
[----:B------:R-:W-:Y:S01]  /*0270*/  ULOP3.LUT UR9, UR6, 0x7ffffff8, URZ, 0xc0, !UPT ;  /* 0x7ffffff806097892 */ /* 0x000fe2000f8ec0ff */
[C---:B------:R-:W-:Y:S01]  /*0280*/  IMAD R12, R3.reuse, UR17, R8 ;  /* 0x00000011030c7c24 */ /* 0x040fe2000f8e0208 */
[----:B------:R-:W-:Y:S01]  /*0290*/  IADD3 R10, PT, PT, R3, R0, RZ ;  /* 0x00000000030a7210 */ /* 0x000fe20007ffe0ff */
[----:B------:R-:W-:Y:S02]  /*02a0*/  ULOP3.LUT UR19, UR6, 0x1, URZ, 0xc0, !UPT ;  /* 0x0000000106137892 */ /* 0x000fe4000f8ec0ff */
[----:B------:R-:W-:Y:S02]  /*02b0*/  ULOP3.LUT UR18, UR6, 0x7ffffffc, URZ, 0xc0, !UPT ;  /* 0x7ffffffc06127892 */ /* 0x000fe4000f8ec0ff */
[----:B------:R-:W-:-:S02]  /*02c0*/  ULOP3.LUT UR8, UR7, 0x7ffffff8, URZ, 0xc0, !UPT ;  /* 0x7ffffff807087892 */ /* 0x000fc4000f8ec0ff */
[----:B------:R-:W-:Y:S02]  /*02d0*/  ULOP3.LUT UR7, UR7, 0x1, URZ, 0xc0, !UPT ;  /* 0x0000000107077892 */ /* 0x000fe4000f8ec0ff */
[----:B------:R-:W-:Y:S02]  /*02e0*/  USHF.L.U32 UR6, UR6, 0x2, URZ ;  /* 0x0000000206067899 */ /* 0x000fe400080006ff */
[----:B------:R-:W-:Y:S02]  /*02f0*/  UIADD3 UR27, UPT, UPT, UR17, -0x1, URZ ;  /* 0xffffffff111b7890 */ /* 0x000fe4000fffe0ff */
[----:B------:R-:W-:Y:S02]  /*0300*/  ULOP3.LUT UR10, UR17, 0x7ffffff8, URZ, 0xc0, !UPT ;  /* 0x7ffffff8110a7892 */ /* 0x000fe4000f8ec0ff */
[----:B------:R-:W-:Y:S02]  /*0310*/  ULOP3.LUT UR30, UR17, 0x1, URZ, 0xc0, !UPT ;  /* 0x00000001111e7892 */ /* 0x000fe4000f8ec0ff */
[----:B------:R-:W-:-:S02]  /*0320*/  ULOP3.LUT UR11, UR17, 0x7ffffffc, URZ, 0xc0, !UPT ;  /* 0x7ffffffc110b7892 */ /* 0x000fc4000f8ec0ff */
[----:B------:R-:W-:Y:S02]  /*0330*/  UIADD3 UR32, UPT, UPT, UR28, -0x1, URZ ;  /* 0xffffffff1c207890 */ /* 0x000fe4000fffe0ff */
[----:B------:R-:W-:Y:S02]  /*0340*/  UIADD3 UR33, UPT, UPT, UR29, -0x1, URZ ;  /* 0xffffffff1d217890 */ /* 0x000fe4000fffe0ff */
[----:B------:R-:W-:Y:S02]  /*0350*/  UIADD3 UR34, UPT, UPT, UR20, -0x1, URZ ;  /* 0xffffffff14227890 */ /* 0x000fe4000fffe0ff */
[----:B------:R-:W-:Y:S02]  /*0360*/  ULEA UR15, UR26, UR4, 0x2 ;  /* 0x000000041a0f7291 */ /* 0x000fe4000f8e10ff */
[----:B------:R-:W-:-:S12]  /*0370*/  ULEA UR16, UR16, UR35, 0x2 ;  /* 0x0000002310107291 */ /* 0x000fd8000f8e10ff */
.L_x_135:
[----:B0-----:R-:W0:Y:S02]  /*0380*/  LDCU UR5, c[0x0][0x3b4] ;  /* 0x00007680ff0577ac */ /* 0x001e240008000800 */
[----:B0-----:R-:W-:-:S09]  /*0390*/  UISETP.GE.AND UP0, UPT, UR5, 0x1, UPT ;  /* 0x000000010500788c */ /* 0x001fd2000bf06270 */
[----:B-12-45:R-:W-:Y:S05]  /*03a0*/  BRA.U !UP0, `(.L_x_0) ;  /* 0x0000000d08187547 */ /* 0x036fea000b800000 */
[----:B------:R-:W-:Y:S01]  /*03b0*/  UISETP.GE.U32.AND UP1, UPT, UR27, 0x7, UPT ;  /* 0x000000071b00788c */ /* 0x000fe2000bf26070 */
[----:B------:R-:W-:-:S08]  /*03c0*/  UMOV UR4, URZ ;  /* 0x000000ff00047c82 */ /* 0x000fd00008000000 */
[----:B------:R-:W-:Y:S05]  /*03d0*/  BRA.U !UP1, `(.L_x_1) ;  /* 0x0000000109d87547 */ /* 0x000fea000b800000 */
[----:B------:R-:W0:Y:S01]  /*03e0*/  S2R R4, SR_CgaCtaId ;  /* 0x0000000000047919 */ /* 0x000e220000008800 */
[----:B------:R-:W-:Y:S01]  /*03f0*/  MOV R3, 0x400 ;  /* 0x0000040000037802 */ /* 0x000fe20000000f00 */
[----:B------:R-:W-:Y:S01]  /*0400*/  ULOP3.LUT UR10, UR5, 0x7ffffff8, URZ, 0xc0, !UPT ;  /* 0x7ffffff8050a7892 */ /* 0x000fe2000f8ec0ff */
[----:B------:R-:W-:Y:S01]  /*0410*/  LEA R2, R0, UR6, 0x2 ;  /* 0x0000000600027c11 */ /* 0x000fe2000f8e10ff */
[----:B------:R-:W-:Y:S02]  /*0420*/  IMAD R6, R9, UR26, R12 ;  /* 0x0000001a09067c24 */ /* 0x000fe4000f8e020c */
[----:B------:R-:W-:Y:S01]  /*0430*/  UIADD3 UR4, UPT, UPT, -UR10, URZ, URZ ;  /* 0x000000ff0a047290 */ /* 0x000fe2000fffe1ff */
[----:B0-----:R-:W-:-:S04]  /*0440*/  LEA R3, R4, R3, 0x18 ;  /* 0x0000000304037211 */ /* 0x001fc800078ec0ff */
[----:B------:R-:W-:Y:S01]  /*0450*/  LEA R13, R8, R3, 0x2 ;  /* 0x00000003080d7211 */ /* 0x000fe200078e10ff */
[----:B------:R-:W-:-:S03]  /*0460*/  IMAD R2, R2, UR5, R3 ;  /* 0x0000000502027c24 */ /* 0x000fc6000f8e0203 */
[----:B------:R-:W-:Y:S02]  /*0470*/  IADD3 R13, PT, PT, R13, 0x10, RZ ;  /* 0x000000100d0d7810 */ /* 0x000fe40007ffe0ff */
[----:B------:R-:W-:-:S07]  /*0480*/  IADD3 R7, PT, PT, R2, 0x10, RZ ;  /* 0x0000001002077810 */ /* 0x000fce0007ffe0ff */
.L_x_2:
[----:B------:R-:W0:Y:S08]  /*0490*/  LDC.64 R2, c[0x0][0x388] ;  /* 0x0000e200ff027b82 */ /* 0x000e300000000a00 */
[----:B------:R-:W1:Y:S01]  /*04a0*/  LDC.64 R4, c[0x0][0x390] ;  /* 0x0000e400ff047b82 */ /* 0x000e620000000a00 */
[----:B0-----:R-:W-:-:S05]  /*04b0*/  IMAD.WIDE R2, R6, 0x4, R2 ;  /* 0x0000000406027825 */ /* 0x001fca00078e0202 */
[----:B------:R-:W2:Y:S01]  /*04c0*/  LDG.E R14, desc[UR12][R2.64] ;  /* 0x0000000c020e7981 */ /* 0x000ea2000c1e1900 */
[----:B-1----:R-:W-:-:S03]  /*04d0*/  IMAD.WIDE R4, R6, 0x4, R4 ;  /* 0x0000000406047825 */ /* 0x002fc600078e0204 */
[----:B------:R-:W3:Y:S04]  /*04e0*/  LDG.E R18, desc[UR12][R2.64+0x4] ;  /* 0x0000040c02127981 */ /* 0x000ee8000c1e1900 */
[----:B------:R-:W4:Y:S04]  /*04f0*/  LDG.E R16, desc[UR12][R4.64] ;  /* 0x0000000c04107981 */ /* 0x000f28000c1e1900 */
[----:B------:R-:W5:Y:S04]  /*0500*/  LDG.E R20, desc[UR12][R4.64+0x4] ;  /* 0x0000040c04147981 */ /* 0x000f68000c1e1900 */
        /* <DEDUP_REMOVED lines=11> */
[----:B------:R-:W5:Y:S01]  /*05c0*/  LDG.E R29, desc[UR12][R4.64+0x1c] ;  /* 0x00001c0c041d7981 */ /* 0x000f62000c1e1900 */
[----:B------:R-:W-:-:S04]  /*05d0*/  UIADD3 UR4, UPT, UPT, UR4, 0x8, URZ ;  /* 0x0000000804047890 */ /* 0x000fc8000fffe0ff */
[----:B------:R-:W-:Y:S01]  /*05e0*/  UISETP.NE.AND UP2, UPT, UR4, URZ, UPT ;  /* 0x000000ff0400728c */ /* 0x000fe2000bf45270 */
[----:B------:R-:W-:Y:S01]  /*05f0*/  IADD3 R6, PT, PT, R6, 0x8, RZ ;  /* 0x0000000806067810 */ /* 0x000fe20007ffe0ff */
[----:B--2---:R-:W-:Y:S04]  /*0600*/  STS [R13+-0x10], R14 ;  /* 0xfffff00e0d007388 */ /* 0x004fe80000000800 */
[----:B----4-:R-:W-:Y:S04]  /*0610*/  STS [R7+-0x10], R16 ;  /* 0xfffff01007007388 */ /* 0x010fe80000000800 */
[----:B---3--:R-:W-:Y:S04]  /*0620*/  STS [R13+-0xc], R18 ;  /* 0xfffff4120d007388 */ /* 0x008fe80000000800 */
[----:B-----5:R-:W-:Y:S04]  /*0630*/  STS [R7+-0xc], R20 ;  /* 0xfffff41407007388 */ /* 0x020fe80000000800 */
[----:B------:R-:W-:Y:S04]  /*0640*/  STS [R13+-0x8], R22 ;  /* 0xfffff8160d007388 */ /* 0x000fe80000000800 */
[----:B------:R-:W-:Y:S04]  /*0650*/  STS [R7+-0x8], R24 ;  /* 0xfffff81807007388 */ /* 0x000fe80000000800 */
[----:B------:R-:W-:Y:S04]  /*0660*/  STS [R13+-0x4], R26 ;  /* 0xfffffc1a0d007388 */ /* 0x000fe80000000800 */
[----:B------:R-:W-:Y:S04]  /*0670*/  STS [R7+-0x4], R28 ;  /* 0xfffffc1c07007388 */ /* 0x000fe80000000800 */
[----:B------:R-:W-:Y:S04]  /*0680*/  STS [R13], R15 ;  /* 0x0000000f0d007388 */ /* 0x000fe80000000800 */
[----:B------:R-:W-:Y:S04]  /*0690*/  STS [R7], R17 ;  /* 0x0000001107007388 */ /* 0x000fe80000000800 */
[----:B------:R-:W-:Y:S04]  /*06a0*/  STS [R13+0x4], R19 ;  /* 0x000004130d007388 */ /* 0x000fe80000000800 */
[----:B------:R-:W-:Y:S04]  /*06b0*/  STS [R7+0x4], R21 ;  /* 0x0000041507007388 */ /* 0x000fe80000000800 */
[----:B------:R-:W-:Y:S04]  /*06c0*/  STS [R13+0x8], R23 ;  /* 0x000008170d007388 */ /* 0x000fe80000000800 */
[----:B------:R-:W-:Y:S04]  /*06d0*/  STS [R7+0x8], R25 ;  /* 0x0000081907007388 */ /* 0x000fe80000000800 */
[----:B------:R0:W-:Y:S04]  /*06e0*/  STS [R13+0xc], R27 ;  /* 0x00000c1b0d007388 */ /* 0x0001e80000000800 */
[----:B------:R1:W-:Y:S01]  /*06f0*/  STS [R7+0xc], R29 ;  /* 0x00000c1d07007388 */ /* 0x0003e20000000800 */
[----:B0-----:R-:W-:-:S02]  /*0700*/  IADD3 R13, PT, PT, R13, 0x20, RZ ;  /* 0x000000200d0d7810 */ /* 0x001fc40007ffe0ff */
[----:B-1----:R-:W-:Y:S01]  /*0710*/  IADD3 R7, PT, PT, R7, 0x20, RZ ;  /* 0x0000002007077810 */ /* 0x002fe20007ffe0ff */
[----:B------:R-:W-:Y:S06]  /*0720*/  BRA.U UP2, `(.L_x_2) ;  /* 0xfffffffd02587547 */ /* 0x000fec000b83ffff */
[----:B------:R-:W-:-:S05]  /*0730*/  UMOV UR4, UR10 ;  /* 0x0000000a00047c82 */ /* 0x000fca0008000000 */
.L_x_1:
[----:B------:R-:W-:-:S09]  /*0740*/  UISETP.NE.AND UP2, UPT, UR28, URZ, UPT ;  /* 0x000000ff1c00728c */ /* 0x000fd2000bf45270 */
[----:B------:R-:W-:Y:S05]  /*0750*/  BRA.U !UP2, `(.L_x_3) ;  /* 0x000000050a387547 */ /* 0x000fea000b800000 */
[----:B------:R-:W-:Y:S02]  /*0760*/  UISETP.GE.U32.AND UP3, UPT, UR32, 0x3, UPT ;  /* 0x000000032000788c */ /* 0x000fe4000bf66070 */
[----:B------:R-:W-:-:S07]  /*0770*/  UISETP.NE.AND UP4, UPT, UR29, URZ, UPT ;  /* 0x000000ff1d00728c */ /* 0x000fce000bf85270 */
[----:B------:R-:W-:Y:S05]  /*0780*/  BRA.U !UP3, `(.L_x_4) ;  /* 0x000000010b7c7547 */ /* 0x000fea000b800000 */
[----:B------:R-:W0:Y:S01]  /*0790*/  LDC.64 R6, c[0x0][0x388] ;  /* 0x0000e200ff067b82 */ /* 0x000e220000000a00 */
[----:B------:R-:W-:-:S05]  /*07a0*/  IMAD R13, R9, UR26, R12 ;  /* 0x0000001a090d7c24 */ /* 0x000fca000f8e020c */
[----:B------:R-:W-:Y:S02]  /*07b0*/  IADD3 R13, PT, PT, R13, UR4, RZ ;  /* 0x000000040d0d7c10 */ /* 0x000fe4000fffe0ff */
[----:B------:R-:W1:Y:S08]  /*07c0*/  LDC.64 R2, c[0x0][0x390] ;  /* 0x0000e400ff027b82 */ /* 0x000e700000000a00 */
[----:B------:R-:W2:Y:S01]  /*07d0*/  LDC.64 R4, c[0x0][0x388] ;  /* 0x0000e200ff047b82 */ /* 0x000ea20000000a00 */
[----:B0-----:R-:W-:-:S06]  /*07e0*/  IMAD.WIDE R6, R13, 0x4, R6 ;  /* 0x000000040d067825 */ /* 0x001fcc00078e0206 */
[----:B------:R0:W3:Y:S01]  /*07f0*/  LDG.E R6, desc[UR12][R6.64] ;  /* 0x0000000c06067981 */ /* 0x0000e2000c1e1900 */
[----:B-1----:R-:W-:-:S05]  /*0800*/  IMAD.WIDE R2, R13, 0x4, R2 ;  /* 0x000000040d027825 */ /* 0x002fca00078e0202 */
[----:B------:R-:W4:Y:S01]  /*0810*/  LDG.E R14, desc[UR12][R2.64] ;  /* 0x0000000c020e7981 */ /* 0x000f22000c1e1900 */
[----:B--2---:R-:W-:-:S03]  /*0820*/  IMAD.WIDE R4, R13, 0x4, R4 ;  /* 0x000000040d047825 */ /* 0x004fc600078e0204 */
[----:B------:R-:W2:Y:S04]  /*0830*/  LDG.E R18, desc[UR12][R2.64+0x4] ;  /* 0x0000040c02127981 */ /* 0x000ea8000c1e1900 */
[----:B------:R-:W5:Y:S04]  /*0840*/  LDG.E R16, desc[UR12][R4.64+0x4] ;  /* 0x0000040c04107981 */ /* 0x000f68000c1e1900 */
[----:B------:R-:W2:Y:S04]  /*0850*/  LDG.E R20, desc[UR12][R4.64+0x8] ;  /* 0x0000080c04147981 */ /* 0x000ea8000c1e1900 */
[----:B------:R-:W2:Y:S04]  /*0860*/  LDG.E R22, desc[UR12][R2.64+0x8] ;  /* 0x0000080c02167981 */ /* 0x000ea8000c1e1900 */
[----:B------:R-:W2:Y:S04]  /*0870*/  LDG.E R24, desc[UR12][R4.64+0xc] ;  /* 0x00000c0c04187981 */ /* 0x000ea8000c1e1900 */
[----:B------:R-:W2:Y:S01]  /*0880*/  LDG.E R26, desc[UR12][R2.64+0xc] ;  /* 0x00000c0c021a7981 */ /* 0x000ea2000c1e1900 */
[----:B------:R-:W1:Y:S01]  /*0890*/  S2UR UR5, SR_CgaCtaId ;  /* 0x00000000000579c3 */ /* 0x000e620000008800 */
[----:B------:R-:W-:Y:S01]  /*08a0*/  UMOV UR17, 0x400 ;  /* 0x0000040000117882 */ /* 0x000fe20000000000 */
[----:B0-----:R-:W-:Y:S01]  /*08b0*/  IADD3 R7, PT, PT, R8, UR4, RZ ;  /* 0x0000000408077c10 */ /* 0x001fe2000fffe0ff */
[----:B-1----:R-:W-:-:S06]  /*08c0*/  ULEA UR5, UR5, UR17, 0x18 ;  /* 0x0000001105057291 */ /* 0x002fcc000f8ec0ff */
[C---:B------:R-:W-:Y:S02]  /*08d0*/  LEA R13, R7.reuse, UR5, 0x2 ;  /* 0x00000005070d7c11 */ /* 0x040fe4000f8e10ff */
[----:B------:R-:W-:Y:S01]  /*08e0*/  LEA R7, R7, UR31, 0x2 ;  /* 0x0000001f07077c11 */ /* 0x000fe2000f8e10ff */
[----:B------:R-:W-:Y:S02]  /*08f0*/  UIADD3 UR4, UPT, UPT, UR4, 0x4, URZ ;  /* 0x0000000404047890 */ /* 0x000fe4000fffe0ff */
[----:B---3--:R0:W-:Y:S04]  /*0900*/  STS [R13], R6 ;  /* 0x000000060d007388 */ /* 0x0081e80000000800 */
[----:B----4-:R0:W-:Y:S04]  /*0910*/  STS [R7], R14 ;  /* 0x0000000e07007388 */ /* 0x0101e80000000800 */
[----:B-----5:R0:W-:Y:S04]  /*0920*/  STS [R13+0x4], R16 ;  /* 0x000004100d007388 */ /* 0x0201e80000000800 */
[----:B--2---:R0:W-:Y:S04]  /*0930*/  STS [R7+0x4], R18 ;  /* 0x0000041207007388 */ /* 0x0041e80000000800 */
[----:B------:R0:W-:Y:S04]  /*0940*/  STS [R13+0x8], R20 ;  /* 0x000008140d007388 */ /* 0x0001e80000000800 */
[----:B------:R0:W-:Y:S04]  /*0950*/  STS [R7+0x8], R22 ;  /* 0x0000081607007388 */ /* 0x0001e80000000800 */
[----:B------:R0:W-:Y:S04]  /*0960*/  STS [R13+0xc], R24 ;  /* 0x00000c180d007388 */ /* 0x0001e80000000800 */
[----:B------:R0:W-:Y:S02]  /*0970*/  STS [R7+0xc], R26 ;  /* 0x00000c1a07007388 */ /* 0x0001e40000000800 */
.L_x_4:
[----:B------:R-:W-:Y:S05]  /*0980*/  BRA.U !UP4, `(.L_x_3) ;  /* 0x000000010cac7547 */ /* 0x000fea000b800000 */
[----:B------:R-:W-:Y:S02]  /*0990*/  UISETP.NE.AND UP3, UPT, UR33, URZ, UPT ;  /* 0x000000ff2100728c */ /* 0x000fe4000bf65270 */
[----:B------:R-:W-:-:S07]  /*09a0*/  UISETP.NE.AND UP4, UPT, UR30, URZ, UPT ;  /* 0x000000ff1e00728c */ /* 0x000fce000bf85270 */
[----:B------:R-:W-:Y:S05]  /*09b0*/  BRA.U !UP3, `(.L_x_5) ;  /* 0x000000010b5c7547 */ /* 0x000fea000b800000 */
[----:B------:R-:W1:Y:S01]  /*09c0*/  LDC.64 R2, c[0x0][0x388] ;  /* 0x0000e200ff027b82 */ /* 0x000e620000000a00 */
[----:B0-----:R-:W-:-:S05]  /*09d0*/  IMAD R13, R9, UR26, R12 ;  /* 0x0000001a090d7c24 */ /* 0x001fca000f8e020c */
[----:B------:R-:W-:Y:S02]  /*09e0*/  IADD3 R13, PT, PT, R13, UR4, RZ ;  /* 0x000000040d0d7c10 */ /* 0x000fe4000fffe0ff */
[----:B------:R-:W0:Y:S08]  /*09f0*/  LDC.64 R4, c[0x0][0x390] ;  /* 0x0000e400ff047b82 */ /* 0x000e300000000a00 */
[----:B------:R-:W2:Y:S01]  /*0a00*/  LDC.64 R6, c[0x0][0x388] ;  /* 0x0000e200ff067b82 */ /* 0x000ea20000000a00 */
[----:B-1----:R-:W-:-:S06]  /*0a10*/  IMAD.WIDE R2, R13, 0x4, R2 ;  /* 0x000000040d027825 */ /* 0x002fcc00078e0202 */
[----:B------:R-:W3:Y:S01]  /*0a20*/  LDG.E R2, desc[UR12][R2.64] ;  /* 0x0000000c02027981 */ /* 0x000ee2000c1e1900 */
[----:B0-----:R-:W-:-:S05]  /*0a30*/  IMAD.WIDE R4, R13, 0x4, R4 ;  /* 0x000000040d047825 */ /* 0x001fca00078e0204 */
[----:B------:R-:W4:Y:S01]  /*0a40*/  LDG.E R14, desc[UR12][R4.64] ;  /* 0x0000000c040e7981 */ /* 0x000f22000c1e1900 */
[----:B--2---:R-:W-:-:S03]  /*0a50*/  IMAD.WIDE R6, R13, 0x4, R6 ;  /* 0x000000040d067825 */ /* 0x004fc600078e0206 */
[----:B------:R-:W2:Y:S04]  /*0a60*/  LDG.E R16, desc[UR12][R4.64+0x4] ;  /* 0x0000040c04107981 */ /* 0x000ea8000c1e1900 */
[----:B------:R-:W5:Y:S01]  /*0a70*/  LDG.E R6, desc[UR12][R6.64+0x4] ;  /* 0x0000040c06067981 */ /* 0x000f62000c1e1900 */
[----:B------:R-:W0:Y:S01]  /*0a80*/  S2UR UR5, SR_CgaCtaId ;  /* 0x00000000000579c3 */ /* 0x000e220000008800 */
[----:B------:R-:W-:Y:S01]  /*0a90*/  UMOV UR17, 0x400 ;  /* 0x0000040000117882 */ /* 0x000fe20000000000 */
[----:B------:R-:W-:Y:S01]  /*0aa0*/  IADD3 R13, PT, PT, R8, UR4, RZ ;  /* 0x00000004080d7c10 */ /* 0x000fe2000fffe0ff */
[----:B0-----:R-:W-:-:S06]  /*0ab0*/  ULEA UR5, UR5, UR17, 0x18 ;  /* 0x0000001105057291 */ /* 0x001fcc000f8ec0ff */
[C---:B------:R-:W-:Y:S02]  /*0ac0*/  LEA R15, R13.reuse, UR5, 0x2 ;  /* 0x000000050d0f7c11 */ /* 0x040fe4000f8e10ff */
[----:B------:R-:W-:Y:S01]  /*0ad0*/  LEA R13, R13, UR31, 0x2 ;  /* 0x0000001f0d0d7c11 */ /* 0x000fe2000f8e10ff */
[----:B------:R-:W-:Y:S02]  /*0ae0*/  UIADD3 UR4, UPT, UPT, UR4, 0x2, URZ ;  /* 0x0000000204047890 */ /* 0x000fe4000fffe0ff */
[----:B---3--:R1:W-:Y:S04]  /*0af0*/  STS [R15], R2 ;  /* 0x000000020f007388 */ /* 0x0083e80000000800 */
[----:B----4-:R1:W-:Y:S04]  /*0b00*/  STS [R13], R14 ;  /* 0x0000000e0d007388 */ /* 0x0103e80000000800 */
[----:B-----5:R1:W-:Y:S04]  /*0b10*/  STS [R15+0x4], R6 ;  /* 0x000004060f007388 */ /* 0x0203e80000000800 */
[----:B--2---:R1:W-:Y:S02]  /*0b20*/  STS [R13+0x4], R16 ;  /* 0x000004100d007388 */ /* 0x0043e40000000800 */
.L_x_5:
[----:B------:R-:W-:Y:S05]  /*0b30*/  BRA.U !UP4, `(.L_x_3) ;  /* 0x000000010c407547 */ /* 0x000fea000b800000 */
[----:B-1----:R-:W1:Y:S01]  /*0b40*/  LDC.64 R2, c[0x0][0x388] ;  /* 0x0000e200ff027b82 */ /* 0x002e620000000a00 */
[----:B0-----:R-:W-:-:S05]  /*0b50*/  IMAD R7, R9, UR26, R12 ;  /* 0x0000001a09077c24 */ /* 0x001fca000f8e020c */
[----:B------:R-:W-:Y:S02]  /*0b60*/  IADD3 R7, PT, PT, R7, UR4, RZ ;  /* 0x0000000407077c10 */ /* 0x000fe4000fffe0ff */
[----:B------:R-:W0:Y:S03]  /*0b70*/  LDC.64 R4, c[0x0][0x390] ;  /* 0x0000e400ff047b82 */ /* 0x000e260000000a00 */
[----:B-1----:R-:W-:-:S06]  /*0b80*/  IMAD.WIDE R2, R7, 0x4, R2 ;  /* 0x0000000407027825 */ /* 0x002fcc00078e0202 */
[----:B------:R-:W2:Y:S01]  /*0b90*/  LDG.E R2, desc[UR12][R2.64] ;  /* 0x0000000c02027981 */ /* 0x000ea2000c1e1900 */
[----:B0-----:R-:W-:-:S06]  /*0ba0*/  IMAD.WIDE R4, R7, 0x4, R4 ;  /* 0x0000000407047825 */ /* 0x001fcc00078e0204 */
[----:B------:R-:W3:Y:S01]  /*0bb0*/  LDG.E R4, desc[UR12][R4.64] ;  /* 0x0000000c04047981 */ /* 0x000ee2000c1e1900 */
[----:B------:R-:W0:Y:S01]  /*0bc0*/  S2UR UR17, SR_CgaCtaId ;  /* 0x00000000001179c3 */ /* 0x000e220000008800 */
[----:B------:R-:W-:Y:S01]  /*0bd0*/  UMOV UR5, 0x400 ;  /* 0x0000040000057882 */ /* 0x000fe20000000000 */
[----:B------:R-:W-:-:S04]  /*0be0*/  IADD3 R6, PT, PT, R8, UR4, RZ ;  /* 0x0000000408067c10 */ /* 0x000fc8000fffe0ff */
[----:B------:R-:W-:Y:S01]  /*0bf0*/  LEA R13, R6, UR31, 0x2 ;  /* 0x0000001f060d7c11 */ /* 0x000fe2000f8e10ff */
[----:B0-----:R-:W-:-:S06]  /*0c00*/  ULEA UR5, UR17, UR5, 0x18 ;  /* 0x0000000511057291 */ /* 0x001fcc000f8ec0ff */
[----:B------:R-:W-:-:S05]  /*0c10*/  LEA R7, R6, UR5, 0x2 ;  /* 0x0000000506077c11 */ /* 0x000fca000f8e10ff */
[----:B--2---:R2:W-:Y:S04]  /*0c20*/  STS [R7], R2 ;  /* 0x0000000207007388 */ /* 0x0045e80000000800 */
[----:B---3--:R2:W-:Y:S02]  /*0c30*/  STS [R13], R4 ;  /* 0x000000040d007388 */ /* 0x0085e40000000800 */
.L_x_3:
[----:B------:R-:W-:Y:S01]  /*0c40*/  ULEA UR5, UR26, UR31, 0x2 ;  /* 0x0000001f1a057291 */ /* 0x000fe2000f8e10ff */
[----:B------:R-:W-:-:S03]  /*0c50*/  UMOV UR4, URZ ;  /* 0x000000ff00047c82 */ /* 0x000fc60008000000 */
[----:B------:R-:W-:Y:S01]  /*0c60*/  ULEA UR17, UR26, UR5, 0x2 ;  /* 0x000000051a117291 */ /* 0x000fe2000f8e10ff */
[----:B------:R-:W-:Y:S11]  /*0c70*/  BRA.U !UP1, `(.L_x_6) ;  /* 0x0000000109607547 */ /* 0x000ff6000b800000 */
[----:B------:R-:W-:-:S05]  /*0c80*/  UMOV UR4, URZ ;  /* 0x000000ff00047c82 */ /* 0x000fca0008000000 */
.L_x_7:
[----:B-123--:R-:W-:Y:S01]  /*0c90*/  IADD3 R2, PT, PT, R8, UR4, RZ ;  /* 0x0000000408027c10 */ /* 0x00efe2000fffe0ff */
[----:B------:R-:W-:-:S03]  /*0ca0*/  UIADD3 UR4, UPT, UPT, UR4, 0x8, URZ ;  /* 0x0000000804047890 */ /* 0x000fc6000fffe0ff */
[C---:B------:R-:W-:Y:S01]  /*0cb0*/  LEA R3, R2.reuse, UR5, 0x2 ;  /* 0x0000000502037c11 */ /* 0x040fe2000f8e10ff */
[----:B------:R-:W-:Y:S01]  /*0cc0*/  UISETP.NE.AND UP1, UPT, UR4, UR10, UPT ;  /* 0x0000000a0400728c */ /* 0x000fe2000bf25270 */
[----:B------:R-:W-:-:S03]  /*0cd0*/  LEA R2, R2, UR17, 0x2 ;  /* 0x0000001102027c11 */ /* 0x000fc6000f8e10ff */
[----:B------:R3:W-:Y:S04]  /*0ce0*/  STS [R3], RZ ;  /* 0x000000ff03007388 */ /* 0x0007e80000000800 */
[----:B------:R3:W-:Y:S04]  /*0cf0*/  STS [R2], RZ ;  /* 0x000000ff02007388 */ /* 0x0007e80000000800 */
[----:B------:R3:W-:Y:S04]  /*0d00*/  STS [R3+0x4], RZ ;  /* 0x000004ff03007388 */ /* 0x0007e80000000800 */
        /* <DEDUP_REMOVED lines=12> */
[----:B------:R3:W-:Y:S01]  /*0dd0*/  STS [R2+0x1c], RZ ;  /* 0x00001cff02007388 */ /* 0x0007e20000000800 */
[----:B------:R-:W-:Y:S05]  /*0de0*/  BRA.U UP1, `(.L_x_7) ;  /* 0xfffffffd01a87547 */ /* 0x000fea000b83ffff */
[----:B------:R-:W-:-:S05]  /*0df0*/  UMOV UR4, UR10 ;  /* 0x0000000a00047c82 */ /* 0x000fca0008000000 */
.L_x_6:
[----:B------:R-:W-:Y:S05]  /*0e00*/  BRA.U !UP2, `(.L_x_0) ;  /* 0x000000010a807547 */ /* 0x000fea000b800000 */
[----:B------:R-:W-:Y:S02]  /*0e10*/  UISETP.GE.U32.AND UP1, UPT, UR32, 0x3, UPT ;  /* 0x000000032000788c */ /* 0x000fe4000bf26070 */
[----:B------:R-:W-:-:S07]  /*0e20*/  UISETP.NE.AND UP2, UPT, UR29, URZ, UPT ;  /* 0x000000ff1d00728c */ /* 0x000fce000bf45270 */
[----:B------:R-:W-:Y:S05]  /*0e30*/  BRA.U !UP1, `(.L_x_8) ;  /* 0x0000000109307547 */ /* 0x000fea000b800000 */
[----:B-123--:R-:W-:Y:S01]  /*0e40*/  IADD3 R2, PT, PT, R8, UR4, RZ ;  /* 0x0000000408027c10 */ /* 0x00efe2000fffe0ff */
[----:B------:R-:W-:-:S03]  /*0e50*/  UIADD3 UR4, UPT, UPT, UR4, 0x4, URZ ;  /* 0x0000000404047890 */ /* 0x000fc6000fffe0ff */
[C---:B------:R-:W-:Y:S02]  /*0e60*/  LEA R3, R2.reuse, UR5, 0x2 ;  /* 0x0000000502037c11 */ /* 0x040fe4000f8e10ff */
        /* <DEDUP_REMOVED lines=8> */
[----:B------:R4:W-:Y:S02]  /*0ef0*/  STS [R2+0xc], RZ ;  /* 0x00000cff02007388 */ /* 0x0009e40000000800 */
.L_x_8:
[----:B------:R-:W-:Y:S05]  /*0f00*/  BRA.U !UP2, `(.L_x_0) ;  /* 0x000000010a407547 */ /* 0x000fea000b800000 */
[----:B------:R-:W-:Y:S01]  /*0f10*/  UISETP.NE.AND UP1, UPT, UR33, URZ, UPT ;  /* 0x000000ff2100728c */ /* 0x000fe2000bf25270 */
[----:B------:R-:W-:-:S08]  /*0f20*/  ISETP.NE.AND P0, PT, RZ, UR30, PT ;  /* 0x0000001eff007c0c */ /* 0x000fd0000bf05270 */
[----:B------:R-:W-:Y:S05]  /*0f30*/  BRA.U !UP1, `(.L_x_9) ;  /* 0x0000000109207547 */ /* 0x000fea000b800000 */
[----:B-1234-:R-:W-:Y:S01]  /*0f40*/  IADD3 R2, PT, PT, R8, UR4, RZ ;  /* 0x0000000408027c10 */ /* 0x01efe2000fffe0ff */
[----:B------:R-:W-:-:S03]  /*0f50*/  UIADD3 UR4, UPT, UPT, UR4, 0x2, URZ ;  /* 0x0000000204047890 */ /* 0x000fc6000fffe0ff */
[C---:B------:R-:W-:Y:S02]  /*0f60*/  LEA R3, R2.reuse, UR5, 0x2 ;  /* 0x0000000502037c11 */ /* 0x040fe4000f8e10ff */
[----:B------:R-:W-:-:S03]  /*0f70*/  LEA R2, R2, UR17, 0x2 ;  /* 0x0000001102027c11 */ /* 0x000fc6000f8e10ff */
[----:B------:R1:W-:Y:S04]  /*0f80*/  STS [R3], RZ ;  /* 0x000000ff03007388 */ /* 0x0003e80000000800 */
[----:B------:R1:W-:Y:S04]  /*0f90*/  STS [R2], RZ ;  /* 0x000000ff02007388 */ /* 0x0003e80000000800 */
[----:B------:R1:W-:Y:S04]  /*0fa0*/  STS [R3+0x4], RZ ;  /* 0x000004ff03007388 */ /* 0x0003e80000000800 */
[----:B------:R1:W-:Y:S02]  /*0fb0*/  STS [R2+0x4], RZ ;  /* 0x000004ff02007388 */ /* 0x0003e40000000800 */
.L_x_9:
[----:B-1234-:R-:W-:-:S04]  /*0fc0*/  @P0 IADD3 R2, PT, PT, R8, UR4, RZ ;  /* 0x0000000408020c10 */ /* 0x01efc8000fffe0ff */
[C---:B------:R-:W-:Y:S02]  /*0fd0*/  @P0 LEA R3, R2.reuse, UR5, 0x2 ;  /* 0x0000000502030c11 */ /* 0x040fe4000f8e10ff */
[----:B------:R-:W-:-:S03]  /*0fe0*/  @P0 LEA R2, R2, UR17, 0x2 ;  /* 0x0000001102020c11 */ /* 0x000fc6000f8e10ff */
[----:B------:R1:W-:Y:S04]  /*0ff0*/  @P0 STS [R3], RZ ;  /* 0x000000ff03000388 */ /* 0x0003e80000000800 */
[----:B------:R1:W-:Y:S02]  /*1000*/  @P0 STS [R2], RZ ;  /* 0x000000ff02000388 */ /* 0x0003e40000000800 */
.L_x_0:
[----:B------:R-:W5:Y:S02]  /*1010*/  LDCU UR4, c[0x0][0x3bc] ;  /* 0x00007780ff0477ac */ /* 0x000f640008000800 */
[----:B-----5:R-:W-:-:S13]  /*1020*/  ISETP.GE.AND P0, PT, R9, UR4, PT ;  /* 0x0000000409007c0c */ /* 0x020fda000bf06270 */
[----:B------:R-:W-:Y:S05]  /*1030*/  @P0 BRA `(.L_x_10) ;  /* 0x0000005000bc0947 */ /* 0x000fea0003800000 */
[----:B012---:R-:W-:-:S07]  /*1040*/  MOV R13, R9 ;  /* 0x00000009000d7202 */ /* 0x007fce0000000f00 */
.L_x_129:
[----:B------:R-:W-:Y:S01]  /*1050*/  BAR.SYNC.DEFER_BLOCKING 0x0 ;  /* 0x0000000000007b1d */ /* 0x000fe20000010000 */
[----:B------:R-:W-:-:S05]  /*1060*/  IMAD.MOV.U32 R14, RZ, RZ, RZ ;  /* 0x000000ffff0e7224 */ /* 0x000fca00078e00ff */
[----:B-123-5:R-:W-:Y:S05]  /*1070*/  BRA.U !UP0, `(.L_x_11) ;  /* 0x0000000d08487547 */ /* 0x02efea000b800000 */
[----:B------:R-:W-:Y:S01]  /*1080*/  UISETP.GE.U32.AND UP1, UPT, UR27, 0x7, UPT ;  /* 0x000000071b00788c */ /* 0x000fe2000bf26070 */
[----:B------:R-:W-:Y:S01]  /*1090*/  HFMA2 R14, -RZ, RZ, 0, 0 ;  /* 0x00000000ff0e7431 */ /* 0x000fe200000001ff */
[----:B------:R-:W-:-:S07]  /*10a0*/  UMOV UR4, URZ ;  /* 0x000000ff00047c82 */ /* 0x000fce0008000000 */
[----:B------:R-:W-:Y:S05]  /*10b0*/  BRA.U !UP1, `(.L_x_12) ;  /* 0x00000005095c7547 */ /* 0x000fea000b800000 */
[----:B------:R-:W0:Y:S01]  /*10c0*/  S2UR UR5, SR_CgaCtaId ;  /* 0x00000000000579c3 */ /* 0x000e220000008800 */
[----:B------:R-:W-:Y:S01]  /*10d0*/  UMOV UR4, 0x400 ;  /* 0x0000040000047882 */ /* 0x000fe20000000000 */
[----:B------:R-:W-:Y:S01]  /*10e0*/  MOV R14, RZ ;  /* 0x000000ff000e7202 */ /* 0x000fe20000000f00 */
[----:B0-----:R-:W-:-:S03]  /*10f0*/  ULEA UR5, UR5, UR4, 0x18 ;  /* 0x0000000405057291 */ /* 0x001fc6000f8ec0ff */
[----:B------:R-:W-:-:S09]  /*1100*/  UMOV UR4, URZ ;  /* 0x000000ff00047c82 */ /* 0x000fd20008000000 */
.L_x_13:
[----:B------:R-:W0:Y:S01]  /*1110*/  LDC.64 R6, c[0x0][0x380] ;  /* 0x0000e000ff067b82 */ /* 0x000e220000000a00 */
[----:B------:R-:W-:-:S05]  /*1120*/  IMAD R15, R13, UR25, R12 ;  /* 0x000000190d0f7c24 */ /* 0x000fca000f8e020c */
[----:B------:R-:W-:Y:S02]  /*1130*/  IADD3 R15, PT, PT, R15, UR4, RZ ;  /* 0x000000040f0f7c10 */ /* 0x000fe4000fffe0ff */
[----:B------:R-:W1:Y:S08]  /*1140*/  LDC.64 R4, c[0x0][0x398] ;  /* 0x0000e600ff047b82 */ /* 0x000e700000000a00 */
[----:B---34-:R-:W2:Y:S01]  /*1150*/  LDC.64 R2, c[0x0][0x3a0] ;  /* 0x0000e800ff027b82 */ /* 0x018ea20000000a00 */
[----:B0-----:R-:W-:-:S05]  /*1160*/  IMAD.WIDE R6, R15, 0x4, R6 ;  /* 0x000000040f067825 */ /* 0x001fca00078e0206 */
[----:B------:R-:W3:Y:S01]  /*1170*/  LDG.E R16, desc[UR12][R6.64] ;  /* 0x0000000c06107981 */ /* 0x000ee2000c1e1900 */
[----:B-1----:R-:W-:-:S03]  /*1180*/  IMAD.WIDE R4, R15, 0x4, R4 ;  /* 0x000000040f047825 */ /* 0x002fc600078e0204 */
[----:B------:R-:W4:Y:S04]  /*1190*/  LDG.E R20, desc[UR12][R6.64+0x4] ;  /* 0x0000040c06147981 */ /* 0x000f28000c1e1900 */
[----:B------:R-:W5:Y:S01]  /*11a0*/  LDG.E R19, desc[UR12][R4.64] ;  /* 0x0000000c04137981 */ /* 0x000f62000c1e1900 */
[----:B--2---:R-:W-:-:S03]  /*11b0*/  IMAD.WIDE R2, R15, 0x4, R2 ;  /* 0x000000040f027825 */ /* 0x004fc600078e0202 */
[----:B------:R-:W2:Y:S04]  /*11c0*/  LDG.E R28, desc[UR12][R4.64+0x4] ;  /* 0x0000040c041c7981 */ /* 0x000ea8000c1e1900 */
[----:B------:R-:W4:Y:S04]  /*11d0*/  LDG.E R23, desc[UR12][R2.64] ;  /* 0x0000000c02177981 */ /* 0x000f28000c1e1900 */
[----:B------:R-:W2:Y:S01]  /*11e0*/  LDG.E R17, desc[UR12][R2.64+0x4] ;  /* 0x0000040c02117981 */ /* 0x000ea2000c1e1900 */
[----:B------:R-:W-:Y:S01]  /*11f0*/  ULEA UR17, UR26, UR25, 0x2 ;  /* 0x000000191a117291 */ /* 0x000fe2000f8e10ff */
[----:B------:R-:W-:-:S02]  /*1200*/  IADD3 R24, PT, PT, R8, UR4, RZ ;  /* 0x0000000408187c10 */ /* 0x000fc4000fffe0ff */
[----:B------:R-:W2:Y:S03]  /*1210*/  LDG.E R27, desc[UR12][R6.64+0x8] ;  /* 0x0000080c061b7981 */ /* 0x000ea6000c1e1900 */
[C---:B------:R-:W-:Y:S01]  /*1220*/  IADD3 R22, PT, PT, R24.reuse, UR17, RZ ;  /* 0x0000001118167c10 */ /* 0x040fe2000fffe0ff */
[----:B------:R-:W2:Y:S01]  /*1230*/  LDG.E R29, desc[UR12][R4.64+0x8] ;  /* 0x0000080c041d7981 */ /* 0x000ea2000c1e1900 */
[----:B------:R-:W-:Y:S02]  /*1240*/  LEA R15, R24, UR15, 0x2 ;  /* 0x0000000f180f7c11 */ /* 0x000fe4000f8e10ff */
[----:B------:R-:W-:Y:S01]  /*1250*/  LEA R22, R22, UR5, 0x2 ;  /* 0x0000000516167c11 */ /* 0x000fe2000f8e10ff */
[----:B------:R-:W2:Y:S01]  /*1260*/  LDG.E R21, desc[UR12][R2.64+0x8] ;  /* 0x0000080c02157981 */ /* 0x000ea2000c1e1900 */
[----:B------:R-:W-:-:S03]  /*1270*/  LEA R24, R24, UR14, 0x2 ;  /* 0x0000000e18187c11 */ /* 0x000fc6000f8e10ff */
[----:B------:R-:W2:Y:S04]  /*1280*/  LDG.E R26, desc[UR12][R6.64+0x10] ;  /* 0x0000100c061a7981 */ /* 0x000ea8000c1e1900 */
[----:B---3--:R0:W-:Y:S04]  /*1290*/  STS [R15], R16 ;  /* 0x000000100f007388 */ /* 0x0081e80000000800 */
[----:B-----5:R1:W-:Y:S04]  /*12a0*/  STS [R22], R19 ;  /* 0x0000001316007388 */ /* 0x0203e80000000800 */
[----:B0-----:R-:W3:Y:S04]  /*12b0*/  LDG.E R16, desc[UR12][R6.64+0xc] ;  /* 0x00000c0c06107981 */ /* 0x001ee8000c1e1900 */
[----:B----4-:R-:W-:Y:S04]  /*12c0*/  STS [R24], R23 ;  /* 0x0000001718007388 */ /* 0x010fe80000000800 */
[----:B------:R-:W0:Y:S04]  /*12d0*/  LDS R18, [R22] ;  /* 0x0000000016127984 */ /* 0x000e280000000800 */
[----:B------:R-:W-:Y:S04]  /*12e0*/  STS [R15+0x4], R20 ;  /* 0x000004140f007388 */ /* 0x000fe80000000800 */
[----:B--2---:R2:W-:Y:S04]  /*12f0*/  STS [R22+0x4], R28 ;  /* 0x0000041c16007388 */ /* 0x0045e80000000800 */
[----:B------:R-:W-:Y:S04]  /*1300*/  STS [R24+0x4], R17 ;  /* 0x0000041118007388 */ /* 0x000fe80000000800 */
[----:B------:R-:W4:Y:S04]  /*1310*/  LDS R25, [R22+0x4] ;  /* 0x0000040016197984 */ /* 0x000f280000000800 */
[----:B-1----:R-:W5:Y:S01]  /*1320*/  LDG.E R19, desc[UR12][R2.64+0xc] ;  /* 0x00000c0c02137981 */ /* 0x002f62000c1e1900 */
[----:B0-----:R-:W-:-:S03]  /*1330*/  FFMA R14, R23, R18, R14 ;  /* 0x00000012170e7223 */ /* 0x001fc6000000000e */
[----:B--2---:R-:W2:Y:S04]  /*1340*/  LDG.E R28, desc[UR12][R6.64+0x1c] ;  /* 0x00001c0c061c7981 */ /* 0x004ea8000c1e1900 */
[----:B------:R-:W2:Y:S04]  /*1350*/  LDG.E R23, desc[UR12][R4.64+0x10] ;  /* 0x0000100c04177981 */ /* 0x000ea8000c1e1900 */
[----:B------:R-:W2:Y:S01]  /*1360*/  LDG.E R18, desc[UR12][R6.64+0x14] ;  /* 0x0000140c06127981 */ /* 0x000ea2000c1e1900 */
[----:B----4-:R-:W-:-:S03]  /*1370*/  FFMA R14, R17, R25, R14 ;  /* 0x00000019110e7223 */ /* 0x010fc6000000000e */
[----:B------:R-:W4:Y:S04]  /*1380*/  LDG.E R25, desc[UR12][R4.64+0xc] ;  /* 0x00000c0c04197981 */ /* 0x000f28000c1e1900 */
[----:B------:R-:W2:Y:S04]  /*1390*/  LDG.E R17, desc[UR12][R2.64+0x10] ;  /* 0x0000100c02117981 */ /* 0x000ea8000c1e1900 */
[----:B------:R-:W-:Y:S04]  /*13a0*/  STS [R15+0x8], R27 ;  /* 0x0000081b0f007388 */ /* 0x000fe80000000800 */
[----:B------:R0:W-:Y:S04]  /*13b0*/  STS [R22+0x8], R29 ;  /* 0x0000081d16007388 */ /* 0x0001e80000000800 */
[----:B------:R-:W-:Y:S04]  /*13c0*/  STS [R24+0x8], R21 ;  /* 0x0000081518007388 */ /* 0x000fe80000000800 */
[----:B------:R-:W1:Y:S04]  /*13d0*/  LDS R20, [R22+0x8] ;  /* 0x0000080016147984 */ /* 0x000e680000000800 */
[----:B0-----:R-:W2:Y:S04]  /*13e0*/  LDG.E R29, desc[UR12][R4.64+0x14] ;  /* 0x0000140c041d7981 */ /* 0x001ea8000c1e1900 */
[----:B---3--:R0:W-:Y:S04]  /*13f0*/  STS [R15+0xc], R16 ;  /* 0x00000c100f007388 */ /* 0x0081e80000000800 */
[----:B0-----:R0:W3:Y:S04]  /*1400*/  LDG.E R16, desc[UR12][R6.64+0x18] ;  /* 0x0000180c06107981 */ /* 0x0010e8000c1e1900 */
[----:B------:R-:W3:Y:S04]  /*1410*/  LDG.E R7, desc[UR12][R2.64+0x18] ;  /* 0x0000180c02077981 */ /* 0x000ee8000c1e1900 */
[----:B----4-:R4:W-:Y:S04]  /*1420*/  STS [R22+0xc], R25 ;  /* 0x00000c1916007388 */ /* 0x0109e80000000800 */
[----:B-----5:R-:W-:Y:S04]  /*1430*/  STS [R24+0xc], R19 ;  /* 0x00000c1318007388 */ /* 0x020fe80000000800 */
[----:B------:R-:W5:Y:S04]  /*1440*/  LDS R27, [R22+0xc] ;  /* 0x00000c00161b7984 */ /* 0x000f680000000800 */
[----:B------:R1:W-:Y:S04]  /*1450*/  STS [R15+0x10], R26 ;  /* 0x0000101a0f007388 */ /* 0x0003e80000000800 */
[----:B--2---:R2:W-:Y:S04]  /*1460*/  STS [R22+0x10], R23 ;  /* 0x0000101716007388 */ /* 0x0045e80000000800 */
[----:B----4-:R-:W4:Y:S04]  /*1470*/  LDG.E R25, desc[UR12][R4.64+0x18] ;  /* 0x0000180c04197981 */ /* 0x010f28000c1e1900 */
[----:B-1----:R1:W4:Y:S04]  /*1480*/  LDG.E R26, desc[UR12][R4.64+0x1c] ;  /* 0x00001c0c041a7981 */ /* 0x002328000c1e1900 */
[----:B--2---:R-:W2:Y:S04]  /*1490*/  LDG.E R23, desc[UR12][R2.64+0x14] ;  /* 0x0000140c02177981 */ /* 0x004ea8000c1e1900 */
[----:B------:R-:W-:Y:S04]  /*14a0*/  STS [R24+0x10], R17 ;  /* 0x0000101118007388 */ /* 0x000fe80000000800 */
[----:B0-----:R-:W0:Y:S04]  /*14b0*/  LDS R6, [R22+0x10] ;  /* 0x0000100016067984 */ /* 0x001e280000000800 */
[----:B------:R1:W-:Y:S04]  /*14c0*/  STS [R15+0x14], R18 ;  /* 0x000014120f007388 */ /* 0x0003e80000000800 */
[----:B-1----:R-:W4:Y:S04]  /*14d0*/  LDG.E R18, desc[UR12][R2.64+0x1c] ;  /* 0x00001c0c02127981 */ /* 0x002f28000c1e1900 */
[----:B------:R-:W-:Y:S01]  /*14e0*/  STS [R22+0x14], R29 ;  /* 0x0000141d16007388 */ /* 0x000fe20000000800 */
[----:B------:R-:W-:Y:S01]  /*14f0*/  FFMA R14, R21, R20, R14 ;  /* 0x00000014150e7223 */ /* 0x000fe2000000000e */
[----:B------:R-:W-:-:S03]  /*1500*/  UIADD3 UR4, UPT, UPT, UR4, 0x8, URZ ;  /* 0x0000000804047890 */ /* 0x000fc6000fffe0ff */
[----:B-----5:R-:W-:Y:S01]  /*1510*/  FFMA R14, R19, R27, R14 ;  /* 0x0000001b130e7223 */ /* 0x020fe2000000000e */
[----:B------:R-:W-:-:S03]  /*1520*/  UISETP.NE.AND UP1, UPT, UR4, UR10, UPT ;  /* 0x0000000a0400728c */ /* 0x000fc6000bf25270 */
[----:B0-----:R-:W-:Y:S01]  /*1530*/  FFMA R6, R17, R6, R14 ;  /* 0x0000000611067223 */ /* 0x001fe2000000000e */
[----:B--2---:R-:W-:Y:S04]  /*1540*/  STS [R24+0x14], R23 ;  /* 0x0000141718007388 */ /* 0x004fe80000000800 */
[----:B------:R-:W0:Y:S04]  /*1550*/  LDS R4, [R22+0x14] ;  /* 0x0000140016047984 */ /* 0x000e280000000800 */
[----:B---3--:R-:W-:Y:S04]  /*1560*/  STS [R15+0x18], R16 ;  /* 0x000018100f007388 */ /* 0x008fe80000000800 */
[----:B----4-:R-:W-:Y:S04]  /*1570*/  STS [R22+0x18], R25 ;  /* 0x0000181916007388 */ /* 0x010fe80000000800 */
[----:B------:R-:W-:Y:S04]  /*1580*/  STS [R24+0x18], R7 ;  /* 0x0000180718007388 */ /* 0x000fe80000000800 */
[----:B------:R-:W1:Y:S04]  /*1590*/  LDS R5, [R22+0x18] ;  /* 0x0000180016057984 */ /* 0x000e680000000800 */
[----:B------:R-:W-:Y:S04]  /*15a0*/  STS [R15+0x1c], R28 ;  /* 0x00001c1c0f007388 */ /* 0x000fe80000000800 */
[----:B------:R-:W-:Y:S04]  /*15b0*/  STS [R22+0x1c], R26 ;  /* 0x00001c1a16007388 */ /* 0x000fe80000000800 */
[----:B------:R-:W-:Y:S04]  /*15c0*/  STS [R24+0x1c], R18 ;  /* 0x00001c1218007388 */ /* 0x000fe80000000800 */
[----:B------:R-:W2:Y:S01]  /*15d0*/  LDS R2, [R22+0x1c] ;  /* 0x00001c0016027984 */ /* 0x000ea20000000800 */
[----:B0-----:R-:W-:-:S04]  /*15e0*/  FFMA R4, R23, R4, R6 ;  /* 0x0000000417047223 */ /* 0x001fc80000000006 */
[----:B-1----:R-:W-:-:S04]  /*15f0*/  FFMA R5, R7, R5, R4 ;  /* 0x0000000507057223 */ /* 0x002fc80000000004 */
[----:B--2---:R-:W-:Y:S01]  /*1600*/  FFMA R14, R18, R2, R5 ;  /* 0x00000002120e7223 */ /* 0x004fe20000000005 */
[----:B------:R-:W-:Y:S06]  /*1610*/  BRA.U UP1, `(.L_x_13) ;  /* 0xfffffff901bc7547 */ /* 0x000fec000b83ffff */
[----:B------:R-:W-:-:S05]  /*1620*/  UMOV UR4, UR10 ;  /* 0x0000000a00047c82 */ /* 0x000fca0008000000 */
.L_x_12:
        /* <DEDUP_REMOVED lines=8> */
[----:B---34-:R-:W1:Y:S08]  /*16b0*/  LDC.64 R2, c[0x0][0x398] ;  /* 0x0000e600ff027b82 */ /* 0x018e700000000a00 */
[----:B------:R-:W2:Y:S01]  /*16c0*/  LDC.64 R6, c[0x0][0x3a0] ;  /* 0x0000e800ff067b82 */ /* 0x000ea20000000a00 */
        /* <DEDUP_REMOVED lines=8> */
[----:B------:R-:W2:Y:S04]  /*1750*/  LDG.E R16, desc[UR12][R6.64+0x4] ;  /* 0x0000040c06107981 */ /* 0x000ea8000c1e1900 */
[----:B------:R-:W2:Y:S04]  /*1760*/  LDG.E R17, desc[UR12][R4.64+0x8] ;  /* 0x0000080c04117981 */ /* 0x000ea8000c1e1900 */
[----:B------:R-:W2:Y:S04]  /*1770*/  LDG.E R21, desc[UR12][R2.64+0x8] ;  /* 0x0000080c02157981 */ /* 0x000ea8000c1e1900 */
[----:B------:R-:W2:Y:S04]  /*1780*/  LDG.E R15, desc[UR12][R6.64+0x8] ;  /* 0x0000080c060f7981 */ /* 0x000ea8000c1e1900 */
[----:B------:R0:W2:Y:S04]  /*1790*/  LDG.E R24, desc[UR12][R4.64+0xc] ;  /* 0x00000c0c04187981 */ /* 0x0000a8000c1e1900 */
[----:B------:R1:W2:Y:S04]  /*17a0*/  LDG.E R26, desc[UR12][R2.64+0xc] ;  /* 0x00000c0c021a7981 */ /* 0x0002a8000c1e1900 */
[----:B------:R-:W2:Y:S01]  /*17b0*/  LDG.E R25, desc[UR12][R6.64+0xc] ;  /* 0x00000c0c06197981 */ /* 0x000ea2000c1e1900 */
[----:B------:R-:W1:Y:S01]  /*17c0*/  S2UR UR17, SR_CgaCtaId ;  /* 0x00000000001179c3 */ /* 0x000e620000008800 */
[----:B------:R-:W-:Y:S01]  /*17d0*/  ULEA UR36, UR26, UR25, 0x2 ;  /* 0x000000191a247291 */ /* 0x000fe2000f8e10ff */
[----:B------:R-:W-:Y:S01]  /*17e0*/  IADD3 R27, PT, PT, R8, UR4, RZ ;  /* 0x00000004081b7c10 */ /* 0x000fe2000fffe0ff */
[----:B------:R-:W-:-:S04]  /*17f0*/  UMOV UR5, 0x400 ;  /* 0x0000040000057882 */ /* 0x000fc80000000000 */
[C---:B------:R-:W-:Y:S02]  /*1800*/  IADD3 R28, PT, PT, R27.reuse, UR36, RZ ;  /* 0x000000241b1c7c10 */ /* 0x040fe4000fffe0ff */
[C---:B------:R-:W-:Y:S02]  /*1810*/  LEA R29, R27.reuse, UR15, 0x2 ;  /* 0x0000000f1b1d7c11 */ /* 0x040fe4000f8e10ff */
[----:B0-----:R-:W-:Y:S01]  /*1820*/  LEA R4, R27, UR14, 0x2 ;  /* 0x0000000e1b047c11 */ /* 0x001fe2000f8e10ff */
[----:B-1----:R-:W-:-:S06]  /*1830*/  ULEA UR5, UR17, UR5, 0x18 ;  /* 0x0000000511057291 */ /* 0x002fcc000f8ec0ff */
[----:B------:R-:W-:Y:S01]  /*1840*/  LEA R28, R28, UR5, 0x2 ;  /* 0x000000051c1c7c11 */ /* 0x000fe2000f8e10ff */
[----:B------:R-:W-:Y:S01]  /*1850*/  UIADD3 UR4, UPT, UPT, UR4, 0x4, URZ ;  /* 0x0000000404047890 */ /* 0x000fe2000fffe0ff */
[----:B---3--:R-:W-:Y:S04]  /*1860*/  STS [R29], R20 ;  /* 0x000000141d007388 */ /* 0x008fe80000000800 */
[----:B-----5:R-:W-:Y:S04]  /*1870*/  STS [R28], R23 ;  /* 0x000000171c007388 */ /* 0x020fe80000000800 */
[----:B----4-:R-:W-:Y:S04]  /*1880*/  STS [R4], R19 ;  /* 0x0000001304007388 */ /* 0x010fe80000000800 */
[----:B------:R-:W0:Y:S04]  /*1890*/  LDS R2, [R28] ;  /* 0x000000001c027984 */ /* 0x000e280000000800 */
[----:B------:R-:W-:Y:S04]  /*18a0*/  STS [R29+0x4], R18 ;  /* 0x000004121d007388 */ /* 0x000fe80000000800 */
[----:B--2---:R-:W-:Y:S04]  /*18b0*/  STS [R28+0x4], R22 ;  /* 0x000004161c007388 */ /* 0x004fe80000000800 */
[----:B------:R-:W-:Y:S04]  /*18c0*/  STS [R4+0x4], R16 ;  /* 0x0000041004007388 */ /* 0x000fe80000000800 */
[----:B------:R-:W1:Y:S04]  /*18d0*/  LDS R3, [R28+0x4] ;  /* 0x000004001c037984 */ /* 0x000e680000000800 */
[----:B------:R-:W-:Y:S04]  /*18e0*/  STS [R29+0x8], R17 ;  /* 0x000008111d007388 */ /* 0x000fe80000000800 */
[----:B------:R-:W-:Y:S04]  /*18f0*/  STS [R28+0x8], R21 ;  /* 0x000008151c007388 */ /* 0x000fe80000000800 */
[----:B------:R-:W-:Y:S04]  /*1900*/  STS [R4+0x8], R15 ;  /* 0x0000080f04007388 */ /* 0x000fe80000000800 */
[----:B------:R-:W2:Y:S04]  /*1910*/  LDS R5, [R28+0x8] ;  /* 0x000008001c057984 */ /* 0x000ea80000000800 */
[----:B------:R-:W-:Y:S04]  /*1920*/  STS [R29+0xc], R24 ;  /* 0x00000c181d007388 */ /* 0x000fe80000000800 */
[----:B------:R-:W-:Y:S04]  /*1930*/  STS [R28+0xc], R26 ;  /* 0x00000c1a1c007388 */ /* 0x000fe80000000800 */
[----:B------:R-:W-:Y:S04]  /*1940*/  STS [R4+0xc], R25 ;  /* 0x00000c1904007388 */ /* 0x000fe80000000800 */
[----:B------:R-:W3:Y:S01]  /*1950*/  LDS R6, [R28+0xc] ;  /* 0x00000c001c067984 */ /* 0x000ee20000000800 */
[----:B0-----:R-:W-:-:S04]  /*1960*/  FFMA R19, R19, R2, R14 ;  /* 0x0000000213137223 */ /* 0x001fc8000000000e */
[----:B-1----:R-:W-:-:S04]  /*1970*/  FFMA R16, R16, R3, R19 ;  /* 0x0000000310107223 */ /* 0x002fc80000000013 */
[----:B--2---:R-:W-:-:S04]  /*1980*/  FFMA R16, R15, R5, R16 ;  /* 0x000000050f107223 */ /* 0x004fc80000000010 */
[----:B---3--:R-:W-:-:S07]  /*1990*/  FFMA R14, R25, R6, R16 ;  /* 0x00000006190e7223 */ /* 0x008fce0000000010 */
.L_x_14:
[----:B------:R-:W-:Y:S05]  /*19a0*/  BRA.U !UP2, `(.L_x_11) ;  /* 0x000000010afc7547 */ /* 0x000fea000b800000 */
[----:B------:R-:W-:Y:S02]  /*19b0*/  UISETP.NE.AND UP1, UPT, UR33, URZ, UPT ;  /* 0x000000ff2100728c */ /* 0x000fe4000bf25270 */
[----:B------:R-:W-:-:S07]  /*19c0*/  UISETP.NE.AND UP2, UPT, UR30, URZ, UPT ;  /* 0x000000ff1e00728c */ /* 0x000fce000bf45270 */
[----:B------:R-:W-:Y:S05]  /*19d0*/  BRA.U !UP1, `(.L_x_15) ;  /* 0x0000000109887547 */ /* 0x000fea000b800000 */
[----:B---34-:R-:W0:Y:S01]  /*19e0*/  LDC.64 R2, c[0x0][0x380] ;  /* 0x0000e000ff027b82 */ /* 0x018e220000000a00 */
[----:B------:R-:W-:-:S05]  /*19f0*/  IMAD R15, R13, UR25, R12 ;  /* 0x000000190d0f7c24 */ /* 0x000fca000f8e020c */
[----:B------:R-:W-:Y:S02]  /*1a00*/  IADD3 R15, PT, PT, R15, UR4, RZ ;  /* 0x000000040f0f7c10 */ /* 0x000fe4000fffe0ff */
[----:B------:R-:W1:Y:S08]  /*1a10*/  LDC.64 R4, c[0x0][0x398] ;  /* 0x0000e600ff047b82 */ /* 0x000e700000000a00 */
[----:B------:R-:W2:Y:S01]  /*1a20*/  LDC.64 R6, c[0x0][0x3a0] ;  /* 0x0000e800ff067b82 */ /* 0x000ea20000000a00 */
[----:B0-----:R-:W-:-:S05]  /*1a30*/  IMAD.WIDE R2, R15, 0x4, R2 ;  /* 0x000000040f027825 */ /* 0x001fca00078e0202 */
[----:B------:R0:W3:Y:S01]  /*1a40*/  LDG.E R23, desc[UR12][R2.64+0x4] ;  /* 0x0000040c02177981 */ /* 0x0000e2000c1e1900 */
[----:B-1----:R-:W-:-:S05]  /*1a50*/  IMAD.WIDE R4, R15, 0x4, R4 ;  /* 0x000000040f047825 */ /* 0x002fca00078e0204 */
[----:B------:R-:W4:Y:S01]  /*1a60*/  LDG.E R17, desc[UR12][R4.64] ;  /* 0x0000000c04117981 */ /* 0x000f22000c1e1900 */
[----:B--2---:R-:W-:-:S03]  /*1a70*/  IMAD.WIDE R6, R15, 0x4, R6 ;  /* 0x000000040f067825 */ /* 0x004fc600078e0206 */
[----:B------:R-:W2:Y:S04]  /*1a80*/  LDG.E R25, desc[UR12][R4.64+0x4] ;  /* 0x0000040c04197981 */ /* 0x000ea8000c1e1900 */
[----:B------:R-:W5:Y:S04]  /*1a90*/  LDG.E R15, desc[UR12][R2.64] ;  /* 0x0000000c020f7981 */ /* 0x000f68000c1e1900 */
[----:B------:R-:W3:Y:S04]  /*1aa0*/  LDG.E R21, desc[UR12][R6.64] ;  /* 0x0000000c06157981 */ /* 0x000ee8000c1e1900 */
[----:B------:R-:W2:Y:S01]  /*1ab0*/  LDG.E R22, desc[UR12][R6.64+0x4] ;  /* 0x0000040c06167981 */ /* 0x000ea2000c1e1900 */
[----:B------:R-:W1:Y:S01]  /*1ac0*/  S2UR UR17, SR_CgaCtaId ;  /* 0x00000000001179c3 */ /* 0x000e620000008800 */
[----:B------:R-:W-:Y:S01]  /*1ad0*/  ULEA UR36, UR26, UR25, 0x2 ;  /* 0x000000191a247291 */ /* 0x000fe2000f8e10ff */
[----:B------:R-:W-:Y:S01]  /*1ae0*/  IADD3 R16, PT, PT, R8, UR4, RZ ;  /* 0x0000000408107c10 */ /* 0x000fe2000fffe0ff */
[----:B------:R-:W-:-:S04]  /*1af0*/  UMOV UR5, 0x400 ;  /* 0x0000040000057882 */ /* 0x000fc80000000000 */
[C---:B------:R-:W-:Y:S02]  /*1b00*/  IADD3 R19, PT, PT, R16.reuse, UR36, RZ ;  /* 0x0000002410137c10 */ /* 0x040fe4000fffe0ff */
[C---:B------:R-:W-:Y:S02]  /*1b10*/  LEA R18, R16.reuse, UR15, 0x2 ;  /* 0x0000000f10127c11 */ /* 0x040fe4000f8e10ff */
[----:B------:R-:W-:Y:S01]  /*1b20*/  LEA R16, R16, UR14, 0x2 ;  /* 0x0000000e10107c11 */ /* 0x000fe2000f8e10ff */
[----:B-1----:R-:W-:-:S06]  /*1b30*/  ULEA UR5, UR17, UR5, 0x18 ;  /* 0x0000000511057291 */ /* 0x002fcc000f8ec0ff */
[----:B------:R-:W-:Y:S01]  /*1b40*/  LEA R20, R19, UR5, 0x2 ;  /* 0x0000000513147c11 */ /* 0x000fe2000f8e10ff */
[----:B------:R-:W-:Y:S01]  /*1b50*/  UIADD3 UR4, UPT, UPT, UR4, 0x2, URZ ;  /* 0x0000000204047890 */ /* 0x000fe2000fffe0ff */
[----:B-----5:R-:W-:Y:S04]  /*1b60*/  STS [R18], R15 ;  /* 0x0000000f12007388 */ /* 0x020fe80000000800 */
[----:B----4-:R-:W-:Y:S04]  /*1b70*/  STS [R20], R17 ;  /* 0x0000001114007388 */ /* 0x010fe80000000800 */
[----:B---3--:R-:W-:Y:S04]  /*1b80*/  STS [R16], R21 ;  /* 0x0000001510007388 */ /* 0x008fe80000000800 */
[----:B0-----:R-:W0:Y:S04]  /*1b90*/  LDS R3, [R20] ;  /* 0x0000000014037984 */ /* 0x001e280000000800 */
[----:B------:R-:W-:Y:S04]  /*1ba0*/  STS [R18+0x4], R23 ;  /* 0x0000041712007388 */ /* 0x000fe80000000800 */
[----:B--2---:R-:W-:Y:S04]  /*1bb0*/  STS [R20+0x4], R25 ;  /* 0x0000041914007388 */ /* 0x004fe80000000800 */
[----:B------:R-:W-:Y:S04]  /*1bc0*/  STS [R16+0x4], R22 ;  /* 0x0000041610007388 */ /* 0x000fe80000000800 */
[----:B------:R-:W1:Y:S01]  /*1bd0*/  LDS R2, [R20+0x4] ;  /* 0x0000040014027984 */ /* 0x000e620000000800 */
[----:B0-----:R-:W-:-:S04]  /*1be0*/  FFMA R3, R21, R3, R14 ;  /* 0x0000000315037223 */ /* 0x001fc8000000000e */
[----:B-1----:R-:W-:-:S07]  /*1bf0*/  FFMA R14, R22, R2, R3 ;  /* 0x00000002160e7223 */ /* 0x002fce0000000003 */
.L_x_15:
[----:B------:R-:W-:Y:S05]  /*1c00*/  BRA.U !UP2, `(.L_x_11) ;  /* 0x000000010a647547 */ /* 0x000fea000b800000 */
[----:B------:R-:W0:Y:S01]  /*1c10*/  LDC.64 R4, c[0x0][0x380] ;  /* 0x0000e000ff047b82 */ /* 0x000e220000000a00 */
[----:B------:R-:W-:-:S05]  /*1c20*/  IMAD R15, R13, UR25, R12 ;  /* 0x000000190d0f7c24 */ /* 0x000fca000f8e020c */
[----:B------:R-:W-:Y:S02]  /*1c30*/  IADD3 R15, PT, PT, R15, UR4, RZ ;  /* 0x000000040f0f7c10 */ /* 0x000fe4000fffe0ff */
[----:B------:R-:W1:Y:S08]  /*1c40*/  LDC.64 R6, c[0x0][0x398] ;  /* 0x0000e600ff067b82 */ /* 0x000e700000000a00 */
[----:B---34-:R-:W2:Y:S01]  /*1c50*/  LDC.64 R2, c[0x0][0x3a0] ;  /* 0x0000e800ff027b82 */ /* 0x018ea20000000a00 */
[----:B0-----:R-:W-:-:S06]  /*1c60*/  IMAD.WIDE R4, R15, 0x4, R4 ;  /* 0x000000040f047825 */ /* 0x001fcc00078e0204 */
[----:B------:R-:W3:Y:S01]  /*1c70*/  LDG.E R4, desc[UR12][R4.64] ;  /* 0x0000000c04047981 */ /* 0x000ee2000c1e1900 */
[----:B-1----:R-:W-:-:S06]  /*1c80*/  IMAD.WIDE R6, R15, 0x4, R6 ;  /* 0x000000040f067825 */ /* 0x002fcc00078e0206 */
[----:B------:R-:W4:Y:S01]  /*1c90*/  LDG.E R6, desc[UR12][R6.64] ;  /* 0x0000000c06067981 */ /* 0x000f22000c1e1900 */
[----:B--2---:R-:W-:-:S06]  /*1ca0*/  IMAD.WIDE R2, R15, 0x4, R2 ;  /* 0x000000040f027825 */ /* 0x004fcc00078e0202 */
[----:B------:R-:W2:Y:S01]  /*1cb0*/  LDG.E R3, desc[UR12][R2.64] ;  /* 0x0000000c02037981 */ /* 0x000ea2000c1e1900 */
[----:B------:R-:W0:Y:S01]  /*1cc0*/  S2UR UR17, SR_CgaCtaId ;  /* 0x00000000001179c3 */ /* 0x000e220000008800 */
[----:B------:R-:W-:Y:S01]  /*1cd0*/  ULEA UR36, UR26, UR25, 0x2 ;  /* 0x000000191a247291 */ /* 0x000fe2000f8e10ff */
[----:B------:R-:W-:Y:S01]  /*1ce0*/  IADD3 R15, PT, PT, R8, UR4, RZ ;  /* 0x00000004080f7c10 */ /* 0x000fe2000fffe0ff */
[----:B------:R-:W-:-:S04]  /*1cf0*/  UMOV UR5, 0x400 ;  /* 0x0000040000057882 */ /* 0x000fc80000000000 */
[C---:B------:R-:W-:Y:S02]  /*1d00*/  IADD3 R16, PT, PT, R15.reuse, UR36, RZ ;  /* 0x000000240f107c10 */ /* 0x040fe4000fffe0ff */
[----:B------:R-:W-:Y:S01]  /*1d10*/  LEA R17, R15, UR15, 0x2 ;  /* 0x0000000f0f117c11 */ /* 0x000fe2000f8e10ff */
[----:B0-----:R-:W-:-:S06]  /*1d20*/  ULEA UR5, UR17, UR5, 0x18 ;  /* 0x0000000511057291 */ /* 0x001fcc000f8ec0ff */
[----:B------:R-:W-:Y:S02]  /*1d30*/  LEA R19, R16, UR5, 0x2 ;  /* 0x0000000510137c11 */ /* 0x000fe4000f8e10ff */
[----:B------:R-:W-:Y:S01]  /*1d40*/  LEA R16, R15, UR14, 0x2 ;  /* 0x0000000e0f107c11 */ /* 0x000fe2000f8e10ff */
[----:B---3--:R-:W-:Y:S04]  /*1d50*/  STS [R17], R4 ;  /* 0x0000000411007388 */ /* 0x008fe80000000800 */
[----:B----4-:R-:W-:Y:S04]  /*1d60*/  STS [R19], R6 ;  /* 0x0000000613007388 */ /* 0x010fe80000000800 */
[----:B--2---:R-:W-:Y:S04]  /*1d70*/  STS [R16], R3 ;  /* 0x0000000310007388 */ /* 0x004fe80000000800 */
[----:B------:R-:W0:Y:S02]  /*1d80*/  LDS R2, [R19] ;  /* 0x0000000013027984 */ /* 0x000e240000000800 */
[----:B0-----:R-:W-:-:S07]  /*1d90*/  FFMA R14, R3, R2, R14 ;  /* 0x00000002030e7223 */ /* 0x001fce000000000e */
.L_x_11:
[----:B------:R-:W0:Y:S01]  /*1da0*/  LDCU.64 UR4, c[0x0][0x3c0] ;  /* 0x00007800ff0477ac */ /* 0x000e220008000a00 */
[----:B------:R-:W1:Y:S01]  /*1db0*/  LDC.64 R4, c[0x0][0x3a8] ;  /* 0x0000ea00ff047b82 */ /* 0x000e620000000a00 */
[----:B0-----:R-:W-:Y:S01]  /*1dc0*/  UISETP.GE.AND UP1, UPT, UR4, 0x1, UPT ;  /* 0x000000010400788c */ /* 0x001fe2000bf26270 */
[----:B---34-:R-:W-:-:S04]  /*1dd0*/  IMAD R3, R13, UR5, R10 ;  /* 0x000000050d037c24 */ /* 0x018fc8000f8e020a */
[----:B-1----:R-:W-:-:S04]  /*1de0*/  IMAD.WIDE R4, R3, 0x4, R4 ;  /* 0x0000000403047825 */ /* 0x002fc800078e0204 */
[----:B------:R-:W-:Y:S05]  /*1df0*/  BRA.U !UP1, `(.L_x_16) ;  /* 0x0000001509387547 */ /* 0x000fea000b800000 */
[----:B------:R0:W5:Y:S01]  /*1e00*/  LDG.E R2, desc[UR12][R4.64] ;  /* 0x0000000c04027981 */ /* 0x000162000c1e1900 */
[----:B------:R-:W-:Y:S01]  /*1e10*/  IMAD R3, R13, UR5, R0 ;  /* 0x000000050d037c24 */ /* 0x000fe2000f8e0200 */
[----:B------:R-:W-:Y:S06]  /*1e20*/  BRA.U !UP0, `(.L_x_17) ;  /* 0x0000000508c47547 */ /* 0x000fec000b800000 */
[----:B0-----:R-:W-:-:S07]  /*1e30*/  HFMA2 R4, -RZ, RZ, 0, 0 ;  /* 0x00000000ff047431 */ /* 0x001fce00000001ff */
.L_x_24:
[----:B------:R-:W-:Y:S01]  /*1e40*/  UISETP.GE.U32.AND UP2, UPT, UR27, 0x7, UPT ;  /* 0x000000071b00788c */ /* 0x000fe2000bf46070 */
[----:B------:R-:W-:Y:S01]  /*1e50*/  MOV R25, RZ ;  /* 0x000000ff00197202 */ /* 0x000fe20000000f00 */
[----:B------:R-:W-:-:S07]  /*1e60*/  UMOV UR4, URZ ;  /* 0x000000ff00047c82 */ /* 0x000fce0008000000 */
[----:B------:R-:W-:Y:S05]  /*1e70*/  BRA.U !UP2, `(.L_x_18) ;  /* 0x000000010a987547 */ /* 0x000fea000b800000 */
[----:B------:R-:W0:Y:S01]  /*1e80*/  S2UR UR5, SR_CgaCtaId ;  /* 0x00000000000579c3 */ /* 0x000e220000008800 */
[----:B------:R-:W-:Y:S01]  /*1e90*/  UMOV UR4, 0x400 ;  /* 0x0000040000047882 */ /* 0x000fe20000000000 */
[----:B------:R-:W-:-:S06]  /*1ea0*/  IMAD.MOV.U32 R25, RZ, RZ, RZ ;  /* 0x000000ffff197224 */ /* 0x000fcc00078e00ff */
[----:B------:R-:W1:Y:S01]  /*1eb0*/  LDC R5, c[0x0][0x3b4] ;  /* 0x0000ed00ff057b82 */ /* 0x000e620000000800 */
[----:B0-----:R-:W-:-:S03]  /*1ec0*/  ULEA UR5, UR5, UR4, 0x18 ;  /* 0x0000000405057291 */ /* 0x001fc6000f8ec0ff */
[----:B------:R-:W-:-:S09]  /*1ed0*/  UMOV UR4, URZ ;  /* 0x000000ff00047c82 */ /* 0x000fd20008000000 */
.L_x_19:
[----:B-1----:R-:W-:Y:S01]  /*1ee0*/  IMAD R19, R4, R5, UR4 ;  /* 0x0000000404137e24 */ /* 0x002fe2000f8e0205 */
[----:B------:R-:W-:Y:S01]  /*1ef0*/  IADD3 R20, PT, PT, R8, UR4, RZ ;  /* 0x0000000408147c10 */ /* 0x000fe2000fffe0ff */
[----:B------:R-:W-:-:S03]  /*1f00*/  UIADD3 UR4, UPT, UPT, UR4, 0x8, URZ ;  /* 0x0000000804047890 */ /* 0x000fc6000fffe0ff */
[----:B------:R-:W-:Y:S01]  /*1f10*/  LEA R20, R20, UR15, 0x2 ;  /* 0x0000000f14147c11 */ /* 0x000fe2000f8e10ff */
[----:B------:R-:W-:Y:S01]  /*1f20*/  UISETP.NE.AND UP2, UPT, UR4, UR10, UPT ;  /* 0x0000000a0400728c */ /* 0x000fe2000bf45270 */
[----:B------:R-:W-:-:S03]  /*1f30*/  LEA R19, R19, UR5, 0x2 ;  /* 0x0000000513137c11 */ /* 0x000fc6000f8e10ff */
[----:B------:R-:W-:Y:S04]  /*1f40*/  LDS R22, [R20] ;  /* 0x0000000014167984 */ /* 0x000fe80000000800 */
[----:B------:R-:W0:Y:S04]  /*1f50*/  LDS R21, [R19] ;  /* 0x0000000013157984 */ /* 0x000e280000000800 */
[----:B------:R-:W-:Y:S04]  /*1f60*/  LDS R24, [R20+0x4] ;  /* 0x0000040014187984 */ /* 0x000fe80000000800 */
[----:B------:R-:W1:Y:S04]  /*1f70*/  LDS R23, [R19+0x4] ;  /* 0x0000040013177984 */ /* 0x000e680000000800 */
[----:B------:R-:W-:Y:S04]  /*1f80*/  LDS R6, [R20+0x8] ;  /* 0x0000080014067984 */ /* 0x000fe80000000800 */
[----:B------:R-:W2:Y:S04]  /*1f90*/  LDS R7, [R19+0x8] ;  /* 0x0000080013077984 */ /* 0x000ea80000000800 */
[----:B------:R-:W-:Y:S04]  /*1fa0*/  LDS R17, [R20+0xc] ;  /* 0x00000c0014117984 */ /* 0x000fe80000000800 */
[----:B------:R-:W3:Y:S04]  /*1fb0*/  LDS R18, [R19+0xc] ;  /* 0x00000c0013127984 */ /* 0x000ee80000000800 */
[----:B------:R-:W-:Y:S04]  /*1fc0*/  LDS R15, [R20+0x10] ;  /* 0x00001000140f7984 */ /* 0x000fe80000000800 */
[----:B------:R-:W4:Y:S04]  /*1fd0*/  LDS R16, [R19+0x10] ;  /* 0x0000100013107984 */ /* 0x000f280000000800 */
[----:B------:R-:W-:Y:S01]  /*1fe0*/  LDS R26, [R19+0x1c] ;  /* 0x00001c00131a7984 */ /* 0x000fe20000000800 */
[----:B0-----:R-:W-:-:S03]  /*1ff0*/  FFMA R25, R22, R21, R25 ;  /* 0x0000001516197223 */ /* 0x001fc60000000019 */
[----:B------:R-:W-:Y:S04]  /*2000*/  LDS R21, [R20+0x14] ;  /* 0x0000140014157984 */ /* 0x000fe80000000800 */
[----:B------:R-:W0:Y:S01]  /*2010*/  LDS R22, [R19+0x14] ;  /* 0x0000140013167984 */ /* 0x000e220000000800 */
[----:B-1----:R-:W-:-:S03]  /*2020*/  FFMA R27, R24, R23, R25 ;  /* 0x00000017181b7223 */ /* 0x002fc60000000019 */
[----:B------:R-:W-:Y:S04]  /*2030*/  LDS R23, [R20+0x18] ;  /* 0x0000180014177984 */ /* 0x000fe80000000800 */
[----:B------:R-:W1:Y:S01]  /*2040*/  LDS R24, [R19+0x18] ;  /* 0x0000180013187984 */ /* 0x000e620000000800 */
[----:B--2---:R-:W-:-:S03]  /*2050*/  FFMA R6, R6, R7, R27 ;  /* 0x0000000706067223 */ /* 0x004fc6000000001b */
[----:B------:R-:W2:Y:S01]  /*2060*/  LDS R25, [R20+0x1c] ;  /* 0x00001c0014197984 */ /* 0x000ea20000000800 */
[----:B---3--:R-:W-:-:S04]  /*2070*/  FFMA R6, R17, R18, R6 ;  /* 0x0000001211067223 */ /* 0x008fc80000000006 */
[----:B----4-:R-:W-:-:S04]  /*2080*/  FFMA R6, R15, R16, R6 ;  /* 0x000000100f067223 */ /* 0x010fc80000000006 */
[----:B0-----:R-:W-:-:S04]  /*2090*/  FFMA R6, R21, R22, R6 ;  /* 0x0000001615067223 */ /* 0x001fc80000000006 */
[----:B-1----:R-:W-:-:S04]  /*20a0*/  FFMA R6, R23, R24, R6 ;  /* 0x0000001817067223 */ /* 0x002fc80000000006 */
[----:B--2---:R-:W-:Y:S01]  /*20b0*/  FFMA R25, R25, R26, R6 ;  /* 0x0000001a19197223 */ /* 0x004fe20000000006 */
[----:B------:R-:W-:Y:S06]  /*20c0*/  BRA.U UP2, `(.L_x_19) ;  /* 0xfffffffd02847547 */ /* 0x000fec000b83ffff */
[----:B------:R-:W-:-:S05]  /*20d0*/  UMOV UR4, UR10 ;  /* 0x0000000a00047c82 */ /* 0x000fca0008000000 */
.L_x_18:
[----:B------:R-:W-:-:S09]  /*20e0*/  UISETP.NE.AND UP2, UPT, UR28, URZ, UPT ;  /* 0x000000ff1c00728c */ /* 0x000fd2000bf45270 */
[----:B------:R-:W-:Y:S05]  /*20f0*/  BRA.U !UP2, `(.L_x_20) ;  /* 0x000000010adc7547 */ /* 0x000fea000b800000 */
[----:B------:R-:W-:Y:S02]  /*2100*/  UISETP.GE.U32.AND UP2, UPT, UR32, 0x3, UPT ;  /* 0x000000032000788c */ /* 0x000fe4000bf46070 */
[----:B------:R-:W-:-:S07]  /*2110*/  UISETP.NE.AND UP3, UPT, UR29, URZ, UPT ;  /* 0x000000ff1d00728c */ /* 0x000fce000bf65270 */
[----:B------:R-:W-:Y:S05]  /*2120*/  BRA.U !UP2, `(.L_x_21) ;  /* 0x000000010a547547 */ /* 0x000fea000b800000 */
[----:B------:R-:W0:Y:S01]  /*2130*/  S2R R16, SR_CgaCtaId ;  /* 0x0000000000107919 */ /* 0x000e220000008800 */
[----:B------:R-:W1:Y:S01]  /*2140*/  LDC R7, c[0x0][0x3b4] ;  /* 0x0000ed00ff077b82 */ /* 0x000e620000000800 */
[----:B------:R-:W-:Y:S02]  /*2150*/  MOV R15, 0x400 ;  /* 0x00000400000f7802 */ /* 0x000fe40000000f00 */
[----:B------:R-:W-:-:S04]  /*2160*/  IADD3 R5, PT, PT, R8, UR4, RZ ;  /* 0x0000000408057c10 */ /* 0x000fc8000fffe0ff */
[----:B------:R-:W-:-:S05]  /*2170*/  LEA R5, R5, UR15, 0x2 ;  /* 0x0000000f05057c11 */ /* 0x000fca000f8e10ff */
[----:B------:R-:W-:Y:S04]  /*2180*/  LDS R17, [R5+0x4] ;  /* 0x0000040005117984 */ /* 0x000fe80000000800 */
[----:B------:R-:W-:Y:S04]  /*2190*/  LDS R19, [R5+0x8] ;  /* 0x0000080005137984 */ /* 0x000fe80000000800 */
[----:B------:R-:W-:Y:S01]  /*21a0*/  LDS R21, [R5+0xc] ;  /* 0x00000c0005157984 */ /* 0x000fe20000000800 */
[----:B-1----:R-:W-:Y:S01]  /*21b0*/  IMAD R6, R4, R7, UR4 ;  /* 0x0000000404067e24 */ /* 0x002fe2000f8e0207 */
[----:B------:R-:W-:Y:S01]  /*21c0*/  UIADD3 UR4, UPT, UPT, UR4, 0x4, URZ ;  /* 0x0000000404047890 */ /* 0x000fe2000fffe0ff */
[----:B0-----:R-:W-:-:S04]  /*21d0*/  LEA R7, R16, R15, 0x18 ;  /* 0x0000000f10077211 */ /* 0x001fc800078ec0ff */
[----:B------:R-:W-:Y:S02]  /*21e0*/  LEA R7, R6, R7, 0x2 ;  /* 0x0000000706077211 */ /* 0x000fe400078e10ff */
[----:B------:R-:W-:Y:S04]  /*21f0*/  LDS R6, [R5] ;  /* 0x0000000005067984 */ /* 0x000fe80000000800 */
[----:B------:R-:W0:Y:S04]  /*2200*/  LDS R15, [R7] ;  /* 0x00000000070f7984 */ /* 0x000e280000000800 */
[----:B------:R-:W1:Y:S04]  /*2210*/  LDS R16, [R7+0x4] ;  /* 0x0000040007107984 */ /* 0x000e680000000800 */
[----:B------:R-:W2:Y:S04]  /*2220*/  LDS R18, [R7+0x8] ;  /* 0x0000080007127984 */ /* 0x000ea80000000800 */
[----:B------:R-:W3:Y:S01]  /*2230*/  LDS R20, [R7+0xc] ;  /* 0x00000c0007147984 */ /* 0x000ee20000000800 */
[----:B0-----:R-:W-:-:S04]  /*2240*/  FFMA R6, R6, R15, R25 ;  /* 0x0000000f06067223 */ /* 0x001fc80000000019 */
[----:B-1----:R-:W-:-:S04]  /*2250*/  FFMA R6, R17, R16, R6 ;  /* 0x0000001011067223 */ /* 0x002fc80000000006 */
[----:B--2---:R-:W-:-:S04]  /*2260*/  FFMA R6, R19, R18, R6 ;  /* 0x0000001213067223 */ /* 0x004fc80000000006 */
[----:B---3--:R-:W-:-:S07]  /*2270*/  FFMA R25, R21, R20, R6 ;  /* 0x0000001415197223 */ /* 0x008fce0000000006 */
.L_x_21:
[----:B------:R-:W-:Y:S05]  /*2280*/  BRA.U !UP3, `(.L_x_20) ;  /* 0x000000010b787547 */ /* 0x000fea000b800000 */
[----:B------:R-:W-:Y:S02]  /*2290*/  UISETP.NE.AND UP2, UPT, UR33, URZ, UPT ;  /* 0x000000ff2100728c */ /* 0x000fe4000bf45270 */
[----:B------:R-:W-:-:S07]  /*22a0*/  UISETP.NE.AND UP3, UPT, UR30, URZ, UPT ;  /* 0x000000ff1e00728c */ /* 0x000fce000bf65270 */
[----:B------:R-:W-:Y:S05]  /*22b0*/  BRA.U !UP2, `(.L_x_22) ;  /* 0x000000010a3c7547 */ /* 0x000fea000b800000 */
[----:B------:R-:W0:Y:S01]  /*22c0*/  S2R R15, SR_CgaCtaId ;  /* 0x00000000000f7919 */ /* 0x000e220000008800 */
[----:B------:R-:W1:Y:S01]  /*22d0*/  LDC R7, c[0x0][0x3b4] ;  /* 0x0000ed00ff077b82 */ /* 0x000e620000000800 */
[----:B------:R-:W-:Y:S02]  /*22e0*/  MOV R6, 0x400 ;  /* 0x0000040000067802 */ /* 0x000fe40000000f00 */
[----:B------:R-:W-:-:S04]  /*22f0*/  IADD3 R5, PT, PT, R8, UR4, RZ ;  /* 0x0000000408057c10 */ /* 0x000fc8000fffe0ff */
[----:B------:R-:W-:-:S05]  /*2300*/  LEA R5, R5, UR15, 0x2 ;  /* 0x0000000f05057c11 */ /* 0x000fca000f8e10ff */
[----:B------:R-:W-:Y:S01]  /*2310*/  LDS R17, [R5+0x4] ;  /* 0x0000040005117984 */ /* 0x000fe20000000800 */
[----:B-1----:R-:W-:Y:S01]  /*2320*/  IMAD R7, R4, R7, UR4 ;  /* 0x0000000404077e24 */ /* 0x002fe2000f8e0207 */
[----:B------:R-:W-:Y:S01]  /*2330*/  UIADD3 UR4, UPT, UPT, UR4, 0x2, URZ ;  /* 0x0000000204047890 */ /* 0x000fe2000fffe0ff */
[----:B0-----:R-:W-:-:S04]  /*2340*/  LEA R6, R15, R6, 0x18 ;  /* 0x000000060f067211 */ /* 0x001fc800078ec0ff */
[----:B------:R-:W-:Y:S02]  /*2350*/  LEA R7, R7, R6, 0x2 ;  /* 0x0000000607077211 */ /* 0x000fe400078e10ff */
[----:B------:R-:W-:Y:S04]  /*2360*/  LDS R6, [R5] ;  /* 0x0000000005067984 */ /* 0x000fe80000000800 */
[----:B------:R-:W0:Y:S04]  /*2370*/  LDS R15, [R7] ;  /* 0x00000000070f7984 */ /* 0x000e280000000800 */
[----:B------:R-:W1:Y:S01]  /*2380*/  LDS R16, [R7+0x4] ;  /* 0x0000040007107984 */ /* 0x000e620000000800 */
[----:B0-----:R-:W-:-:S04]  /*2390*/  FFMA R6, R6, R15, R25 ;  /* 0x0000000f06067223 */ /* 0x001fc80000000019 */
[----:B-1----:R-:W-:-:S07]  /*23a0*/  FFMA R25, R17, R16, R6 ;  /* 0x0000001011197223 */ /* 0x002fce0000000006 */
.L_x_22:
[----:B------:R-:W-:Y:S05]  /*23b0*/  BRA.U !UP3, `(.L_x_20) ;  /* 0x000000010b2c7547 */ /* 0x000fea000b800000 */
[----:B------:R-:W0:Y:S01]  /*23c0*/  S2R R16, SR_CgaCtaId ;  /* 0x0000000000107919 */ /* 0x000e220000008800 */
[----:B------:R-:W1:Y:S01]  /*23d0*/  LDC R7, c[0x0][0x3b4] ;  /* 0x0000ed00ff077b82 */ /* 0x000e620000000800 */
[----:B------:R-:W-:Y:S02]  /*23e0*/  MOV R15, 0x400 ;  /* 0x00000400000f7802 */ /* 0x000fe40000000f00 */
[----:B------:R-:W-:-:S04]  /*23f0*/  IADD3 R5, PT, PT, R8, UR4, RZ ;  /* 0x0000000408057c10 */ /* 0x000fc8000fffe0ff */
[----:B------:R-:W-:Y:S01]  /*2400*/  LEA R5, R5, UR15, 0x2 ;  /* 0x0000000f05057c11 */ /* 0x000fe2000f8e10ff */
[----:B-1----:R-:W-:Y:S01]  /*2410*/  IMAD R6, R4, R7, UR4 ;  /* 0x0000000404067e24 */ /* 0x002fe2000f8e0207 */
[----:B0-----:R-:W-:-:S04]  /*2420*/  LEA R7, R16, R15, 0x18 ;  /* 0x0000000f10077211 */ /* 0x001fc800078ec0ff */
[----:B------:R-:W-:Y:S02]  /*2430*/  LEA R7, R6, R7, 0x2 ;  /* 0x0000000706077211 */ /* 0x000fe400078e10ff */
[----:B------:R-:W-:Y:S04]  /*2440*/  LDS R6, [R5] ;  /* 0x0000000005067984 */ /* 0x000fe80000000800 */
[----:B------:R-:W0:Y:S02]  /*2450*/  LDS R7, [R7] ;  /* 0x0000000007077984 */ /* 0x000e240000000800 */
[----:B0-----:R-:W-:-:S07]  /*2460*/  FFMA R25, R6, R7, R25 ;  /* 0x0000000706197223 */ /* 0x001fce0000000019 */
.L_x_20:
[----:B------:R-:W0:Y:S01]  /*2470*/  LDCU UR4, c[0x0][0x3c0] ;  /* 0x00007800ff0477ac */ /* 0x000e220008000800 */
[----:B------:R-:W1:Y:S01]  /*2480*/  LDCU UR5, c[0x0][0x3c8] ;  /* 0x00007900ff0577ac */ /* 0x000e620008000800 */
[--C-:B0-----:R-:W-:Y:S02]  /*2490*/  IMAD R6, R9, UR4, R4.reuse ;  /* 0x0000000409067c24 */ /* 0x101fe4000f8e0204 */
[----:B------:R-:W-:Y:S01]  /*24a0*/  IMAD R5, R0, UR4, R4 ;  /* 0x0000000400057c24 */ /* 0x000fe2000f8e0204 */
[----:B------:R-:W-:Y:S01]  /*24b0*/  IADD3 R4, PT, PT, R4, 0x1, RZ ;  /* 0x0000000104047810 */ /* 0x000fe20007ffe0ff */
[----:B-1----:R-:W-:Y:S01]  /*24c0*/  FMUL R25, R25, UR5 ;  /* 0x0000000519197c20 */ /* 0x002fe20008400000 */
[----:B------:R-:W-:Y:S02]  /*24d0*/  ISETP.GE.AND P0, PT, R3, R6, PT ;  /* 0x000000060300720c */ /* 0x000fe40003f06270 */
[----:B------:R-:W-:Y:S02]  /*24e0*/  LEA R6, R5, UR35, 0x2 ;  /* 0x0000002305067c11 */ /* 0x000fe4000f8e10ff */
[----:B------:R-:W-:-:S02]  /*24f0*/  FSEL R25, R25, -INF , P0 ;  /* 0xff80000019197808 */ /* 0x000fc40000000000 */
[----:B------:R-:W-:-:S03]  /*2500*/  ISETP.NE.AND P0, PT, R4, UR4, PT ;  /* 0x0000000404007c0c */ /* 0x000fc6000bf05270 */
[----:B------:R3:W-:Y:S10]  /*2510*/  STS [R6], R25 ;  /* 0x0000001906007388 */ /* 0x0007f40000000800 */
[----:B---3--:R-:W-:Y:S05]  /*2520*/  @!P0 BRA `(.L_x_23) ;  /* 0x0000000400688947 */ /* 0x008fea0003800000 */
[----:B------:R-:W-:Y:S05]  /*2530*/  BRA `(.L_x_24) ;  /* 0xfffffff800407947 */ /* 0x000fea000383ffff */
.L_x_17:
[----:B------:R-:W-:Y:S01]  /*2540*/  UISETP.GE.U32.AND UP2, UPT, UR24, 0x7, UPT ;  /* 0x000000071800788c */ /* 0x000fe2000bf46070 */
[----:B0-----:R-:W-:-:S08]  /*2550*/  HFMA2 R4, -RZ, RZ, 0, 0 ;  /* 0x00000000ff047431 */ /* 0x001fd000000001ff */
[----:B------:R-:W-:Y:S05]  /*2560*/  BRA.U !UP2, `(.L_x_25) ;  /* 0x000000010a9c7547 */ /* 0x000fea000b800000 */
[----:B------:R-:W-:-:S07]  /*2570*/  MOV R4, RZ ;  /* 0x000000ff00047202 */ /* 0x000fce0000000f00 */
.L_x_26:
[--C-:B------:R-:W-:Y:S02]  /*2580*/  IMAD R6, R9, UR4, R4.reuse ;  /* 0x0000000409067c24 */ /* 0x100fe4000f8e0204 */
[----:B0-----:R-:W-:Y:S01]  /*2590*/  IMAD R5, R0, UR4, R4 ;  /* 0x0000000400057c24 */ /* 0x001fe2000f8e0204 */
[----:B------:R-:W-:Y:S02]  /*25a0*/  IADD3 R4, PT, PT, R4, 0x8, RZ ;  /* 0x0000000804047810 */ /* 0x000fe40007ffe0ff */
[C---:B------:R-:W-:Y:S02]  /*25b0*/  IADD3 R18, PT, PT, R6.reuse, 0x2, RZ ;  /* 0x0000000206127810 */ /* 0x040fe40007ffe0ff */
[C---:B------:R-:W-:Y:S02]  /*25c0*/  IADD3 R16, PT, PT, R6.reuse, 0x1, RZ ;  /* 0x0000000106107810 */ /* 0x040fe40007ffe0ff */
[----:B------:R-:W-:Y:S02]  /*25d0*/  ISETP.GE.AND P5, PT, R3, R18, PT ;  /* 0x000000120300720c */ /* 0x000fe40003fa6270 */
[----:B------:R-:W-:-:S02]  /*25e0*/  IADD3 R18, PT, PT, R6, 0x5, RZ ;  /* 0x0000000506127810 */ /* 0x000fc40007ffe0ff */
[C---:B------:R-:W-:Y:S02]  /*25f0*/  ISETP.GE.AND P4, PT, R3.reuse, R16, PT ;  /* 0x000000100300720c */ /* 0x040fe40003f86270 */
[C---:B------:R-:W-:Y:S02]  /*2600*/  IADD3 R16, PT, PT, R6.reuse, 0x4, RZ ;  /* 0x0000000406107810 */ /* 0x040fe40007ffe0ff */
[C---:B------:R-:W-:Y:S02]  /*2610*/  ISETP.GE.AND P1, PT, R3.reuse, R18, PT ;  /* 0x000000120300720c */ /* 0x040fe40003f26270 */
[C---:B------:R-:W-:Y:S02]  /*2620*/  IADD3 R20, PT, PT, R6.reuse, 0x3, RZ ;  /* 0x0000000306147810 */ /* 0x040fe40007ffe0ff */
[C---:B------:R-:W-:Y:S02]  /*2630*/  ISETP.GE.AND P3, PT, R3.reuse, R6, PT ;  /* 0x000000060300720c */ /* 0x040fe40003f66270 */
[C---:B------:R-:W-:Y:S01]  /*2640*/  IADD3 R18, PT, PT, R6.reuse, 0x6, RZ ;  /* 0x0000000606127810 */ /* 0x040fe20007ffe0ff */
[----:B------:R-:W-:Y:S01]  /*2650*/  VIADD R6, R6, 0x7 ;  /* 0x0000000706067836 */ /* 0x000fe20000000000 */
[----:B------:R-:W-:-:S02]  /*2660*/  ISETP.GE.AND P2, PT, R3, R16, PT ;  /* 0x000000100300720c */ /* 0x000fc40003f46270 */
[----:B------:R-:W-:Y:S02]  /*2670*/  LEA R16, R5, UR35, 0x2 ;  /* 0x0000002305107c11 */ /* 0x000fe4000f8e10ff */
[C---:B------:R-:W-:Y:S02]  /*2680*/  FSEL R5, R11.reuse, -INF , P3 ;  /* 0xff8000000b057808 */ /* 0x040fe40001800000 */
[----:B------:R-:W-:Y:S02]  /*2690*/  FSEL R7, R11, -INF , P4 ;  /* 0xff8000000b077808 */ /* 0x000fe40002000000 */
[C---:B------:R-:W-:Y:S01]  /*26a0*/  ISETP.GE.AND P0, PT, R3.reuse, R20, PT ;  /* 0x000000140300720c */ /* 0x040fe20003f06270 */
[----:B------:R0:W-:Y:S01]  /*26b0*/  STS [R16], R5 ;  /* 0x0000000510007388 */ /* 0x0001e20000000800 */
[C---:B------:R-:W-:Y:S02]  /*26c0*/  ISETP.GE.AND P3, PT, R3.reuse, R18, PT ;  /* 0x000000120300720c */ /* 0x040fe40003f66270 */
[----:B------:R-:W-:Y:S01]  /*26d0*/  ISETP.GE.AND P4, PT, R3, R6, PT ;  /* 0x000000060300720c */ /* 0x000fe20003f86270 */
[----:B------:R0:W-:Y:S01]  /*26e0*/  STS [R16+0x4], R7 ;  /* 0x0000040710007388 */ /* 0x0001e20000000800 */
[----:B------:R-:W-:-:S02]  /*26f0*/  FSEL R15, R11, -INF , P5 ;  /* 0xff8000000b0f7808 */ /* 0x000fc40002800000 */
[C---:B------:R-:W-:Y:S02]  /*2700*/  FSEL R17, R11.reuse, -INF , P0 ;  /* 0xff8000000b117808 */ /* 0x040fe40000000000 */
[C---:B------:R-:W-:Y:S01]  /*2710*/  FSEL R19, R11.reuse, -INF , P2 ;  /* 0xff8000000b137808 */ /* 0x040fe20001000000 */
[----:B------:R0:W-:Y:S01]  /*2720*/  STS [R16+0x8], R15 ;  /* 0x0000080f10007388 */ /* 0x0001e20000000800 */
[C---:B------:R-:W-:Y:S02]  /*2730*/  FSEL R21, R11.reuse, -INF , P1 ;  /* 0xff8000000b157808 */ /* 0x040fe40000800000 */
[C---:B------:R-:W-:Y:S01]  /*2740*/  FSEL R23, R11.reuse, -INF , P3 ;  /* 0xff8000000b177808 */ /* 0x040fe20001800000 */
[----:B------:R0:W-:Y:S01]  /*2750*/  STS [R16+0xc], R17 ;  /* 0x00000c1110007388 */ /* 0x0001e20000000800 */
[----:B------:R-:W-:Y:S02]  /*2760*/  FSEL R25, R11, -INF , P4 ;  /* 0xff8000000b197808 */ /* 0x000fe40002000000 */
[----:B------:R-:W-:Y:S01]  /*2770*/  ISETP.NE.AND P0, PT, R4, UR9, PT ;  /* 0x0000000904007c0c */ /* 0x000fe2000bf05270 */
[----:B------:R0:W-:Y:S04]  /*2780*/  STS [R16+0x10], R19 ;  /* 0x0000101310007388 */ /* 0x0001e80000000800 */
[----:B------:R0:W-:Y:S04]  /*2790*/  STS [R16+0x14], R21 ;  /* 0x0000141510007388 */ /* 0x0001e80000000800 */
[----:B------:R0:W-:Y:S04]  /*27a0*/  STS [R16+0x18], R23 ;  /* 0x0000181710007388 */ /* 0x0001e80000000800 */
[----:B------:R0:W-:Y:S01]  /*27b0*/  STS [R16+0x1c], R25 ;  /* 0x00001c1910007388 */ /* 0x0001e20000000800 */
[----:B------:R-:W-:Y:S05]  /*27c0*/  @P0 BRA `(.L_x_26) ;  /* 0xfffffffc006c0947 */ /* 0x000fea000383ffff */
[----:B------:R-:W-:-:S07]  /*27d0*/  MOV R4, UR9 ;  /* 0x0000000900047c02 */ /* 0x000fce0008000f00 */
.L_x_25:
[----:B------:R-:W-:-:S09]  /*27e0*/  UISETP.NE.AND UP2, UPT, UR23, URZ, UPT ;  /* 0x000000ff1700728c */ /* 0x000fd2000bf45270 */
[----:B------:R-:W-:Y:S05]  /*27f0*/  BRA.U !UP2, `(.L_x_23) ;  /* 0x000000010ab47547 */ /* 0x000fea000b800000 */
[----:B------:R-:W-:Y:S02]  /*2800*/  UIADD3 UR5, UPT, UPT, UR23, -0x1, URZ ;  /* 0xffffffff17057890 */ /* 0x000fe4000fffe0ff */
[----:B------:R-:W-:Y:S02]  /*2810*/  UISETP.NE.AND UP3, UPT, UR22, URZ, UPT ;  /* 0x000000ff1600728c */ /* 0x000fe4000bf65270 */
[----:B------:R-:W-:-:S09]  /*2820*/  UISETP.GE.U32.AND UP2, UPT, UR5, 0x3, UPT ;  /* 0x000000030500788c */ /* 0x000fd2000bf46070 */
[----:B------:R-:W-:Y:S05]  /*2830*/  BRA.U !UP2, `(.L_x_27) ;  /* 0x000000010a4c7547 */ /* 0x000fea000b800000 */
[--C-:B------:R-:W-:Y:S02]  /*2840*/  IMAD R6, R9, UR4, R4.reuse ;  /* 0x0000000409067c24 */ /* 0x100fe4000f8e0204 */
[----:B0-----:R-:W-:Y:S01]  /*2850*/  IMAD R5, R0, UR4, R4 ;  /* 0x0000000400057c24 */ /* 0x001fe2000f8e0204 */
[----:B------:R-:W-:Y:S02]  /*2860*/  IADD3 R4, PT, PT, R4, 0x4, RZ ;  /* 0x0000000404047810 */ /* 0x000fe40007ffe0ff */
[C---:B------:R-:W-:Y:S02]  /*2870*/  IADD3 R16, PT, PT, R6.reuse, 0x1, RZ ;  /* 0x0000000106107810 */ /* 0x040fe40007ffe0ff */
[C---:B------:R-:W-:Y:S02]  /*2880*/  IADD3 R18, PT, PT, R6.reuse, 0x2, RZ ;  /* 0x0000000206127810 */ /* 0x040fe40007ffe0ff */
[----:B------:R-:W-:Y:S02]  /*2890*/  IADD3 R20, PT, PT, R6, 0x3, RZ ;  /* 0x0000000306147810 */ /* 0x000fe40007ffe0ff */
[----:B------:R-:W-:-:S02]  /*28a0*/  ISETP.GE.AND P0, PT, R3, R6, PT ;  /* 0x000000060300720c */ /* 0x000fc40003f06270 */
[C---:B------:R-:W-:Y:S02]  /*28b0*/  ISETP.GE.AND P1, PT, R3.reuse, R16, PT ;  /* 0x000000100300720c */ /* 0x040fe40003f26270 */
[C---:B------:R-:W-:Y:S02]  /*28c0*/  ISETP.GE.AND P2, PT, R3.reuse, R18, PT ;  /* 0x000000120300720c */ /* 0x040fe40003f46270 */
[----:B------:R-:W-:Y:S02]  /*28d0*/  ISETP.GE.AND P3, PT, R3, R20, PT ;  /* 0x000000140300720c */ /* 0x000fe40003f66270 */
[----:B------:R-:W-:Y:S02]  /*28e0*/  LEA R6, R5, UR35, 0x2 ;  /* 0x0000002305067c11 */ /* 0x000fe4000f8e10ff */
[C---:B------:R-:W-:Y:S02]  /*28f0*/  FSEL R5, R11.reuse, -INF , P0 ;  /* 0xff8000000b057808 */ /* 0x040fe40000000000 */
[----:B------:R-:W-:-:S02]  /*2900*/  FSEL R7, R11, -INF , P1 ;  /* 0xff8000000b077808 */ /* 0x000fc40000800000 */
[C---:B------:R-:W-:Y:S01]  /*2910*/  FSEL R15, R11.reuse, -INF , P2 ;  /* 0xff8000000b0f7808 */ /* 0x040fe20001000000 */
[----:B------:R1:W-:Y:S01]  /*2920*/  STS [R6], R5 ;  /* 0x0000000506007388 */ /* 0x0003e20000000800 */
[----:B------:R-:W-:-:S03]  /*2930*/  FSEL R17, R11, -INF , P3 ;  /* 0xff8000000b117808 */ /* 0x000fc60001800000 */
[----:B------:R1:W-:Y:S04]  /*2940*/  STS [R6+0x4], R7 ;  /* 0x0000040706007388 */ /* 0x0003e80000000800 */
[----:B------:R1:W-:Y:S04]  /*2950*/  STS [R6+0x8], R15 ;  /* 0x0000080f06007388 */ /* 0x0003e80000000800 */
[----:B------:R1:W-:Y:S02]  /*2960*/  STS [R6+0xc], R17 ;  /* 0x00000c1106007388 */ /* 0x0003e40000000800 */
.L_x_27:
[----:B------:R-:W-:Y:S05]  /*2970*/  BRA.U !UP3, `(.L_x_23) ;  /* 0x000000010b547547 */ /* 0x000fea000b800000 */
[----:B------:R-:W-:Y:S01]  /*2980*/  UIADD3 UR5, UPT, UPT, UR22, -0x1, URZ ;  /* 0xffffffff16057890 */ /* 0x000fe2000fffe0ff */
[----:B------:R-:W-:-:S03]  /*2990*/  ISETP.NE.AND P0, PT, RZ, UR19, PT ;  /* 0x00000013ff007c0c */ /* 0x000fc6000bf05270 */
[----:B------:R-:W-:-:S09]  /*29a0*/  UISETP.NE.AND UP2, UPT, UR5, URZ, UPT ;  /* 0x000000ff0500728c */ /* 0x000fd2000bf45270 */
[----:B------:R-:W-:Y:S05]  /*29b0*/  BRA.U !UP2, `(.L_x_28) ;  /* 0x000000010a2c7547 */ /* 0x000fea000b800000 */
[--C-:B-1----:R-:W-:Y:S02]  /*29c0*/  IMAD R6, R9, UR4, R4.reuse ;  /* 0x0000000409067c24 */ /* 0x102fe4000f8e0204 */
[----:B0-----:R-:W-:Y:S01]  /*29d0*/  IMAD R5, R0, UR4, R4 ;  /* 0x0000000400057c24 */ /* 0x001fe2000f8e0204 */
[----:B------:R-:W-:Y:S02]  /*29e0*/  IADD3 R4, PT, PT, R4, 0x2, RZ ;  /* 0x0000000204047810 */ /* 0x000fe40007ffe0ff */
[----:B------:R-:W-:Y:S02]  /*29f0*/  IADD3 R16, PT, PT, R6, 0x1, RZ ;  /* 0x0000000106107810 */ /* 0x000fe40007ffe0ff */
[C---:B------:R-:W-:Y:S02]  /*2a00*/  ISETP.GE.AND P1, PT, R3.reuse, R6, PT ;  /* 0x000000060300720c */ /* 0x040fe40003f26270 */
[----:B------:R-:W-:Y:S02]  /*2a10*/  ISETP.GE.AND P2, PT, R3, R16, PT ;  /* 0x000000100300720c */ /* 0x000fe40003f46270 */
[----:B------:R-:W-:-:S02]  /*2a20*/  LEA R6, R5, UR35, 0x2 ;  /* 0x0000002305067c11 */ /* 0x000fc4000f8e10ff */
[C---:B------:R-:W-:Y:S02]  /*2a30*/  FSEL R5, R11.reuse, -INF , P1 ;  /* 0xff8000000b057808 */ /* 0x040fe40000800000 */
[----:B------:R-:W-:-:S03]  /*2a40*/  FSEL R7, R11, -INF , P2 ;  /* 0xff8000000b077808 */ /* 0x000fc60001000000 */
[----:B------:R2:W-:Y:S04]  /*2a50*/  STS [R6], R5 ;  /* 0x0000000506007388 */ /* 0x0005e80000000800 */
[----:B------:R2:W-:Y:S02]  /*2a60*/  STS [R6+0x4], R7 ;  /* 0x0000040706007388 */ /* 0x0005e40000000800 */
.L_x_28:
[--C-:B-12---:R-:W-:Y:S02]  /*2a70*/  @P0 IMAD R6, R9, UR4, R4.reuse ;  /* 0x0000000409060c24 */ /* 0x106fe4000f8e0204 */
[----:B------:R-:W-:-:S03]  /*2a80*/  @P0 IMAD R4, R0, UR4, R4 ;  /* 0x0000000400040c24 */ /* 0x000fc6000f8e0204 */
[----:B------:R-:W-:Y:S02]  /*2a90*/  @P0 ISETP.GE.AND P1, PT, R3, R6, PT ;  /* 0x000000060300020c */ /* 0x000fe40003f26270 */
[----:B0-----:R-:W-:Y:S02]  /*2aa0*/  @P0 LEA R5, R4, UR35, 0x2 ;  /* 0x0000002304050c11 */ /* 0x001fe4000f8e10ff */
[----:B------:R-:W-:-:S05]  /*2ab0*/  @P0 FSEL R4, R11, -INF , P1 ;  /* 0xff8000000b040808 */ /* 0x000fca0000800000 */
[----:B------:R2:W-:Y:S04]  /*2ac0*/  @P0 STS [R5], R4 ;  /* 0x0000000405000388 */ /* 0x0005e80000000800 */
.L_x_23:
[----:B------:R-:W-:Y:S01]  /*2ad0*/  UISETP.GE.U32.AND UP2, UPT, UR24, 0x3, UPT ;  /* 0x000000031800788c */ /* 0x000fe2000bf46070 */
[----:B012---:R-:W-:-:S08]  /*2ae0*/  MOV R5, RZ ;  /* 0x000000ff00057202 */ /* 0x007fd00000000f00 */
[----:B------:R-:W-:Y:S05]  /*2af0*/  BRA.U !UP2, `(.L_x_29) ;  /* 0x000000050a0c7547 */ /* 0x000fea000b800000 */
[----:B------:R-:W-:Y:S01]  /*2b00*/  HFMA2 R4, -RZ, RZ, 0, 0 ;  /* 0x00000000ff047431 */ /* 0x000fe200000001ff */
[----:B------:R-:W0:Y:S06]  /*2b10*/  LDCU UR4, c[0x0][0x3c0] ;  /* 0x00007800ff0477ac */ /* 0x000e2c0008000800 */
.L_x_41:
[--C-:B0-----:R-:W-:Y:S01]  /*2b20*/  IMAD R18, R9, UR4, R4.reuse ;  /* 0x0000000409127c24 */ /* 0x101fe2000f8e0204 */
[----:B------:R-:W-:Y:S01]  /*2b30*/  BSSY.RECONVERGENT B0, `(.L_x_30) ;  /* 0x0000012000007945 */ /* 0x000fe20003800200 */
[----:B-1234-:R-:W-:Y:S01]  /*2b40*/  IMAD R5, R0, UR4, R4 ;  /* 0x0000000400057c24 */ /* 0x01efe2000f8e0204 */
[----:B------:R-:W-:Y:S02]  /*2b50*/  IADD3 R4, PT, PT, R4, 0x4, RZ ;  /* 0x0000000404047810 */ /* 0x000fe40007ffe0ff */
[----:B------:R-:W-:Y:S02]  /*2b60*/  ISETP.GE.AND P1, PT, R3, R18, PT ;  /* 0x000000120300720c */ /* 0x000fe40003f26270 */
[----:B------:R-:W-:Y:S02]  /*2b70*/  LEA R5, R5, UR35, 0x2 ;  /* 0x0000002305057c11 */ /* 0x000fe4000f8e10ff */
[----:B------:R-:W-:Y:S02]  /*2b80*/  IADD3 R6, PT, PT, R18, 0x1, RZ ;  /* 0x0000000112067810 */ /* 0x000fe40007ffe0ff */
[----:B------:R-:W-:-:S02]  /*2b90*/  ISETP.NE.AND P0, PT, R4, UR18, PT ;  /* 0x0000001204007c0c */ /* 0x000fc4000bf05270 */
[----:B------:R-:W-:-:S05]  /*2ba0*/  ISETP.GE.AND P2, PT, R3, R6, PT ;  /* 0x000000060300720c */ /* 0x000fca0003f46270 */
[----:B------:R0:W-:Y:S01]  /*2bb0*/  @!P1 STS [R5], RZ ;  /* 0x000000ff05009388 */ /* 0x0001e20000000800 */
[----:B------:R-:W-:Y:S07]  /*2bc0*/  @!P1 BRA `(.L_x_31) ;  /* 0x0000000000209947 */ /* 0x000fee0003800000 */
[----:B------:R-:W1:Y:S02]  /*2bd0*/  LDS R7, [R5] ;  /* 0x0000000005077984 */ /* 0x000e640000000800 */
[----:B-1---5:R-:W-:-:S04]  /*2be0*/  FADD R6, -R2, R7 ;  /* 0x0000000702067221 */ /* 0x022fc80000000100 */
[----:B------:R-:W-:-:S05]  /*2bf0*/  FMUL R6, R6, 1.4426950216293334961 ;  /* 0x3fb8aa3b06067820 */ /* 0x000fca0000400000 */
[----:B------:R-:W-:-:S13]  /*2c00*/  FSETP.GEU.AND P1, PT, R6, -126, PT ;  /* 0xc2fc00000600780b */ /* 0x000fda0003f2e000 */
[----:B------:R-:W-:-:S04]  /*2c10*/  @!P1 FMUL R6, R6, 0.5 ;  /* 0x3f00000006069820 */ /* 0x000fc80000400000 */
[----:B------:R-:W1:Y:S02]  /*2c20*/  MUFU.EX2 R16, R6 ;  /* 0x0000000600107308 */ /* 0x000e640000000800 */
[----:B-1----:R-:W-:-:S05]  /*2c30*/  @!P1 FMUL R16, R16, R16 ;  /* 0x0000001010109220 */ /* 0x002fca0000400000 */
[----:B------:R1:W-:Y:S02]  /*2c40*/  STS [R5], R16 ;  /* 0x0000001005007388 */ /* 0x0003e40000000800 */
.L_x_31:
[----:B------:R-:W-:Y:S05]  /*2c50*/  BSYNC.RECONVERGENT B0 ;  /* 0x0000000000007941 */ /* 0x000fea0003800200 */
.L_x_30:
[----:B------:R-:W-:Y:S04]  /*2c60*/  BSSY.RECONVERGENT B0, `(.L_x_32) ;  /* 0x000000c000007945 */ /* 0x000fe80003800200 */
[----:B------:R-:W-:Y:S05]  /*2c70*/  @!P2 BRA `(.L_x_33) ;  /* 0x000000000024a947 */ /* 0x000fea0003800000 */
[----:B------:R-:W2:Y:S02]  /*2c80*/  LDS R7, [R5+0x4] ;  /* 0x0000040005077984 */ /* 0x000ea40000000800 */
[----:B--2--5:R-:W-:-:S04]  /*2c90*/  FADD R7, -R2, R7 ;  /* 0x0000000702077221 */ /* 0x024fc80000000100 */
[----:B------:R-:W-:-:S05]  /*2ca0*/  FMUL R7, R7, 1.4426950216293334961 ;  /* 0x3fb8aa3b07077820 */ /* 0x000fca0000400000 */
[----:B------:R-:W-:-:S13]  /*2cb0*/  FSETP.GEU.AND P1, PT, R7, -126, PT ;  /* 0xc2fc00000700780b */ /* 0x000fda0003f2e000 */
[----:B------:R-:W-:-:S04]  /*2cc0*/  @!P1 FMUL R7, R7, 0.5 ;  /* 0x3f00000007079820 */ /* 0x000fc80000400000 */
[----:B------:R-:W2:Y:S02]  /*2cd0*/  MUFU.EX2 R6, R7 ;  /* 0x0000000700067308 */ /* 0x000ea40000000800 */
[----:B--2---:R-:W-:-:S05]  /*2ce0*/  @!P1 FMUL R6, R6, R6 ;  /* 0x0000000606069220 */ /* 0x004fca0000400000 */
[----:B------:R2:W-:Y:S01]  /*2cf0*/  STS [R5+0x4], R6 ;  /* 0x0000040605007388 */ /* 0x0005e20000000800 */
[----:B------:R-:W-:Y:S05]  /*2d00*/  BRA `(.L_x_34) ;  /* 0x0000000000047947 */ /* 0x000fea0003800000 */
.L_x_33:
[----:B------:R3:W-:Y:S02]  /*2d10*/  STS [R5+0x4], RZ ;  /* 0x000004ff05007388 */ /* 0x0007e40000000800 */
.L_x_34:
[----:B------:R-:W-:Y:S05]  /*2d20*/  BSYNC.RECONVERGENT B0 ;  /* 0x0000000000007941 */ /* 0x000fea0003800200 */
.L_x_32:
[----:B--2---:R-:W-:Y:S01]  /*2d30*/  IADD3 R6, PT, PT, R18, 0x2, RZ ;  /* 0x0000000212067810 */ /* 0x004fe20007ffe0ff */
[----:B------:R-:W-:Y:S03]  /*2d40*/  BSSY.RECONVERGENT B0, `(.L_x_35) ;  /* 0x000000d000007945 */ /* 0x000fe60003800200 */
[----:B------:R-:W-:-:S13]  /*2d50*/  ISETP.GE.AND P1, PT, R3, R6, PT ;  /* 0x000000060300720c */ /* 0x000fda0003f26270 */
        /* <DEDUP_REMOVED lines=10> */
.L_x_36:
[----:B------:R2:W-:Y:S02]  /*2e00*/  STS [R5+0x8], RZ ;  /* 0x000008ff05007388 */ /* 0x0005e40000000800 */
.L_x_37:
[----:B------:R-:W-:Y:S05]  /*2e10*/  BSYNC.RECONVERGENT B0 ;  /* 0x0000000000007941 */ /* 0x000fea0003800200 */
.L_x_35:
[----:B----4-:R-:W-:Y:S01]  /*2e20*/  IADD3 R6, PT, PT, R18, 0x3, RZ ;  /* 0x0000000312067810 */ /* 0x010fe20007ffe0ff */
[----:B------:R-:W-:Y:S03]  /*2e30*/  BSSY.RECONVERGENT B0, `(.L_x_38) ;  /* 0x000000d000007945 */ /* 0x000fe60003800200 */
[----:B------:R-:W-:-:S13]  /*2e40*/  ISETP.GE.AND P1, PT, R3, R6, PT ;  /* 0x000000060300720c */ /* 0x000fda0003f26270 */
[----:B------:R-:W-:Y:S05]  /*2e50*/  @!P1 BRA `(.L_x_39) ;  /* 0x0000000000249947 */ /* 0x000fea0003800000 */
[----:B------:R-:W4:Y:S02]  /*2e60*/  LDS R7, [R5+0xc] ;  /* 0x00000c0005077984 */ /* 0x000f240000000800 */
[----:B----45:R-:W-:-:S04]  /*2e70*/  FADD R7, -R2, R7 ;  /* 0x0000000702077221 */ /* 0x030fc80000000100 */
[----:B------:R-:W-:-:S05]  /*2e80*/  FMUL R7, R7, 1.4426950216293334961 ;  /* 0x3fb8aa3b07077820 */ /* 0x000fca0000400000 */
[----:B------:R-:W-:-:S13]  /*2e90*/  FSETP.GEU.AND P1, PT, R7, -126, PT ;  /* 0xc2fc00000700780b */ /* 0x000fda0003f2e000 */
[----:B------:R-:W-:-:S04]  /*2ea0*/  @!P1 FMUL R7, R7, 0.5 ;  /* 0x3f00000007079820 */ /* 0x000fc80000400000 */
[----:B------:R-:W4:Y:S02]  /*2eb0*/  MUFU.EX2 R6, R7 ;  /* 0x0000000700067308 */ /* 0x000f240000000800 */
[----:B----4-:R-:W-:-:S05]  /*2ec0*/  @!P1 FMUL R6, R6, R6 ;  /* 0x0000000606069220 */ /* 0x010fca0000400000 */
[----:B------:R4:W-:Y:S01]  /*2ed0*/  STS [R5+0xc], R6 ;  /* 0x00000c0605007388 */ /* 0x0009e20000000800 */
[----:B------:R-:W-:Y:S05]  /*2ee0*/  BRA `(.L_x_40) ;  /* 0x0000000000047947 */ /* 0x000fea0003800000 */
.L_x_39:
[----:B------:R4:W-:Y:S02]  /*2ef0*/  STS [R5+0xc], RZ ;  /* 0x00000cff05007388 */ /* 0x0009e40000000800 */
.L_x_40:
[----:B------:R-:W-:Y:S05]  /*2f00*/  BSYNC.RECONVERGENT B0 ;  /* 0x0000000000007941 */ /* 0x000fea0003800200 */
.L_x_38:
[----:B------:R-:W-:Y:S05]  /*2f10*/  @P0 BRA `(.L_x_41) ;  /* 0xfffffffc00000947 */ /* 0x000fea000383ffff */
[----:B01234-:R-:W-:-:S07]  /*2f20*/  MOV R5, UR18 ;  /* 0x0000001200057c02 */ /* 0x01ffce0008000f00 */
.L_x_29:
[----:B------:R-:W-:-:S09]  /*2f30*/  UISETP.NE.AND UP2, UPT, UR22, URZ, UPT ;  /* 0x000000ff1600728c */ /* 0x000fd2000bf45270 */
[----:B------:R-:W-:Y:S05]  /*2f40*/  BRA.U !UP2, `(.L_x_16) ;  /* 0x000000010ae47547 */ /* 0x000fea000b800000 */
[----:B------:R-:W-:-:S04]  /*2f50*/  UIADD3 UR5, UPT, UPT, UR22, -0x1, URZ ;  /* 0xffffffff16057890 */ /* 0x000fc8000fffe0ff */
[----:B------:R-:W-:-:S09]  /*2f60*/  UISETP.NE.AND UP2, UPT, UR5, URZ, UPT ;  /* 0x000000ff0500728c */ /* 0x000fd2000bf45270 */
[----:B------:R-:W-:Y:S05]  /*2f70*/  BRA.U !UP2, `(.L_x_42) ;  /* 0x000000010a847547 */ /* 0x000fea000b800000 */
[--C-:B------:R-:W-:Y:S01]  /*2f80*/  IMAD R6, R9, UR4, R5.reuse ;  /* 0x0000000409067c24 */ /* 0x100fe2000f8e0205 */
[----:B------:R-:W-:Y:S01]  /*2f90*/  BSSY.RECONVERGENT B0, `(.L_x_43) ;  /* 0x000000f000007945 */ /* 0x000fe20003800200 */
[----:B------:R-:W-:-:S03]  /*2fa0*/  IMAD R4, R0, UR4, R5 ;  /* 0x0000000400047c24 */ /* 0x000fc6000f8e0205 */
[----:B------:R-:W-:Y:S02]  /*2fb0*/  ISETP.GE.AND P0, PT, R3, R6, PT ;  /* 0x000000060300720c */ /* 0x000fe40003f06270 */
[----:B------:R-:W-:-:S11]  /*2fc0*/  LEA R15, R4, UR35, 0x2 ;  /* 0x00000023040f7c11 */ /* 0x000fd6000f8e10ff */
[----:B------:R-:W-:Y:S05]  /*2fd0*/  @!P0 BRA `(.L_x_44) ;  /* 0x0000000000248947 */ /* 0x000fea0003800000 */
[----:B------:R-:W0:Y:S02]  /*2fe0*/  LDS R7, [R15] ;  /* 0x000000000f077984 */ /* 0x000e240000000800 */
[----:B0----5:R-:W-:-:S04]  /*2ff0*/  FADD R7, -R2, R7 ;  /* 0x0000000702077221 */ /* 0x021fc80000000100 */
[----:B------:R-:W-:-:S05]  /*3000*/  FMUL R7, R7, 1.4426950216293334961 ;  /* 0x3fb8aa3b07077820 */ /* 0x000fca0000400000 */
[----:B------:R-:W-:-:S13]  /*3010*/  FSETP.GEU.AND P0, PT, R7, -126, PT ;  /* 0xc2fc00000700780b */ /* 0x000fda0003f0e000 */
[----:B------:R-:W-:-:S04]  /*3020*/  @!P0 FMUL R7, R7, 0.5 ;  /* 0x3f00000007078820 */ /* 0x000fc80000400000 */
[----:B------:R-:W0:Y:S02]  /*3030*/  MUFU.EX2 R4, R7 ;  /* 0x0000000700047308 */ /* 0x000e240000000800 */
[----:B0-----:R-:W-:-:S05]  /*3040*/  @!P0 FMUL R4, R4, R4 ;  /* 0x0000000404048220 */ /* 0x001fca0000400000 */
[----:B------:R0:W-:Y:S01]  /*3050*/  STS [R15], R4 ;  /* 0x000000040f007388 */ /* 0x0001e20000000800 */
[----:B------:R-:W-:Y:S05]  /*3060*/  BRA `(.L_x_45) ;  /* 0x0000000000047947 */ /* 0x000fea0003800000 */
.L_x_44:
[----:B------:R1:W-:Y:S02]  /*3070*/  STS [R15], RZ ;  /* 0x000000ff0f007388 */ /* 0x0003e40000000800 */
.L_x_45:
[----:B------:R-:W-:Y:S05]  /*3080*/  BSYNC.RECONVERGENT B0 ;  /* 0x0000000000007941 */ /* 0x000fea0003800200 */
.L_x_43:
[----:B0-----:R-:W-:Y:S01]  /*3090*/  IADD3 R4, PT, PT, R6, 0x1, RZ ;  /* 0x0000000106047810 */ /* 0x001fe20007ffe0ff */
[----:B------:R-:W-:Y:S03]  /*30a0*/  BSSY.RECONVERGENT B0, `(.L_x_46) ;  /* 0x000000d000007945 */ /* 0x000fe60003800200 */
[----:B------:R-:W-:-:S13]  /*30b0*/  ISETP.GE.AND P0, PT, R3, R4, PT ;  /* 0x000000040300720c */ /* 0x000fda0003f06270 */
[----:B------:R-:W-:Y:S05]  /*30c0*/  @!P0 BRA `(.L_x_47) ;  /* 0x0000000000248947 */ /* 0x000fea0003800000 */
[----:B------:R-:W0:Y:S02]  /*30d0*/  LDS R7, [R15+0x4] ;  /* 0x000004000f077984 */ /* 0x000e240000000800 */
[----:B0----5:R-:W-:-:S04]  /*30e0*/  FADD R7, -R2, R7 ;  /* 0x0000000702077221 */ /* 0x021fc80000000100 */
[----:B------:R-:W-:-:S05]  /*30f0*/  FMUL R7, R7, 1.4426950216293334961 ;  /* 0x3fb8aa3b07077820 */ /* 0x000fca0000400000 */
[----:B------:R-:W-:-:S13]  /*3100*/  FSETP.GEU.AND P0, PT, R7, -126, PT ;  /* 0xc2fc00000700780b */ /* 0x000fda0003f0e000 */
[----:B------:R-:W-:-:S04]  /*3110*/  @!P0 FMUL R7, R7, 0.5 ;  /* 0x3f00000007078820 */ /* 0x000fc80000400000 */
[----:B------:R-:W0:Y:S02]  /*3120*/  MUFU.EX2 R4, R7 ;  /* 0x0000000700047308 */ /* 0x000e240000000800 */
[----:B0-----:R-:W-:-:S05]  /*3130*/  @!P0 FMUL R4, R4, R4 ;  /* 0x0000000404048220 */ /* 0x001fca0000400000 */
[----:B------:R2:W-:Y:S01]  /*3140*/  STS [R15+0x4], R4 ;  /* 0x000004040f007388 */ /* 0x0005e20000000800 */
[----:B------:R-:W-:Y:S05]  /*3150*/  BRA `(.L_x_48) ;  /* 0x0000000000047947 */ /* 0x000fea0003800000 */
.L_x_47:
[----:B------:R0:W-:Y:S02]  /*3160*/  STS [R15+0x4], RZ ;  /* 0x000004ff0f007388 */ /* 0x0001e40000000800 */
.L_x_48:
[----:B------:R-:W-:Y:S05]  /*3170*/  BSYNC.RECONVERGENT B0 ;  /* 0x0000000000007941 */ /* 0x000fea0003800200 */
.L_x_46:
[----:B------:R-:W-:-:S07]  /*3180*/  VIADD R5, R5, 0x2 ;  /* 0x0000000205057836 */ /* 0x000fce0000000000 */
.L_x_42:
[----:B------:R-:W-:-:S09]  /*3190*/  UISETP.NE.AND UP2, UPT, UR19, URZ, UPT ;  /* 0x000000ff1300728c */ /* 0x000fd2000bf45270 */
[----:B------:R-:W-:Y:S05]  /*31a0*/  BRA.U !UP2, `(.L_x_16) ;  /* 0x000000010a4c7547 */ /* 0x000fea000b800000 */
[----:B--2---:R-:W-:Y:S01]  /*31b0*/  IMAD R4, R9, UR4, R5 ;  /* 0x0000000409047c24 */ /* 0x004fe2000f8e0205 */
[----:B------:R-:W-:Y:S04]  /*31c0*/  BSSY.RECONVERGENT B0, `(.L_x_16) ;  /* 0x0000011000007945 */ /* 0x000fe80003800200 */
[----:B------:R-:W-:-:S13]  /*31d0*/  ISETP.GE.AND P0, PT, R3, R4, PT ;  /* 0x000000040300720c */ /* 0x000fda0003f06270 */
[----:B------:R-:W-:Y:S05]  /*31e0*/  @!P0 BRA `(.L_x_49) ;  /* 0x00000000002c8947 */ /* 0x000fea0003800000 */
[----:B------:R-:W-:-:S05]  /*31f0*/  IMAD R5, R0, UR4, R5 ;  /* 0x0000000400057c24 */ /* 0x000fca000f8e0205 */
[----:B------:R-:W-:-:S05]  /*3200*/  LEA R5, R5, UR35, 0x2 ;  /* 0x0000002305057c11 */ /* 0x000fca000f8e10ff */
[----:B------:R-:W2:Y:S02]  /*3210*/  LDS R3, [R5] ;  /* 0x0000000005037984 */ /* 0x000ea40000000800 */
[----:B--2--5:R-:W-:-:S04]  /*3220*/  FADD R3, -R2, R3 ;  /* 0x0000000302037221 */ /* 0x024fc80000000100 */
[----:B------:R-:W-:-:S05]  /*3230*/  FMUL R3, R3, 1.4426950216293334961 ;  /* 0x3fb8aa3b03037820 */ /* 0x000fca0000400000 */
[----:B------:R-:W-:-:S13]  /*3240*/  FSETP.GEU.AND P0, PT, R3, -126, PT ;  /* 0xc2fc00000300780b */ /* 0x000fda0003f0e000 */
[----:B------:R-:W-:-:S04]  /*3250*/  @!P0 FMUL R3, R3, 0.5 ;  /* 0x3f00000003038820 */ /* 0x000fc80000400000 */
[----:B------:R-:W2:Y:S02]  /*3260*/  MUFU.EX2 R2, R3 ;  /* 0x0000000300027308 */ /* 0x000ea40000000800 */
[----:B--2---:R-:W-:-:S05]  /*3270*/  @!P0 FMUL R2, R2, R2 ;  /* 0x0000000202028220 */ /* 0x004fca0000400000 */
[----:B------:R3:W-:Y:S01]  /*3280*/  STS [R5], R2 ;  /* 0x0000000205007388 */ /* 0x0007e20000000800 */
[----:B------:R-:W-:Y:S05]  /*3290*/  BRA `(.L_x_50) ;  /* 0x00000000000c7947 */ /* 0x000fea0003800000 */
.L_x_49:
[----:B------:R-:W-:-:S05]  /*32a0*/  IMAD R5, R0, UR4, R5 ;  /* 0x0000000400057c24 */ /* 0x000fca000f8e0205 */
[----:B------:R-:W-:-:S05]  /*32b0*/  LEA R5, R5, UR35, 0x2 ;  /* 0x0000002305057c11 */ /* 0x000fca000f8e10ff */
[----:B------:R2:W-:Y:S02]  /*32c0*/  STS [R5], RZ ;  /* 0x000000ff05007388 */ /* 0x0005e40000000800 */
.L_x_50:
[----:B------:R-:W-:Y:S05]  /*32d0*/  BSYNC.RECONVERGENT B0 ;  /* 0x0000000000007941 */ /* 0x000fea0003800200 */
.L_x_16:
[----:B------:R-:W-:Y:S06]  /*32e0*/  BAR.SYNC.DEFER_BLOCKING 0x0 ;  /* 0x0000000000007b1d */ /* 0x000fec0000010000 */
[----:B------:R-:W-:Y:S05]  /*32f0*/  BRA.U !UP0, `(.L_x_51) ;  /* 0x0000000908707547 */ /* 0x000fea000b800000 */
[----:B------:R-:W4:Y:S01]  /*3300*/  LDCU UR4, c[0x0][0x3c4] ;  /* 0x00007880ff0477ac */ /* 0x000f220008000800 */
[----:B------:R-:W-:Y:S01]  /*3310*/  BSSY.RECONVERGENT B0, `(.L_x_51) ;  /* 0x000009a000007945 */ /* 0x000fe20003800200 */
[----:B------:R-:W-:Y:S02]  /*3320*/  ULEA UR17, UR26, UR31, 0x2 ;  /* 0x0000001f1a117291 */ /* 0x000fe4000f8e10ff */
[----:B----4-:R-:W-:-:S09]  /*3330*/  UISETP.GE.AND UP2, UPT, UR4, 0x1, UPT ;  /* 0x000000010400788c */ /* 0x010fd2000bf46270 */
[----:B------:R-:W-:Y:S05]  /*3340*/  BRA.U !UP2, `(.L_x_52) ;  /* 0x000000050a6c7547 */ /* 0x000fea000b800000 */
[----:B------:R-:W-:-:S05]  /*3350*/  UMOV UR4, URZ ;  /* 0x000000ff00047c82 */ /* 0x000fca0008000000 */
.L_x_61:
[----:B---3-5:R-:W-:Y:S01]  /*3360*/  IADD3 R2, PT, PT, R8, UR4, RZ ;  /* 0x0000000408027c10 */ /* 0x028fe2000fffe0ff */
[----:B------:R-:W3:Y:S01]  /*3370*/  LDCU UR5, c[0x0][0x3c4] ;  /* 0x00007880ff0577ac */ /* 0x000ee20008000800 */
[----:B--2---:R-:W-:Y:S02]  /*3380*/  HFMA2 R5, -RZ, RZ, 0, 0 ;  /* 0x00000000ff057431 */ /* 0x004fe400000001ff */
[----:B------:R-:W-:-:S06]  /*3390*/  LEA R2, R2, UR14, 0x2 ;  /* 0x0000000e02027c11 */ /* 0x000fcc000f8e10ff */
[----:B------:R-:W2:Y:S01]  /*33a0*/  LDS R2, [R2] ;  /* 0x0000000002027984 */ /* 0x000ea20000000800 */
[----:B---3--:R-:W-:-:S03]  /*33b0*/  UISETP.GE.U32.AND UP2, UPT, UR5, 0x8, UPT ;  /* 0x000000080500788c */ /* 0x008fc6000bf46070 */
[----:B------:R-:W-:-:S06]  /*33c0*/  UMOV UR5, URZ ;  /* 0x000000ff00057c82 */ /* 0x000fcc0008000000 */
[----:B------:R-:W-:Y:S05]  /*33d0*/  BRA.U !UP2, `(.L_x_53) ;  /* 0x000000010a7c7547 */ /* 0x000fea000b800000 */
[----:B------:R-:W3:Y:S01]  /*33e0*/  LDC R3, c[0x0][0x3c0] ;  /* 0x0000f000ff037b82 */ /* 0x000ee20000000800 */
[----:B------:R-:W-:Y:S01]  /*33f0*/  MOV R5, RZ ;  /* 0x000000ff00057202 */ /* 0x000fe20000000f00 */
[----:B------:R-:W-:-:S06]  /*3400*/  UMOV UR5, URZ ;  /* 0x000000ff00057c82 */ /* 0x000fcc0008000000 */
.L_x_54:
[----:B---3--:R-:W-:Y:S01]  /*3410*/  IMAD R4, R3, UR5, R0 ;  /* 0x0000000503047c24 */ /* 0x008fe2000f8e0200 */
[----:B------:R-:W-:-:S04]  /*3420*/  UIADD3 UR5, UPT, UPT, UR5, 0x8, URZ ;  /* 0x0000000805057890 */ /* 0x000fc8000fffe0ff */
[----:B------:R-:W-:Y:S01]  /*3430*/  LEA R4, R4, UR35, 0x2 ;  /* 0x0000002304047c11 */ /* 0x000fe2000f8e10ff */
[----:B------:R-:W-:-:S03]  /*3440*/  UISETP.NE.AND UP2, UPT, UR5, UR8, UPT ;  /* 0x000000080500728c */ /* 0x000fc6000bf45270 */
[----:B------:R-:W-:Y:S01]  /*3450*/  IADD3 R7, PT, PT, R4, UR6, RZ ;  /* 0x0000000604077c10 */ /* 0x000fe2000fffe0ff */
[----:B------:R-:W2:Y:S03]  /*3460*/  LDS R6, [R4] ;  /* 0x0000000004067984 */ /* 0x000ea60000000800 */
[----:B01----:R-:W-:Y:S01]  /*3470*/  IADD3 R15, PT, PT, R7, UR6, RZ ;  /* 0x00000006070f7c10 */ /* 0x003fe2000fffe0ff */
[----:B------:R-:W0:Y:S03]  /*3480*/  LDS R16, [R4+UR6] ;  /* 0x0000000604107984 */ /* 0x000e260008000800 */
[----:B------:R-:W-:Y:S01]  /*3490*/  IADD3 R17, PT, PT, R15, UR6, RZ ;  /* 0x000000060f117c10 */ /* 0x000fe2000fffe0ff */
[----:B------:R-:W1:Y:S03]  /*34a0*/  LDS R18, [R7+UR6] ;  /* 0x0000000607127984 */ /* 0x000e660008000800 */
[----:B------:R-:W-:Y:S01]  /*34b0*/  IADD3 R19, PT, PT, R17, UR6, RZ ;  /* 0x0000000611137c10 */ /* 0x000fe2000fffe0ff */
[----:B------:R-:W3:Y:S03]  /*34c0*/  LDS R20, [R15+UR6] ;  /* 0x000000060f147984 */ /* 0x000ee60008000800 */
[----:B------:R-:W-:Y:S01]  /*34d0*/  IADD3 R21, PT, PT, R19, UR6, RZ ;  /* 0x0000000613157c10 */ /* 0x000fe2000fffe0ff */
[----:B------:R-:W4:Y:S03]  /*34e0*/  LDS R22, [R17+UR6] ;  /* 0x0000000611167984 */ /* 0x000f260008000800 */
[----:B------:R-:W-:Y:S01]  /*34f0*/  IADD3 R23, PT, PT, R21, UR6, RZ ;  /* 0x0000000615177c10 */ /* 0x000fe2000fffe0ff */
[----:B------:R-:W5:Y:S04]  /*3500*/  LDS R24, [R19+UR6] ;  /* 0x0000000613187984 */ /* 0x000f680008000800 */
[----:B------:R-:W5:Y:S04]  /*3510*/  LDS R26, [R21+UR6] ;  /* 0x00000006151a7984 */ /* 0x000f680008000800 */
[----:B------:R-:W5:Y:S01]  /*3520*/  LDS R4, [R23+UR6] ;  /* 0x0000000617047984 */ /* 0x000f620008000800 */
[----:B--2---:R-:W-:-:S04]  /*3530*/  FFMA R5, R2, R6, R5 ;  /* 0x0000000602057223 */ /* 0x004fc80000000005 */
[----:B0-----:R-:W-:-:S04]  /*3540*/  FFMA R5, R2, R16, R5 ;  /* 0x0000001002057223 */ /* 0x001fc80000000005 */
[----:B-1----:R-:W-:-:S04]  /*3550*/  FFMA R5, R2, R18, R5 ;  /* 0x0000001202057223 */ /* 0x002fc80000000005 */
[----:B---3--:R-:W-:-:S04]  /*3560*/  FFMA R5, R2, R20, R5 ;  /* 0x0000001402057223 */ /* 0x008fc80000000005 */
[----:B----4-:R-:W-:-:S04]  /*3570*/  FFMA R5, R2, R22, R5 ;  /* 0x0000001602057223 */ /* 0x010fc80000000005 */
[----:B-----5:R-:W-:-:S04]  /*3580*/  FFMA R5, R2, R24, R5 ;  /* 0x0000001802057223 */ /* 0x020fc80000000005 */
[----:B------:R-:W-:-:S04]  /*3590*/  FFMA R5, R2, R26, R5 ;  /* 0x0000001a02057223 */ /* 0x000fc80000000005 */
[----:B------:R-:W-:Y:S01]  /*35a0*/  FFMA R5, R2, R4, R5 ;  /* 0x0000000402057223 */ /* 0x000fe20000000005 */
[----:B------:R-:W-:Y:S06]  /*35b0*/  BRA.U UP2, `(.L_x_54) ;  /* 0xfffffffd02947547 */ /* 0x000fec000b83ffff */
[----:B------:R-:W-:-:S05]  /*35c0*/  UMOV UR5, UR8 ;  /* 0x0000000800057c82 */ /* 0x000fca0008000000 */
.L_x_53:
[----:B------:R-:W-:-:S09]  /*35d0*/  UISETP.NE.AND UP2, UPT, UR21, URZ, UPT ;  /* 0x000000ff1500728c */ /* 0x000fd2000bf45270 */
[----:B------:R-:W-:Y:S05]  /*35e0*/  BRA.U !UP2, `(.L_x_55) ;  /* 0x000000010a8c7547 */ /* 0x000fea000b800000 */
[----:B------:R-:W-:Y:S02]  /*35f0*/  UIADD3 UR36, UPT, UPT, UR21, -0x1, URZ ;  /* 0xffffffff15247890 */ /* 0x000fe4000fffe0ff */
[----:B------:R-:W-:Y:S02]  /*3600*/  UISETP.NE.AND UP3, UPT, UR20, URZ, UPT ;  /* 0x000000ff1400728c */ /* 0x000fe4000bf65270 */
[----:B------:R-:W-:-:S09]  /*3610*/  UISETP.GE.U32.AND UP2, UPT, UR36, 0x3, UPT ;  /* 0x000000032400788c */ /* 0x000fd2000bf46070 */
[----:B------:R-:W-:Y:S05]  /*3620*/  BRA.U !UP2, `(.L_x_56) ;  /* 0x000000010a387547 */ /* 0x000fea000b800000 */
[----:B------:R-:W3:Y:S02]  /*3630*/  LDC R3, c[0x0][0x3c0] ;  /* 0x0000f000ff037b82 */ /* 0x000ee40000000800 */
[----:B---3--:R-:W-:Y:S01]  /*3640*/  IMAD R3, R3, UR5, R0 ;  /* 0x0000000503037c24 */ /* 0x008fe2000f8e0200 */
[----:B------:R-:W-:-:S04]  /*3650*/  UIADD3 UR5, UPT, UPT, UR5, 0x4, URZ ;  /* 0x0000000405057890 */ /* 0x000fc8000fffe0ff */
[----:B------:R-:W-:-:S04]  /*3660*/  LEA R3, R3, UR35, 0x2 ;  /* 0x0000002303037c11 */ /* 0x000fc8000f8e10ff */
[----:B------:R-:W-:Y:S01]  /*3670*/  IADD3 R6, PT, PT, R3, UR6, RZ ;  /* 0x0000000603067c10 */ /* 0x000fe2000fffe0ff */
[----:B------:R-:W2:Y:S03]  /*3680*/  LDS R4, [R3] ;  /* 0x0000000003047984 */ /* 0x000ea60000000800 */
[----:B------:R-:W-:Y:S01]  /*3690*/  IADD3 R7, PT, PT, R6, UR6, RZ ;  /* 0x0000000606077c10 */ /* 0x000fe2000fffe0ff */
[----:B------:R-:W3:Y:S04]  /*36a0*/  LDS R16, [R3+UR6] ;  /* 0x0000000603107984 */ /* 0x000ee80008000800 */
[----:B------:R-:W4:Y:S04]  /*36b0*/  LDS R6, [R6+UR6] ;  /* 0x0000000606067984 */ /* 0x000f280008000800 */
[----:B------:R-:W5:Y:S01]  /*36c0*/  LDS R18, [R7+UR6] ;  /* 0x0000000607127984 */ /* 0x000f620008000800 */
[----:B--2---:R-:W-:-:S04]  /*36d0*/  FFMA R5, R2, R4, R5 ;  /* 0x0000000402057223 */ /* 0x004fc80000000005 */
[----:B---3--:R-:W-:-:S04]  /*36e0*/  FFMA R5, R2, R16, R5 ;  /* 0x0000001002057223 */ /* 0x008fc80000000005 */
[----:B----4-:R-:W-:-:S04]  /*36f0*/  FFMA R5, R2, R6, R5 ;  /* 0x0000000602057223 */ /* 0x010fc80000000005 */
[----:B-----5:R-:W-:-:S07]  /*3700*/  FFMA R5, R2, R18, R5 ;  /* 0x0000001202057223 */ /* 0x020fce0000000005 */
.L_x_56:
[----:B------:R-:W-:Y:S05]  /*3710*/  BRA.U !UP3, `(.L_x_55) ;  /* 0x000000010b407547 */ /* 0x000fea000b800000 */
[----:B------:R-:W-:Y:S01]  /*3720*/  ISETP.NE.AND P0, PT, RZ, UR7, PT ;  /* 0x00000007ff007c0c */ /* 0x000fe2000bf05270 */
[----:B------:R-:W-:-:S12]  /*3730*/  UISETP.NE.AND UP2, UPT, UR34, URZ, UPT ;  /* 0x000000ff2200728c */ /* 0x000fd8000bf45270 */
[----:B------:R-:W3:Y:S01]  /*3740*/  @P0 LDC R7, c[0x0][0x3c0] ;  /* 0x0000f000ff070b82 */ /* 0x000ee20000000800 */
[----:B------:R-:W-:Y:S05]  /*3750*/  BRA.U !UP2, `(.L_x_57) ;  /* 0x000000010a207547 */ /* 0x000fea000b800000 */
[----:B------:R-:W4:Y:S02]  /*3760*/  LDC R3, c[0x0][0x3c0] ;  /* 0x0000f000ff037b82 */ /* 0x000f240000000800 */
[----:B----4-:R-:W-:Y:S01]  /*3770*/  IMAD R3, R3, UR5, R0 ;  /* 0x0000000503037c24 */ /* 0x010fe2000f8e0200 */
[----:B------:R-:W-:-:S04]  /*3780*/  UIADD3 UR5, UPT, UPT, UR5, 0x2, URZ ;  /* 0x0000000205057890 */ /* 0x000fc8000fffe0ff */
[----:B------:R-:W-:-:S05]  /*3790*/  LEA R3, R3, UR35, 0x2 ;  /* 0x0000002303037c11 */ /* 0x000fca000f8e10ff */
[----:B------:R-:W2:Y:S04]  /*37a0*/  LDS R4, [R3] ;  /* 0x0000000003047984 */ /* 0x000ea80000000800 */
[----:B------:R-:W4:Y:S01]  /*37b0*/  LDS R6, [R3+UR6] ;  /* 0x0000000603067984 */ /* 0x000f220008000800 */
[----:B--2---:R-:W-:-:S04]  /*37c0*/  FFMA R5, R2, R4, R5 ;  /* 0x0000000402057223 */ /* 0x004fc80000000005 */
[----:B----4-:R-:W-:-:S07]  /*37d0*/  FFMA R5, R2, R6, R5 ;  /* 0x0000000602057223 */ /* 0x010fce0000000005 */
.L_x_57:
[----:B---3--:R-:W-:-:S05]  /*37e0*/  @P0 IMAD R3, R7, UR5, R0 ;  /* 0x0000000507030c24 */ /* 0x008fca000f8e0200 */
[----:B------:R-:W-:-:S06]  /*37f0*/  @P0 LEA R3, R3, UR35, 0x2 ;  /* 0x0000002303030c11 */ /* 0x000fcc000f8e10ff */
[----:B------:R-:W2:Y:S02]  /*3800*/  @P0 LDS R3, [R3] ;  /* 0x0000000003030984 */ /* 0x000ea40000000800 */
[----:B--2---:R-:W-:-:S07]  /*3810*/  @P0 FFMA R5, R2, R3, R5 ;  /* 0x0000000302050223 */ /* 0x004fce0000000005 */
.L_x_55:
[----:B------:R-:W-:Y:S01]  /*3820*/  ULEA UR5, UR26, UR17, 0x2 ;  /* 0x000000111a057291 */ /* 0x000fe2000f8e10ff */
[----:B------:R-:W-:Y:S01]  /*3830*/  IADD3 R4, PT, PT, R8, UR4, RZ ;  /* 0x0000000408047c10 */ /* 0x000fe2000fffe0ff */
[----:B------:R-:W-:Y:S04]  /*3840*/  BSSY.RECONVERGENT B1, `(.L_x_58) ;  /* 0x0000006000017945 */ /* 0x000fe80003800200 */
[----:B------:R-:W-:-:S07]  /*3850*/  LEA R4, R4, UR5, 0x2 ;  /* 0x0000000504047c11 */ /* 0x000fce000f8e10ff */
.L_x_59:
[----:B--2---:R-:W2:Y:S02]  /*3860*/  LDS R2, [R4] ;  /* 0x0000000004027984 */ /* 0x004ea40000000800 */
[----:B--2---:R-:W-:-:S05]  /*3870*/  FADD R3, R5, R2 ;  /* 0x0000000205037221 */ /* 0x004fca0000000000 */
[----:B------:R-:W2:Y:S02]  /*3880*/  ATOMS.CAST.SPIN P0, [R4], R2, R3 ;  /* 0x000000020400758d */ /* 0x000ea40001800003 */
[----:B--2---:R-:W-:Y:S05]  /*3890*/  @!P0 BRA `(.L_x_59) ;  /* 0xfffffffc00f08947 */ /* 0x004fea000383ffff */
[----:B------:R-:W-:Y:S05]  /*38a0*/  BSYNC.RECONVERGENT B1 ;  /* 0x0000000000017941 */ /* 0x000fea0003800200 */
.L_x_58:
[----:B------:R-:W2:Y:S01]  /*38b0*/  LDCU UR5, c[0x0][0x3b4] ;  /* 0x00007680ff0577ac */ /* 0x000ea20008000800 */
[----:B------:R-:W-:-:S04]  /*38c0*/  UIADD3 UR4, UPT, UPT, UR4, 0x1, URZ ;  /* 0x0000000104047890 */ /* 0x000fc8000fffe0ff */
[----:B--2---:R-:W-:-:S09]  /*38d0*/  UISETP.NE.AND UP2, UPT, UR4, UR5, UPT ;  /* 0x000000050400728c */ /* 0x004fd2000bf45270 */
[----:B------:R-:W-:Y:S05]  /*38e0*/  BRA.U !UP2, `(.L_x_60) ;  /* 0x000000010af07547 */ /* 0x000fea000b800000 */
[----:B------:R-:W-:Y:S05]  /*38f0*/  BRA `(.L_x_61) ;  /* 0xfffffff800987947 */ /* 0x000fea000383ffff */
.L_x_52:
[----:B------:R-:W-:Y:S02]  /*3900*/  UISETP.GE.U32.AND UP2, UPT, UR27, 0x3, UPT ;  /* 0x000000031b00788c */ /* 0x000fe4000bf46070 */
[----:B------:R-:W-:Y:S01]  /*3910*/  ULEA UR17, UR26, UR17, 0x2 ;  /* 0x000000111a117291 */ /* 0x000fe2000f8e10ff */
[----:B------:R-:W-:-:S06]  /*3920*/  UMOV UR4, URZ ;  /* 0x000000ff00047c82 */ /* 0x000fcc0008000000 */
[----:B------:R-:W-:Y:S05]  /*3930*/  BRA.U !UP2, `(.L_x_62) ;  /* 0x000000010a7c7547 */ /* 0x000fea000b800000 */
[----:B------:R-:W-:-:S05]  /*3940*/  UMOV UR4, URZ ;  /* 0x000000ff00047c82 */ /* 0x000fca0008000000 */
.L_x_71:
[----:B---3-5:R-:W-:Y:S01]  /*3950*/  IADD3 R2, PT, PT, R8, UR4, RZ ;  /* 0x0000000408027c10 */ /* 0x028fe2000fffe0ff */
[----:B------:R-:W-:Y:S03]  /*3960*/  BSSY.RECONVERGENT B1, `(.L_x_63) ;  /* 0x0000006000017945 */ /* 0x000fe60003800200 */
[----:B--2---:R-:W-:-:S07]  /*3970*/  LEA R4, R2, UR17, 0x2 ;  /* 0x0000001102047c11 */ /* 0x004fce000f8e10ff */
.L_x_64:
[----:B------:R-:W2:Y:S02]  /*3980*/  LDS R2, [R4] ;  /* 0x0000000004027984 */ /* 0x000ea40000000800 */
[----:B--2---:R-:W-:-:S05]  /*3990*/  FADD R3, RZ, R2 ;  /* 0x00000002ff037221 */ /* 0x004fca0000000000 */
[----:B------:R-:W2:Y:S02]  /*39a0*/  ATOMS.CAST.SPIN P0, [R4], R2, R3 ;  /* 0x000000020400758d */ /* 0x000ea40001800003 */
[----:B--2---:R-:W-:Y:S05]  /*39b0*/  @!P0 BRA `(.L_x_64) ;  /* 0xfffffffc00f08947 */ /* 0x004fea000383ffff */
[----:B------:R-:W-:Y:S05]  /*39c0*/  BSYNC.RECONVERGENT B1 ;  /* 0x0000000000017941 */ /* 0x000fea0003800200 */
.L_x_63:
[----:B------:R-:W-:Y:S01]  /*39d0*/  BSSY.RECONVERGENT B1, `(.L_x_65) ;  /* 0x0000005000017945 */ /* 0x000fe20003800200 */
.L_x_66:
[----:B------:R-:W2:Y:S02]  /*39e0*/  LDS R2, [R4+0x4] ;  /* 0x0000040004027984 */ /* 0x000ea40000000800 */
[----:B--2---:R-:W-:-:S05]  /*39f0*/  FADD R3, RZ, R2 ;  /* 0x00000002ff037221 */ /* 0x004fca0000000000 */
[----:B------:R-:W2:Y:S02]  /*3a00*/  ATOMS.CAST.SPIN P0, [R4+0x4], R2, R3 ;  /* 0x000004020400758d */ /* 0x000ea40001800003 */
[----:B--2---:R-:W-:Y:S05]  /*3a10*/  @!P0 BRA `(.L_x_66) ;  /* 0xfffffffc00f08947 */ /* 0x004fea000383ffff */
[----:B------:R-:W-:Y:S05]  /*3a20*/  BSYNC.RECONVERGENT B1 ;  /* 0x0000000000017941 */ /* 0x000fea0003800200 */
.L_x_65:
[----:B------:R-:W-:Y:S01]  /*3a30*/  BSSY.RECONVERGENT B1, `(.L_x_67) ;  /* 0x0000005000017945 */ /* 0x000fe20003800200 */
.L_x_68:
[----:B------:R-:W2:Y:S02]  /*3a40*/  LDS R2, [R4+0x8] ;  /* 0x0000080004027984 */ /* 0x000ea40000000800 */
[----:B--2---:R-:W-:-:S05]  /*3a50*/  FADD R3, RZ, R2 ;  /* 0x00000002ff037221 */ /* 0x004fca0000000000 */
[----:B------:R-:W2:Y:S02]  /*3a60*/  ATOMS.CAST.SPIN P0, [R4+0x8], R2, R3 ;  /* 0x000008020400758d */ /* 0x000ea40001800003 */
[----:B--2---:R-:W-:Y:S05]  /*3a70*/  @!P0 BRA `(.L_x_68) ;  /* 0xfffffffc00f08947 */ /* 0x004fea000383ffff */
[----:B------:R-:W-:Y:S05]  /*3a80*/  BSYNC.RECONVERGENT B1 ;  /* 0x0000000000017941 */ /* 0x000fea0003800200 */
.L_x_67:
[----:B------:R-:W-:Y:S01]  /*3a90*/  BSSY.RECONVERGENT B1, `(.L_x_69) ;  /* 0x0000005000017945 */ /* 0x000fe20003800200 */
.L_x_70:
[----:B------:R-:W2:Y:S02]  /*3aa0*/  LDS R2, [R4+0xc] ;  /* 0x00000c0004027984 */ /* 0x000ea40000000800 */
[----:B--2---:R-:W-:-:S05]  /*3ab0*/  FADD R3, RZ, R2 ;  /* 0x00000002ff037221 */ /* 0x004fca0000000000 */
[----:B------:R-:W2:Y:S02]  /*3ac0*/  ATOMS.CAST.SPIN P0, [R4+0xc], R2, R3 ;  /* 0x00000c020400758d */ /* 0x000ea40001800003 */
[----:B--2---:R-:W-:Y:S05]  /*3ad0*/  @!P0 BRA `(.L_x_70) ;  /* 0xfffffffc00f08947 */ /* 0x004fea000383ffff */
[----:B------:R-:W-:Y:S05]  /*3ae0*/  BSYNC.RECONVERGENT B1 ;  /* 0x0000000000017941 */ /* 0x000fea0003800200 */
.L_x_69:
[----:B------:R-:W-:-:S04]  /*3af0*/  UIADD3 UR4, UPT, UPT, UR4, 0x4, URZ ;  /* 0x0000000404047890 */ /* 0x000fc8000fffe0ff */
[----:B------:R-:W-:-:S09]  /*3b00*/  UISETP.NE.AND UP2, UPT, UR4, UR11, UPT ;  /* 0x0000000b0400728c */ /* 0x000fd2000bf45270 */
[----:B------:R-:W-:Y:S05]  /*3b10*/  BRA.U UP2, `(.L_x_71) ;  /* 0xfffffffd028c7547 */ /* 0x000fea000b83ffff */
[----:B------:R-:W-:-:S05]  /*3b20*/  UMOV UR4, UR11 ;  /* 0x0000000b00047c82 */ /* 0x000fca0008000000 */
.L_x_62:
[----:B------:R-:W-:-:S09]  /*3b30*/  UISETP.NE.AND UP2, UPT, UR29, URZ, UPT ;  /* 0x000000ff1d00728c */ /* 0x000fd2000bf45270 */
[----:B------:R-:W-:Y:S05]  /*3b40*/  BRA.U !UP2, `(.L_x_60) ;  /* 0x000000010a587547 */ /* 0x000fea000b800000 */
[----:B---3-5:R-:W-:Y:S01]  /*3b50*/  IADD3 R2, PT, PT, R8, UR4, RZ ;  /* 0x0000000408027c10 */ /* 0x028fe2000fffe0ff */
[----:B------:R-:W-:Y:S01]  /*3b60*/  BSSY.RECONVERGENT B1, `(.L_x_72) ;  /* 0x0000007000017945 */ /* 0x000fe20003800200 */
[----:B------:R-:W-:Y:S02]  /*3b70*/  UISETP.NE.AND UP2, UPT, UR29, 0x1, UPT ;  /* 0x000000011d00788c */ /* 0x000fe4000bf45270 */
[----:B--2---:R-:W-:-:S09]  /*3b80*/  LEA R4, R2, UR17, 0x2 ;  /* 0x0000001102047c11 */ /* 0x004fd2000f8e10ff */
.L_x_73:
[----:B------:R-:W2:Y:S02]  /*3b90*/  LDS R2, [R4] ;  /* 0x0000000004027984 */ /* 0x000ea40000000800 */
[----:B--2---:R-:W-:-:S05]  /*3ba0*/  FADD R3, RZ, R2 ;  /* 0x00000002ff037221 */ /* 0x004fca0000000000 */
[----:B------:R-:W2:Y:S02]  /*3bb0*/  ATOMS.CAST.SPIN P0, [R4], R2, R3 ;  /* 0x000000020400758d */ /* 0x000ea40001800003 */
[----:B--2---:R-:W-:Y:S05]  /*3bc0*/  @!P0 BRA `(.L_x_73) ;  /* 0xfffffffc00f08947 */ /* 0x004fea000383ffff */
[----:B------:R-:W-:Y:S05]  /*3bd0*/  BSYNC.RECONVERGENT B1 ;  /* 0x0000000000017941 */ /* 0x000fea0003800200 */
.L_x_72:
[----:B------:R-:W-:Y:S05]  /*3be0*/  BRA.U !UP2, `(.L_x_60) ;  /* 0x000000010a307547 */ /* 0x000fea000b800000 */
[----:B------:R-:W-:Y:S01]  /*3bf0*/  BSSY.RECONVERGENT B1, `(.L_x_74) ;  /* 0x0000006000017945 */ /* 0x000fe20003800200 */
[----:B------:R-:W-:-:S11]  /*3c00*/  UISETP.NE.AND UP2, UPT, UR29, 0x2, UPT ;  /* 0x000000021d00788c */ /* 0x000fd6000bf45270 */
.L_x_75:
[----:B------:R-:W2:Y:S02]  /*3c10*/  LDS R2, [R4+0x4] ;  /* 0x0000040004027984 */ /* 0x000ea40000000800 */
[----:B--2---:R-:W-:-:S05]  /*3c20*/  FADD R3, RZ, R2 ;  /* 0x00000002ff037221 */ /* 0x004fca0000000000 */
[----:B------:R-:W2:Y:S02]  /*3c30*/  ATOMS.CAST.SPIN P0, [R4+0x4], R2, R3 ;  /* 0x000004020400758d */ /* 0x000ea40001800003 */
[----:B--2---:R-:W-:Y:S05]  /*3c40*/  @!P0 BRA `(.L_x_75) ;  /* 0xfffffffc00f08947 */ /* 0x004fea000383ffff */
[----:B------:R-:W-:Y:S05]  /*3c50*/  BSYNC.RECONVERGENT B1 ;  /* 0x0000000000017941 */ /* 0x000fea0003800200 */
.L_x_74:
[----:B------:R-:W-:Y:S05]  /*3c60*/  BRA.U !UP2, `(.L_x_60) ;  /* 0x000000010a107547 */ /* 0x000fea000b800000 */
.L_x_76:
[----:B------:R-:W2:Y:S02]  /*3c70*/  LDS R2, [R4+0x8] ;  /* 0x0000080004027984 */ /* 0x000ea40000000800 */
[----:B--2---:R-:W-:-:S05]  /*3c80*/  FADD R3, RZ, R2 ;  /* 0x00000002ff037221 */ /* 0x004fca0000000000 */
[----:B------:R-:W2:Y:S02]  /*3c90*/  ATOMS.CAST.SPIN P0, [R4+0x8], R2, R3 ;  /* 0x000008020400758d */ /* 0x000ea40001800003 */
[----:B--2---:R-:W-:Y:S05]  /*3ca0*/  @!P0 BRA `(.L_x_76) ;  /* 0xfffffffc00f08947 */ /* 0x004fea000383ffff */
.L_x_60:
[----:B------:R-:W-:Y:S05]  /*3cb0*/  BSYNC.RECONVERGENT B0 ;  /* 0x0000000000007941 */ /* 0x000fea0003800200 */
.L_x_51:
[----:B------:R-:W-:Y:S05]  /*3cc0*/  BRA.U !UP1, `(.L_x_77) ;  /* 0x0000001109047547 */ /* 0x000fea000b800000 */
[----:B------:R-:W-:Y:S05]  /*3cd0*/  BRA.U !UP0, `(.L_x_78) ;  /* 0x0000000508807547 */ /* 0x000fea000b800000 */
[----:B------:R-:W-:-:S05]  /*3ce0*/  UMOV UR4, URZ ;  /* 0x000000ff00047c82 */ /* 0x000fca0008000000 */
.L_x_85:
[----:B------:R-:W-:Y:S01]  /*3cf0*/  UISETP.GE.U32.AND UP2, UPT, UR27, 0x7, UPT ;  /* 0x000000071b00788c */ /* 0x000fe2000bf46070 */
[----:B------:R-:W-:Y:S01]  /*3d00*/  HFMA2 R17, -RZ, RZ, 0, 0 ;  /* 0x00000000ff117431 */ /* 0x000fe200000001ff */
[----:B------:R-:W-:-:S07]  /*3d10*/  UMOV UR5, URZ ;  /* 0x000000ff00057c82 */ /* 0x000fce0008000000 */
[----:B------:R-:W-:Y:S05]  /*3d20*/  BRA.U !UP2, `(.L_x_79) ;  /* 0x000000010a8c7547 */ /* 0x000fea000b800000 */
[----:B------:R-:W-:Y:S01]  /*3d30*/  MOV R17, RZ ;  /* 0x000000ff00117202 */ /* 0x000fe20000000f00 */
[----:B------:R-:W4:Y:S01]  /*3d40*/  LDCU UR36, c[0x0][0x3b4] ;  /* 0x00007680ff2477ac */ /* 0x000f220008000800 */
[----:B------:R-:W-:-:S05]  /*3d50*/  UMOV UR5, URZ ;  /* 0x000000ff00057c82 */ /* 0x000fca0008000000 */
.L_x_80:
[----:B----4-:R-:W-:Y:S02]  /*3d60*/  UIMAD UR17, UR4, UR36, UR5 ;  /* 0x00000024041172a4 */ /* 0x010fe4000f8e0205 */
[----:B---3-5:R-:W-:Y:S01]  /*3d70*/  VIADD R2, R8, UR5 ;  /* 0x0000000508027c36 */ /* 0x028fe20008000000 */
[----:B------:R-:W-:Y:S02]  /*3d80*/  UIADD3 UR5, UPT, UPT, UR5, 0x8, URZ ;  /* 0x0000000805057890 */ /* 0x000fe4000fffe0ff */
[----:B------:R-:W-:Y:S02]  /*3d90*/  ULEA UR17, UR17, UR31, 0x2 ;  /* 0x0000001f11117291 */ /* 0x000fe4000f8e10ff */
[----:B------:R-:W-:Y:S01]  /*3da0*/  LEA R18, R2, UR14, 0x2 ;  /* 0x0000000e02127c11 */ /* 0x000fe2000f8e10ff */
[----:B------:R-:W-:-:S04]  /*3db0*/  UISETP.NE.AND UP2, UPT, UR5, UR10, UPT ;  /* 0x0000000a0500728c */ /* 0x000fc8000bf45270 */
[----:B------:R-:W-:Y:S04]  /*3dc0*/  LDS R20, [R18] ;  /* 0x0000000012147984 */ /* 0x000fe80000000800 */
[----:B------:R-:W3:Y:S04]  /*3dd0*/  LDS R19, [UR17] ;  /* 0x00000011ff137984 */ /* 0x000ee80008000800 */
[----:B------:R-:W-:Y:S04]  /*3de0*/  LDS R22, [R18+0x4] ;  /* 0x0000040012167984 */ /* 0x000fe80000000800 */
[----:B------:R-:W4:Y:S04]  /*3df0*/  LDS R21, [UR17+0x4] ;  /* 0x00000411ff157984 */ /* 0x000f280008000800 */
[----:B------:R-:W-:Y:S04]  /*3e00*/  LDS R24, [R18+0x8] ;  /* 0x0000080012187984 */ /* 0x000fe80000000800 */
[----:B------:R-:W0:Y:S04]  /*3e10*/  LDS R23, [UR17+0x8] ;  /* 0x00000811ff177984 */ /* 0x000e280008000800 */
[----:B------:R-:W-:Y:S04]  /*3e20*/  LDS R26, [R18+0xc] ;  /* 0x00000c00121a7984 */ /* 0x000fe80000000800 */
[----:B------:R-:W0:Y:S04]  /*3e30*/  LDS R25, [UR17+0xc] ;  /* 0x00000c11ff197984 */ /* 0x000e280008000800 */
[----:B------:R-:W-:Y:S04]  /*3e40*/  LDS R6, [R18+0x10] ;  /* 0x0000100012067984 */ /* 0x000fe80000000800 */
[----:B------:R-:W0:Y:S04]  /*3e50*/  LDS R7, [UR17+0x10] ;  /* 0x00001011ff077984 */ /* 0x000e280008000800 */
[----:B--2---:R-:W-:Y:S04]  /*3e60*/  LDS R4, [R18+0x14] ;  /* 0x0000140012047984 */ /* 0x004fe80000000800 */
[----:B------:R-:W2:Y:S01]  /*3e70*/  LDS R5, [UR17+0x14] ;  /* 0x00001411ff057984 */ /* 0x000ea20008000800 */
[----:B---3--:R-:W-:-:S03]  /*3e80*/  FFMA R19, R20, R19, R17 ;  /* 0x0000001314137223 */ /* 0x008fc60000000011 */
[----:B------:R-:W-:Y:S04]  /*3e90*/  LDS R2, [R18+0x18] ;  /* 0x0000180012027984 */ /* 0x000fe80000000800 */
[----:B------:R-:W3:Y:S01]  /*3ea0*/  LDS R3, [UR17+0x18] ;  /* 0x00001811ff037984 */ /* 0x000ee20008000800 */
[----:B----4-:R-:W-:-:S03]  /*3eb0*/  FFMA R19, R22, R21, R19 ;  /* 0x0000001516137223 */ /* 0x010fc60000000013 */
[----:B01----:R-:W-:Y:S04]  /*3ec0*/  LDS R15, [R18+0x1c] ;  /* 0x00001c00120f7984 */ /* 0x003fe80000000800 */
[----:B------:R-:W0:Y:S01]  /*3ed0*/  LDS R16, [UR17+0x1c] ;  /* 0x00001c11ff107984 */ /* 0x000e220008000800 */
[----:B------:R-:W-:-:S04]  /*3ee0*/  FFMA R19, R24, R23, R19 ;  /* 0x0000001718137223 */ /* 0x000fc80000000013 */
[----:B------:R-:W-:-:S04]  /*3ef0*/  FFMA R19, R26, R25, R19 ;  /* 0x000000191a137223 */ /* 0x000fc80000000013 */
[----:B------:R-:W-:-:S04]  /*3f00*/  FFMA R7, R6, R7, R19 ;  /* 0x0000000706077223 */ /* 0x000fc80000000013 */
[----:B--2---:R-:W-:-:S04]  /*3f10*/  FFMA R5, R4, R5, R7 ;  /* 0x0000000504057223 */ /* 0x004fc80000000007 */
[----:B---3--:R-:W-:-:S04]  /*3f20*/  FFMA R2, R2, R3, R5 ;  /* 0x0000000302027223 */ /* 0x008fc80000000005 */
[----:B0-----:R-:W-:Y:S01]  /*3f30*/  FFMA R17, R15, R16, R2 ;  /* 0x000000100f117223 */ /* 0x001fe20000000002 */
[----:B------:R-:W-:Y:S06]  /*3f40*/  BRA.U UP2, `(.L_x_80) ;  /* 0xfffffffd02847547 */ /* 0x000fec000b83ffff */
[----:B------:R-:W-:-:S05]  /*3f50*/  UMOV UR5, UR10 ;  /* 0x0000000a00057c82 */ /* 0x000fca0008000000 */
.L_x_79:
[----:B------:R-:W-:-:S09]  /*3f60*/  UISETP.NE.AND UP2, UPT, UR28, URZ, UPT ;  /* 0x000000ff1c00728c */ /* 0x000fd2000bf45270 */
[----:B------:R-:W-:Y:S05]  /*3f70*/  BRA.U !UP2, `(.L_x_81) ;  /* 0x000000010ab87547 */ /* 0x000fea000b800000 */
[----:B------:R-:W-:Y:S02]  /*3f80*/  UISETP.GE.U32.AND UP2, UPT, UR32, 0x3, UPT ;  /* 0x000000032000788c */ /* 0x000fe4000bf46070 */
[----:B------:R-:W-:-:S07]  /*3f90*/  UISETP.NE.AND UP3, UPT, UR29, URZ, UPT ;  /* 0x000000ff1d00728c */ /* 0x000fce000bf65270 */
[----:B------:R-:W-:Y:S05]  /*3fa0*/  BRA.U !UP2, `(.L_x_82) ;  /* 0x000000010a487547 */ /* 0x000fea000b800000 */
[----:B------:R-:W4:Y:S01]  /*3fb0*/  LDCU UR17, c[0x0][0x3b4] ;  /* 0x00007680ff1177ac */ /* 0x000f220008000800 */
[----:B---3-5:R-:W-:-:S04]  /*3fc0*/  IADD3 R2, PT, PT, R8, UR5, RZ ;  /* 0x0000000508027c10 */ /* 0x028fc8000fffe0ff */
[----:B------:R-:W-:-:S05]  /*3fd0*/  LEA R2, R2, UR14, 0x2 ;  /* 0x0000000e02027c11 */ /* 0x000fca000f8e10ff */
[----:B--2---:R-:W-:Y:S04]  /*3fe0*/  LDS R4, [R2] ;  /* 0x0000000002047984 */ /* 0x004fe80000000800 */
[----:B------:R-:W-:Y:S01]  /*3ff0*/  LDS R6, [R2+0x4] ;  /* 0x0000040002067984 */ /* 0x000fe20000000800 */
[----:B----4-:R-:W-:-:S03]  /*4000*/  UIMAD UR17, UR4, UR17, UR5 ;  /* 0x00000011041172a4 */ /* 0x010fc6000f8e0205 */
[----:B------:R-:W-:Y:S01]  /*4010*/  LDS R16, [R2+0x8] ;  /* 0x0000080002107984 */ /* 0x000fe20000000800 */
[----:B------:R-:W-:Y:S02]  /*4020*/  UIADD3 UR5, UPT, UPT, UR5, 0x4, URZ ;  /* 0x0000000405057890 */ /* 0x000fe4000fffe0ff */
[----:B------:R-:W-:Y:S01]  /*4030*/  ULEA UR17, UR17, UR31, 0x2 ;  /* 0x0000001f11117291 */ /* 0x000fe2000f8e10ff */
[----:B------:R-:W-:Y:S08]  /*4040*/  LDS R18, [R2+0xc] ;  /* 0x00000c0002127984 */ /* 0x000ff00000000800 */
[----:B------:R-:W2:Y:S04]  /*4050*/  LDS R3, [UR17] ;  /* 0x00000011ff037984 */ /* 0x000ea80008000800 */
[----:B------:R-:W3:Y:S04]  /*4060*/  LDS R5, [UR17+0x4] ;  /* 0x00000411ff057984 */ /* 0x000ee80008000800 */
[----:B------:R-:W4:Y:S04]  /*4070*/  LDS R7, [UR17+0x8] ;  /* 0x00000811ff077984 */ /* 0x000f280008000800 */
[----:B01----:R-:W0:Y:S01]  /*4080*/  LDS R15, [UR17+0xc] ;  /* 0x00000c11ff0f7984 */ /* 0x003e220008000800 */
[----:B--2---:R-:W-:-:S04]  /*4090*/  FFMA R3, R4, R3, R17 ;  /* 0x0000000304037223 */ /* 0x004fc80000000011 */
[----:B---3--:R-:W-:-:S04]  /*40a0*/  FFMA R3, R6, R5, R3 ;  /* 0x0000000506037223 */ /* 0x008fc80000000003 */
[----:B----4-:R-:W-:-:S04]  /*40b0*/  FFMA R3, R16, R7, R3 ;  /* 0x0000000710037223 */ /* 0x010fc80000000003 */
[----:B0-----:R-:W-:-:S07]  /*40c0*/  FFMA R17, R18, R15, R3 ;  /* 0x0000000f12117223 */ /* 0x001fce0000000003 */
.L_x_82:
[----:B------:R-:W-:Y:S05]  /*40d0*/  BRA.U !UP3, `(.L_x_81) ;  /* 0x000000010b607547 */ /* 0x000fea000b800000 */
[----:B------:R-:W-:Y:S02]  /*40e0*/  UISETP.NE.AND UP2, UPT, UR33, URZ, UPT ;  /* 0x000000ff2100728c */ /* 0x000fe4000bf45270 */
[----:B------:R-:W-:-:S07]  /*40f0*/  UISETP.NE.AND UP3, UPT, UR30, URZ, UPT ;  /* 0x000000ff1e00728c */ /* 0x000fce000bf65270 */
[----:B------:R-:W-:Y:S05]  /*4100*/  BRA.U !UP2, `(.L_x_83) ;  /* 0x000000010a307547 */ /* 0x000fea000b800000 */
[----:B------:R-:W4:Y:S01]  /*4110*/  LDCU UR17, c[0x0][0x3b4] ;  /* 0x00007680ff1177ac */ /* 0x000f220008000800 */
[----:B---3-5:R-:W-:-:S04]  /*4120*/  IADD3 R2, PT, PT, R8, UR5, RZ ;  /* 0x0000000508027c10 */ /* 0x028fc8000fffe0ff */
[----:B------:R-:W-:-:S05]  /*4130*/  LEA R2, R2, UR14, 0x2 ;  /* 0x0000000e02027c11 */ /* 0x000fca000f8e10ff */
[----:B--2---:R-:W-:Y:S04]  /*4140*/  LDS R4, [R2] ;  /* 0x0000000002047984 */ /* 0x004fe80000000800 */
[----:B------:R-:W-:Y:S01]  /*4150*/  LDS R6, [R2+0x4] ;  /* 0x0000040002067984 */ /* 0x000fe20000000800 */
[----:B----4-:R-:W-:Y:S02]  /*4160*/  UIMAD UR17, UR4, UR17, UR5 ;  /* 0x00000011041172a4 */ /* 0x010fe4000f8e0205 */
[----:B------:R-:W-:Y:S02]  /*4170*/  UIADD3 UR5, UPT, UPT, UR5, 0x2, URZ ;  /* 0x0000000205057890 */ /* 0x000fe4000fffe0ff */
[----:B------:R-:W-:-:S09]  /*4180*/  ULEA UR17, UR17, UR31, 0x2 ;  /* 0x0000001f11117291 */ /* 0x000fd2000f8e10ff */
[----:B------:R-:W2:Y:S04]  /*4190*/  LDS R3, [UR17] ;  /* 0x00000011ff037984 */ /* 0x000ea80008000800 */
[----:B------:R-:W3:Y:S01]  /*41a0*/  LDS R5, [UR17+0x4] ;  /* 0x00000411ff057984 */ /* 0x000ee20008000800 */
[----:B--2---:R-:W-:-:S04]  /*41b0*/  FFMA R3, R4, R3, R17 ;  /* 0x0000000304037223 */ /* 0x004fc80000000011 */
[----:B---3--:R-:W-:-:S07]  /*41c0*/  FFMA R17, R6, R5, R3 ;  /* 0x0000000506117223 */ /* 0x008fce0000000003 */
.L_x_83:
[----:B------:R-:W-:Y:S05]  /*41d0*/  BRA.U !UP3, `(.L_x_81) ;  /* 0x000000010b207547 */ /* 0x000fea000b800000 */
[----:B------:R-:W4:Y:S01]  /*41e0*/  LDCU UR17, c[0x0][0x3b4] ;  /* 0x00007680ff1177ac */ /* 0x000f220008000800 */
[----:B---3-5:R-:W-:-:S04]  /*41f0*/  IADD3 R2, PT, PT, R8, UR5, RZ ;  /* 0x0000000508027c10 */ /* 0x028fc8000fffe0ff */
[----:B------:R-:W-:-:S06]  /*4200*/  LEA R2, R2, UR14, 0x2 ;  /* 0x0000000e02027c11 */ /* 0x000fcc000f8e10ff */
[----:B------:R-:W-:Y:S01]  /*4210*/  LDS R2, [R2] ;  /* 0x0000000002027984 */ /* 0x000fe20000000800 */
[----:B----4-:R-:W-:-:S04]  /*4220*/  UIMAD UR17, UR4, UR17, UR5 ;  /* 0x00000011041172a4 */ /* 0x010fc8000f8e0205 */
[----:B------:R-:W-:-:S09]  /*4230*/  ULEA UR17, UR17, UR31, 0x2 ;  /* 0x0000001f11117291 */ /* 0x000fd2000f8e10ff */
[----:B------:R-:W3:Y:S02]  /*4240*/  LDS R3, [UR17] ;  /* 0x00000011ff037984 */ /* 0x000ee40008000800 */
[----:B---3--:R-:W-:-:S07]  /*4250*/  FFMA R17, R2, R3, R17 ;  /* 0x0000000302117223 */ /* 0x008fce0000000011 */
.L_x_81:
[----:B------:R-:W3:Y:S02]  /*4260*/  LDC R3, c[0x0][0x3c0] ;  /* 0x0000f000ff037b82 */ /* 0x000ee40000000800 */
[----:B---3-5:R-:W-:Y:S01]  /*4270*/  IMAD R2, R0, R3, UR4 ;  /* 0x0000000400027e24 */ /* 0x028fe2000f8e0203 */
[----:B------:R-:W-:-:S04]  /*4280*/  UIADD3 UR4, UPT, UPT, UR4, 0x1, URZ ;  /* 0x0000000104047890 */ /* 0x000fc8000fffe0ff */
[----:B------:R-:W-:Y:S02]  /*4290*/  LEA R2, R2, UR16, 0x2 ;  /* 0x0000001002027c11 */ /* 0x000fe4000f8e10ff */
[----:B------:R-:W-:-:S03]  /*42a0*/  ISETP.NE.AND P0, PT, R3, UR4, PT ;  /* 0x0000000403007c0c */ /* 0x000fc6000bf05270 */
[----:B------:R3:W-:Y:S10]  /*42b0*/  STS [R2], R17 ;  /* 0x0000001102007388 */ /* 0x0007f40000000800 */
[----:B---3--:R-:W-:Y:S05]  /*42c0*/  @!P0 BRA `(.L_x_84) ;  /* 0x0000000000c08947 */ /* 0x008fea0003800000 */
[----:B------:R-:W-:Y:S05]  /*42d0*/  BRA `(.L_x_85) ;  /* 0xfffffff800847947 */ /* 0x000fea000383ffff */
.L_x_78:
[----:B------:R-:W-:Y:S01]  /*42e0*/  UISETP.GE.U32.AND UP2, UPT, UR24, 0x7, UPT ;  /* 0x000000071800788c */ /* 0x000fe2000bf46070 */
[----:B------:R-:W-:-:S08]  /*42f0*/  HFMA2 R3, -RZ, RZ, 0, 0 ;  /* 0x00000000ff037431 */ /* 0x000fd000000001ff */
[----:B------:R-:W-:Y:S05]  /*4300*/  BRA.U !UP2, `(.L_x_86) ;  /* 0x000000010a407547 */ /* 0x000fea000b800000 */
[----:B------:R-:W4:Y:S01]  /*4310*/  LDC R3, c[0x0][0x3c0] ;  /* 0x0000f000ff037b82 */ /* 0x000f220000000800 */
[----:B------:R-:W-:-:S05]  /*4320*/  UMOV UR4, URZ ;  /* 0x000000ff00047c82 */ /* 0x000fca0008000000 */
.L_x_87:
[----:B---345:R-:W-:Y:S01]  /*4330*/  IMAD R2, R0, R3, UR4 ;  /* 0x0000000400027e24 */ /* 0x038fe2000f8e0203 */
[----:B------:R-:W-:-:S04]  /*4340*/  UIADD3 UR4, UPT, UPT, UR4, 0x8, URZ ;  /* 0x0000000804047890 */ /* 0x000fc8000fffe0ff */
[----:B------:R-:W-:Y:S01]  /*4350*/  LEA R2, R2, UR16, 0x2 ;  /* 0x0000001002027c11 */ /* 0x000fe2000f8e10ff */
[----:B------:R-:W-:-:S04]  /*4360*/  UISETP.NE.AND UP2, UPT, UR4, UR9, UPT ;  /* 0x000000090400728c */ /* 0x000fc8000bf45270 */
[----:B------:R3:W-:Y:S04]  /*4370*/  STS [R2], RZ ;  /* 0x000000ff02007388 */ /* 0x0007e80000000800 */
        /* <DEDUP_REMOVED lines=8> */
[----:B------:R-:W-:-:S07]  /*4400*/  MOV R3, UR9 ;  /* 0x0000000900037c02 */ /* 0x000fce0008000f00 */
.L_x_86:
[----:B------:R-:W-:-:S09]  /*4410*/  UISETP.NE.AND UP2, UPT, UR23, URZ, UPT ;  /* 0x000000ff1700728c */ /* 0x000fd2000bf45270 */
[----:B------:R-:W-:Y:S05]  /*4420*/  BRA.U !UP2, `(.L_x_84) ;  /* 0x000000010a687547 */ /* 0x000fea000b800000 */
[----:B------:R-:W-:Y:S02]  /*4430*/  UIADD3 UR4, UPT, UPT, UR23, -0x1, URZ ;  /* 0xffffffff17047890 */ /* 0x000fe4000fffe0ff */
[----:B------:R-:W-:Y:S02]  /*4440*/  UISETP.NE.AND UP3, UPT, UR22, URZ, UPT ;  /* 0x000000ff1600728c */ /* 0x000fe4000bf65270 */
[----:B------:R-:W-:-:S09]  /*4450*/  UISETP.GE.U32.AND UP2, UPT, UR4, 0x3, UPT ;  /* 0x000000030400788c */ /* 0x000fd2000bf46070 */
[----:B------:R-:W-:Y:S05]  /*4460*/  BRA.U !UP2, `(.L_x_88) ;  /* 0x000000010a207547 */ /* 0x000fea000b800000 */
[----:B------:R-:W3:Y:S02]  /*4470*/  LDCU UR4, c[0x0][0x3c0] ;  /* 0x00007800ff0477ac */ /* 0x000ee40008000800 */
[----:B---3-5:R-:W-:Y:S01]  /*4480*/  IMAD R2, R0, UR4, R3 ;  /* 0x0000000400027c24 */ /* 0x028fe2000f8e0203 */
[----:B------:R-:W-:-:S04]  /*4490*/  IADD3 R3, PT, PT, R3, 0x4, RZ ;  /* 0x0000000403037810 */ /* 0x000fc80007ffe0ff */
[----:B------:R-:W-:-:S05]  /*44a0*/  LEA R2, R2, UR16, 0x2 ;  /* 0x0000001002027c11 */ /* 0x000fca000f8e10ff */
[----:B------:R4:W-:Y:S04]  /*44b0*/  STS [R2], RZ ;  /* 0x000000ff02007388 */ /* 0x0009e80000000800 */
[----:B------:R4:W-:Y:S04]  /*44c0*/  STS [R2+0x4], RZ ;  /* 0x000004ff02007388 */ /* 0x0009e80000000800 */
[----:B------:R4:W-:Y:S04]  /*44d0*/  STS [R2+0x8], RZ ;  /* 0x000008ff02007388 */ /* 0x0009e80000000800 */
[----:B------:R4:W-:Y:S02]  /*44e0*/  STS [R2+0xc], RZ ;  /* 0x00000cff02007388 */ /* 0x0009e40000000800 */
.L_x_88:
[----:B------:R-:W-:Y:S05]  /*44f0*/  BRA.U !UP3, `(.L_x_84) ;  /* 0x000000010b347547 */ /* 0x000fea000b800000 */
[----:B------:R-:W-:Y:S01]  /*4500*/  UIADD3 UR4, UPT, UPT, UR22, -0x1, URZ ;  /* 0xffffffff16047890 */ /* 0x000fe2000fffe0ff */
[----:B------:R-:W-:-:S05]  /*4510*/  ISETP.NE.AND P1, PT, RZ, UR19, PT ;  /* 0x00000013ff007c0c */ /* 0x000fca000bf25270 */
[----:B------:R-:W-:-:S08]  /*4520*/  ISETP.NE.AND P0, PT, RZ, UR4, PT ;  /* 0x00000004ff007c0c */ /* 0x000fd0000bf05270 */
[----:B--2---:R-:W2:Y:S08]  /*4530*/  @P1 LDC R4, c[0x0][0x3c0] ;  /* 0x0000f000ff041b82 */ /* 0x004eb00000000800 */
[----:B---345:R-:W3:Y:S02]  /*4540*/  @P0 LDC R2, c[0x0][0x3c0] ;  /* 0x0000f000ff020b82 */ /* 0x038ee40000000800 */
[----:B---3--:R-:W-:Y:S01]  /*4550*/  @P0 IMAD R2, R0, R2, R3 ;  /* 0x0000000200020224 */ /* 0x008fe200078e0203 */
[----:B------:R-:W-:-:S04]  /*4560*/  @P0 IADD3 R3, PT, PT, R3, 0x2, RZ ;  /* 0x0000000203030810 */ /* 0x000fc80007ffe0ff */
[----:B------:R-:W-:Y:S01]  /*4570*/  @P0 LEA R2, R2, UR16, 0x2 ;  /* 0x0000001002020c11 */ /* 0x000fe2000f8e10ff */
[----:B--2---:R-:W-:-:S04]  /*4580*/  @P1 IMAD R3, R0, R4, R3 ;  /* 0x0000000400031224 */ /* 0x004fc800078e0203 */
[----:B------:R2:W-:Y:S01]  /*4590*/  @P0 STS [R2], RZ ;  /* 0x000000ff02000388 */ /* 0x0005e20000000800 */
[----:B------:R-:W-:-:S03]  /*45a0*/  @P1 LEA R3, R3, UR16, 0x2 ;  /* 0x0000001003031c11 */ /* 0x000fc6000f8e10ff */
[----:B------:R2:W-:Y:S04]  /*45b0*/  @P0 STS [R2+0x4], RZ ;  /* 0x000004ff02000388 */ /* 0x0005e80000000800 */
[----:B------:R2:W-:Y:S02]  /*45c0*/  @P1 STS [R3], RZ ;  /* 0x000000ff03001388 */ /* 0x0005e40000000800 */
.L_x_84:
[----:B------:R-:W-:Y:S01]  /*45d0*/  UISETP.GE.U32.AND UP2, UPT, UR24, 0x7, UPT ;  /* 0x000000071800788c */ /* 0x000fe2000bf46070 */
[----:B------:R-:W-:-:S08]  /*45e0*/  UMOV UR4, URZ ;  /* 0x000000ff00047c82 */ /* 0x000fd00008000000 */
[----:B------:R-:W-:Y:S05]  /*45f0*/  BRA.U !UP2, `(.L_x_89) ;  /* 0x000000010ac47547 */ /* 0x000fea000b800000 */
[----:B--2---:R-:W2:Y:S01]  /*4600*/  LDC R3, c[0x0][0x3c0] ;  /* 0x0000f000ff037b82 */ /* 0x004ea20000000800 */
[----:B------:R-:W-:-:S05]  /*4610*/  UMOV UR4, URZ ;  /* 0x000000ff00047c82 */ /* 0x000fca0008000000 */
.L_x_90:
[----:B--2---:R-:W-:Y:S01]  /*4620*/  IMAD R4, R0, R3, UR4 ;  /* 0x0000000400047e24 */ /* 0x004fe2000f8e0203 */
[----:B------:R-:W-:-:S04]  /*4630*/  UIADD3 UR4, UPT, UPT, UR4, 0x8, URZ ;  /* 0x0000000804047890 */ /* 0x000fc8000fffe0ff */
[C---:B0--345:R-:W-:Y:S01]  /*4640*/  LEA R2, R4.reuse, UR16, 0x2 ;  /* 0x0000001004027c11 */ /* 0x079fe2000f8e10ff */
[----:B------:R-:W-:Y:S01]  /*4650*/  UISETP.NE.AND UP2, UPT, UR4, UR9, UPT ;  /* 0x000000090400728c */ /* 0x000fe2000bf45270 */
[----:B------:R-:W-:-:S03]  /*4660*/  LEA R4, R4, UR35, 0x2 ;  /* 0x0000002304047c11 */ /* 0x000fc6000f8e10ff */
[----:B------:R-:W2:Y:S04]  /*4670*/  LDS R7, [R2] ;  /* 0x0000000002077984 */ /* 0x000ea80000000800 */
[----:B------:R-:W3:Y:S04]  /*4680*/  LDS R5, [R4] ;  /* 0x0000000004057984 */ /* 0x000ee80000000800 */
[----:B01----:R-:W0:Y:S04]  /*4690*/  LDS R15, [R2+0x8] ;  /* 0x00000800020f7984 */ /* 0x003e280000000800 */
[----:B------:R-:W-:Y:S01]  /*46a0*/  LDS R17, [R2+0xc] ;  /* 0x00000c0002117984 */ /* 0x000fe20000000800 */
[----:B--2---:R-:W-:-:S03]  /*46b0*/  FADD R6, R7, -R14 ;  /* 0x8000000e07067221 */ /* 0x004fc60000000000 */
[----:B------:R-:W1:Y:S01]  /*46c0*/  LDS R7, [R2+0x4] ;  /* 0x0000040002077984 */ /* 0x000e620000000800 */
[----:B---3--:R-:W-:Y:S01]  /*46d0*/  FMUL R5, R5, R6 ;  /* 0x0000000605057220 */ /* 0x008fe20000400000 */
[----:B0-----:R-:W-:-:S04]  /*46e0*/  FADD R15, R15, -R14 ;  /* 0x8000000e0f0f7221 */ /* 0x001fc80000000000 */
[----:B------:R-:W-:Y:S04]  /*46f0*/  STS [R2], R5 ;  /* 0x0000000502007388 */ /* 0x000fe80000000800 */
[----:B------:R-:W0:Y:S01]  /*4700*/  LDS R6, [R4+0x4] ;  /* 0x0000040004067984 */ /* 0x000e220000000800 */
[----:B-1----:R-:W-:-:S04]  /*4710*/  FADD R7, R7, -R14 ;  /* 0x8000000e07077221 */ /* 0x002fc80000000000 */
[----:B0-----:R-:W-:-:S05]  /*4720*/  FMUL R7, R6, R7 ;  /* 0x0000000706077220 */ /* 0x001fca0000400000 */
[----:B------:R-:W-:Y:S04]  /*4730*/  STS [R2+0x4], R7 ;  /* 0x0000040702007388 */ /* 0x000fe80000000800 */
[----:B------:R-:W0:Y:S04]  /*4740*/  LDS R6, [R4+0x8] ;  /* 0x0000080004067984 */ /* 0x000e280000000800 */
[----:B------:R-:W1:Y:S01]  /*4750*/  LDS R7, [R2+0x14] ;  /* 0x0000140002077984 */ /* 0x000e620000000800 */
[----:B0-----:R-:W-:Y:S01]  /*4760*/  FMUL R15, R6, R15 ;  /* 0x0000000f060f7220 */ /* 0x001fe20000400000 */
[----:B------:R-:W-:-:S02]  /*4770*/  FADD R6, R17, -R14 ;  /* 0x8000000e11067221 */ /* 0x000fc40000000000 */
[----:B------:R-:W0:Y:S01]  /*4780*/  LDS R17, [R2+0x10] ;  /* 0x0000100002117984 */ /* 0x000e220000000800 */
[----:B-1----:R-:W-:-:S03]  /*4790*/  FADD R7, R7, -R14 ;  /* 0x8000000e07077221 */ /* 0x002fc60000000000 */
[----:B------:R-:W-:Y:S04]  /*47a0*/  STS [R2+0x8], R15 ;  /* 0x0000080f02007388 */ /* 0x000fe80000000800 */
[----:B------:R-:W1:Y:S04]  /*47b0*/  LDS R5, [R4+0xc] ;  /* 0x00000c0004057984 */ /* 0x000e680000000800 */
[----:B------:R-:W-:Y:S01]  /*47c0*/  LDS R15, [R2+0x18] ;  /* 0x00001800020f7984 */ /* 0x000fe20000000800 */
[----:B0-----:R-:W-:Y:S01]  /*47d0*/  FADD R17, R17, -R14 ;  /* 0x8000000e11117221 */ /* 0x001fe20000000000 */
[----:B-1----:R-:W-:-:S05]  /*47e0*/  FMUL R5, R5, R6 ;  /* 0x0000000605057220 */ /* 0x002fca0000400000 */
[----:B------:R-:W-:Y:S04]  /*47f0*/  STS [R2+0xc], R5 ;  /* 0x00000c0502007388 */ /* 0x000fe80000000800 */
[----:B------:R-:W0:Y:S02]  /*4800*/  LDS R6, [R4+0x10] ;  /* 0x0000100004067984 */ /* 0x000e240000000800 */
[----:B0-----:R-:W-:-:S05]  /*4810*/  FMUL R17, R6, R17 ;  /* 0x0000001106117220 */ /* 0x001fca0000400000 */
[----:B------:R-:W-:Y:S04]  /*4820*/  STS [R2+0x10], R17 ;  /* 0x0000101102007388 */ /* 0x000fe80000000800 */
[----:B------:R-:W0:Y:S02]  /*4830*/  LDS R6, [R4+0x14] ;  /* 0x0000140004067984 */ /* 0x000e240000000800 */
[----:B0-----:R-:W-:Y:S01]  /*4840*/  FMUL R7, R6, R7 ;  /* 0x0000000706077220 */ /* 0x001fe20000400000 */
[--C-:B------:R-:W-:Y:S02]  /*4850*/  FADD R6, R15, -R14.reuse ;  /* 0x8000000e0f067221 */ /* 0x100fe40000000000 */
[----:B------:R-:W0:Y:S04]  /*4860*/  LDS R15, [R2+0x1c] ;  /* 0x00001c00020f7984 */ /* 0x000e280000000800 */
[----:B------:R-:W-:Y:S04]  /*4870*/  STS [R2+0x14], R7 ;  /* 0x0000140702007388 */ /* 0x000fe80000000800 */
[----:B------:R-:W1:Y:S01]  /*4880*/  LDS R5, [R4+0x18] ;  /* 0x0000180004057984 */ /* 0x000e620000000800 */
[----:B0-----:R-:W-:Y:S01]  /*4890*/  FADD R15, R15, -R14 ;  /* 0x8000000e0f0f7221 */ /* 0x001fe20000000000 */
[----:B-1----:R-:W-:-:S05]  /*48a0*/  FMUL R5, R5, R6 ;  /* 0x0000000605057220 */ /* 0x002fca0000400000 */
[----:B------:R-:W-:Y:S04]  /*48b0*/  STS [R2+0x18], R5 ;  /* 0x0000180502007388 */ /* 0x000fe80000000800 */
[----:B------:R-:W0:Y:S02]  /*48c0*/  LDS R6, [R4+0x1c] ;  /* 0x00001c0004067984 */ /* 0x000e240000000800 */
[----:B0-----:R-:W-:-:S05]  /*48d0*/  FMUL R15, R6, R15 ;  /* 0x0000000f060f7220 */ /* 0x001fca0000400000 */
[----:B------:R0:W-:Y:S01]  /*48e0*/  STS [R2+0x1c], R15 ;  /* 0x00001c0f02007388 */ /* 0x0001e20000000800 */
[----:B------:R-:W-:Y:S05]  /*48f0*/  BRA.U UP2, `(.L_x_90) ;  /* 0xfffffffd02487547 */ /* 0x000fea000b83ffff */
[----:B------:R-:W-:-:S05]  /*4900*/  UMOV UR4, UR9 ;  /* 0x0000000900047c82 */ /* 0x000fca0008000000 */
.L_x_89:
[----:B------:R-:W-:-:S09]  /*4910*/  UISETP.NE.AND UP2, UPT, UR23, URZ, UPT ;  /* 0x000000ff1700728c */ /* 0x000fd2000bf45270 */
[----:B------:R-:W-:Y:S05]  /*4920*/  BRA.U !UP2, `(.L_x_77) ;  /* 0x000000010aec7547 */ /* 0x000fea000b800000 */
[----:B------:R-:W-:Y:S02]  /*4930*/  UIADD3 UR5, UPT, UPT, UR23, -0x1, URZ ;  /* 0xffffffff17057890 */ /* 0x000fe4000fffe0ff */
[----:B------:R-:W-:Y:S02]  /*4940*/  UISETP.NE.AND UP3, UPT, UR22, URZ, UPT ;  /* 0x000000ff1600728c */ /* 0x000fe4000bf65270 */
[----:B------:R-:W-:-:S09]  /*4950*/  UISETP.GE.U32.AND UP2, UPT, UR5, 0x3, UPT ;  /* 0x000000030500788c */ /* 0x000fd2000bf46070 */
[----:B------:R-:W-:Y:S05]  /*4960*/  BRA.U !UP2, `(.L_x_91) ;  /* 0x000000010a647547 */ /* 0x000fea000b800000 */
[----:B--2---:R-:W0:Y:S02]  /*4970*/  LDC R3, c[0x0][0x3c0] ;  /* 0x0000f000ff037b82 */ /* 0x004e240000000800 */
[----:B0--345:R-:W-:Y:S01]  /*4980*/  IMAD R2, R0, R3, UR4 ;  /* 0x0000000400027e24 */ /* 0x039fe2000f8e0203 */
[----:B------:R-:W-:-:S04]  /*4990*/  UIADD3 UR4, UPT, UPT, UR4, 0x4, URZ ;  /* 0x0000000404047890 */ /* 0x000fc8000fffe0ff */
[C---:B------:R-:W-:Y:S02]  /*49a0*/  LEA R4, R2.reuse, UR16, 0x2 ;  /* 0x0000001002047c11 */ /* 0x040fe4000f8e10ff */
[----:B------:R-:W-:-:S03]  /*49b0*/  LEA R2, R2, UR35, 0x2 ;  /* 0x0000002302027c11 */ /* 0x000fc6000f8e10ff */
[----:B------:R-:W0:Y:S04]  /*49c0*/  LDS R5, [R4] ;  /* 0x0000000004057984 */ /* 0x000e280000000800 */
[----:B------:R-:W2:Y:S04]  /*49d0*/  LDS R3, [R2] ;  /* 0x0000000002037984 */ /* 0x000ea80000000800 */
[----:B------:R-:W3:Y:S04]  /*49e0*/  LDS R7, [R4+0x4] ;  /* 0x0000040004077984 */ /* 0x000ee80000000800 */
[----:B-1----:R-:W-:Y:S01]  /*49f0*/  LDS R15, [R4+0xc] ;  /* 0x00000c00040f7984 */ /* 0x002fe20000000800 */
[----:B0-----:R-:W-:-:S04]  /*4a00*/  FADD R6, R5, -R14 ;  /* 0x8000000e05067221 */ /* 0x001fc80000000000 */
[----:B--2---:R-:W-:Y:S01]  /*4a10*/  FMUL R3, R3, R6 ;  /* 0x0000000603037220 */ /* 0x004fe20000400000 */
[----:B---3--:R-:W-:-:S04]  /*4a20*/  FADD R6, R7, -R14 ;  /* 0x8000000e07067221 */ /* 0x008fc80000000000 */
[----:B------:R-:W-:Y:S04]  /*4a30*/  STS [R4], R3 ;  /* 0x0000000304007388 */ /* 0x000fe80000000800 */
[----:B------:R-:W0:Y:S04]  /*4a40*/  LDS R5, [R2+0x4] ;  /* 0x0000040002057984 */ /* 0x000e280000000800 */
[----:B------:R-:W1:Y:S01]  /*4a50*/  LDS R7, [R4+0x8] ;  /* 0x0000080004077984 */ /* 0x000e620000000800 */
[----:B0-----:R-:W-:Y:S01]  /*4a60*/  FMUL R5, R5, R6 ;  /* 0x0000000605057220 */ /* 0x001fe20000400000 */
[----:B-1----:R-:W-:-:S04]  /*4a70*/  FADD R7, R7, -R14 ;  /* 0x8000000e07077221 */ /* 0x002fc80000000000 */
[----:B------:R-:W-:Y:S04]  /*4a80*/  STS [R4+0x4], R5 ;  /* 0x0000040504007388 */ /* 0x000fe80000000800 */
[----:B------:R-:W0:Y:S02]  /*4a90*/  LDS R6, [R2+0x8] ;  /* 0x0000080002067984 */ /* 0x000e240000000800 */
[----:B0-----:R-:W-:Y:S01]  /*4aa0*/  FMUL R7, R6, R7 ;  /* 0x0000000706077220 */ /* 0x001fe20000400000 */
[----:B------:R-:W-:-:S04]  /*4ab0*/  FADD R6, R15, -R14 ;  /* 0x8000000e0f067221 */ /* 0x000fc80000000000 */
[----:B------:R-:W-:Y:S04]  /*4ac0*/  STS [R4+0x8], R7 ;  /* 0x0000080704007388 */ /* 0x000fe80000000800 */
[----:B------:R-:W0:Y:S02]  /*4ad0*/  LDS R3, [R2+0xc] ;  /* 0x00000c0002037984 */ /* 0x000e240000000800 */
[----:B0-----:R-:W-:-:S05]  /*4ae0*/  FMUL R3, R3, R6 ;  /* 0x0000000603037220 */ /* 0x001fca0000400000 */
[----:B------:R0:W-:Y:S02]  /*4af0*/  STS [R4+0xc], R3 ;  /* 0x00000c0304007388 */ /* 0x0001e40000000800 */
.L_x_91:
[----:B------:R-:W-:Y:S05]  /*4b00*/  BRA.U !UP3, `(.L_x_77) ;  /* 0x000000010b747547 */ /* 0x000fea000b800000 */
[----:B------:R-:W-:Y:S02]  /*4b10*/  UIADD3 UR5, UPT, UPT, UR22, -0x1, URZ ;  /* 0xffffffff16057890 */ /* 0x000fe4000fffe0ff */
[----:B------:R-:W-:Y:S02]  /*4b20*/  UISETP.NE.AND UP3, UPT, UR19, URZ, UPT ;  /* 0x000000ff1300728c */ /* 0x000fe4000bf65270 */
[----:B------:R-:W-:-:S09]  /*4b30*/  UISETP.NE.AND UP2, UPT, UR5, URZ, UPT ;  /* 0x000000ff0500728c */ /* 0x000fd2000bf45270 */
[----:B------:R-:W-:Y:S05]  /*4b40*/  BRA.U !UP2, `(.L_x_92) ;  /* 0x000000010a3c7547 */ /* 0x000fea000b800000 */
[----:B0-2---:R-:W0:Y:S02]  /*4b50*/  LDC R3, c[0x0][0x3c0] ;  /* 0x0000f000ff037b82 */ /* 0x005e240000000800 */
[----:B0-----:R-:W-:Y:S01]  /*4b60*/  IMAD R3, R0, R3, UR4 ;  /* 0x0000000400037e24 */ /* 0x001fe2000f8e0203 */
[----:B------:R-:W-:-:S04]  /*4b70*/  UIADD3 UR4, UPT, UPT, UR4, 0x2, URZ ;  /* 0x0000000204047890 */ /* 0x000fc8000fffe0ff */
[C---:B------:R-:W-:Y:S02]  /*4b80*/  LEA R7, R3.reuse, UR16, 0x2 ;  /* 0x0000001003077c11 */ /* 0x040fe4000f8e10ff */
[----:B------:R-:W-:-:S03]  /*4b90*/  LEA R6, R3, UR35, 0x2 ;  /* 0x0000002303067c11 */ /* 0x000fc6000f8e10ff */
[----:B------:R-:W0:Y:S04]  /*4ba0*/  LDS R3, [R7] ;  /* 0x0000000007037984 */ /* 0x000e280000000800 */
[----:B---345:R-:W2:Y:S04]  /*4bb0*/  LDS R2, [R6] ;  /* 0x0000000006027984 */ /* 0x038ea80000000800 */
[----:B------:R-:W3:Y:S01]  /*4bc0*/  LDS R5, [R7+0x4] ;  /* 0x0000040007057984 */ /* 0x000ee20000000800 */
[----:B0-----:R-:W-:-:S04]  /*4bd0*/  FADD R3, R3, -R14 ;  /* 0x8000000e03037221 */ /* 0x001fc80000000000 */
[----:B--2---:R-:W-:Y:S01]  /*4be0*/  FMUL R2, R2, R3 ;  /* 0x0000000302027220 */ /* 0x004fe20000400000 */
[----:B---3--:R-:W-:-:S04]  /*4bf0*/  FADD R4, R5, -R14 ;  /* 0x8000000e05047221 */ /* 0x008fc80000000000 */
[----:B------:R-:W-:Y:S04]  /*4c00*/  STS [R7], R2 ;  /* 0x0000000207007388 */ /* 0x000fe80000000800 */
[----:B------:R-:W0:Y:S02]  /*4c10*/  LDS R3, [R6+0x4] ;  /* 0x0000040006037984 */ /* 0x000e240000000800 */
[----:B0-----:R-:W-:-:S05]  /*4c20*/  FMUL R3, R3, R4 ;  /* 0x0000000403037220 */ /* 0x001fca0000400000 */
[----:B------:R0:W-:Y:S02]  /*4c30*/  STS [R7+0x4], R3 ;  /* 0x0000040307007388 */ /* 0x0001e40000000800 */
.L_x_92:
[----:B------:R-:W-:Y:S05]  /*4c40*/  BRA.U !UP3, `(.L_x_77) ;  /* 0x000000010b247547 */ /* 0x000fea000b800000 */
[----:B0-2---:R-:W3:Y:S02]  /*4c50*/  LDC R3, c[0x0][0x3c0] ;  /* 0x0000f000ff037b82 */ /* 0x005ee40000000800 */
[----:B---345:R-:W-:-:S05]  /*4c60*/  IMAD R2, R0, R3, UR4 ;  /* 0x0000000400027e24 */ /* 0x038fca000f8e0203 */
[C---:B------:R-:W-:Y:S02]  /*4c70*/  LEA R3, R2.reuse, UR16, 0x2 ;  /* 0x0000001002037c11 */ /* 0x040fe4000f8e10ff */
[----:B------:R-:W-:-:S03]  /*4c80*/  LEA R2, R2, UR35, 0x2 ;  /* 0x0000002302027c11 */ /* 0x000fc6000f8e10ff */
[----:B------:R-:W0:Y:S04]  /*4c90*/  LDS R5, [R3] ;  /* 0x0000000003057984 */ /* 0x000e280000000800 */
[----:B------:R-:W2:Y:S01]  /*4ca0*/  LDS R2, [R2] ;  /* 0x0000000002027984 */ /* 0x000ea20000000800 */
[----:B0-----:R-:W-:-:S04]  /*4cb0*/  FADD R5, R5, -R14 ;  /* 0x8000000e05057221 */ /* 0x001fc80000000000 */
[----:B--2---:R-:W-:-:S05]  /*4cc0*/  FMUL R4, R2, R5 ;  /* 0x0000000502047220 */ /* 0x004fca0000400000 */
[----:B------:R0:W-:Y:S02]  /*4cd0*/  STS [R3], R4 ;  /* 0x0000000403007388 */ /* 0x0001e40000000800 */
.L_x_77:
[----:B------:R-:W-:Y:S05]  /*4ce0*/  BRA.U !UP0, `(.L_x_93) ;  /* 0x0000000908787547 */ /* 0x000fea000b800000 */
[----:B------:R-:W-:Y:S05]  /*4cf0*/  BRA.U !UP1, `(.L_x_94) ;  /* 0x0000000909047547 */ /* 0x000fea000b800000 */
[----:B------:R-:W-:-:S05]  /*4d00*/  UMOV UR4, URZ ;  /* 0x000000ff00047c82 */ /* 0x000fca0008000000 */
.L_x_100:
[----:B------:R-:W-:Y:S01]  /*4d10*/  UISETP.GE.U32.AND UP1, UPT, UR24, 0x7, UPT ;  /* 0x000000071800788c */ /* 0x000fe2000bf26070 */
[----:B------:R-:W-:Y:S01]  /*4d20*/  HFMA2 R16, -RZ, RZ, 0, 0 ;  /* 0x00000000ff107431 */ /* 0x000fe200000001ff */
[----:B------:R-:W-:-:S07]  /*4d30*/  UMOV UR5, URZ ;  /* 0x000000ff00057c82 */ /* 0x000fce0008000000 */
[----:B------:R-:W-:Y:S05]  /*4d40*/  BRA.U !UP1, `(.L_x_95) ;  /* 0x0000000109b87547 */ /* 0x000fea000b800000 */
[----:B------:R-:W1:Y:S01]  /*4d50*/  S2UR UR17, SR_CgaCtaId ;  /* 0x00000000001179c3 */ /* 0x000e620000008800 */
[----:B------:R-:W-:Y:S01]  /*4d60*/  UMOV UR5, 0x400 ;  /* 0x0000040000057882 */ /* 0x000fe20000000000 */
[----:B------:R-:W-:Y:S01]  /*4d70*/  MOV R16, RZ ;  /* 0x000000ff00107202 */ /* 0x000fe20000000f00 */
[----:B------:R-:W1:Y:S05]  /*4d80*/  LDCU UR39, c[0x0][0x3b4] ;  /* 0x00007680ff2777ac */ /* 0x000e6a0008000800 */
[----:B0-2---:R-:W0:Y:S01]  /*4d90*/  LDC R3, c[0x0][0x3c0] ;  /* 0x0000f000ff037b82 */ /* 0x005e220000000800 */
[----:B-1----:R-:W-:-:S03]  /*4da0*/  ULEA UR36, UR17, UR5, 0x18 ;  /* 0x0000000511247291 */ /* 0x002fc6000f8ec0ff */
[----:B------:R-:W-:-:S09]  /*4db0*/  UMOV UR5, URZ ;  /* 0x000000ff00057c82 */ /* 0x000fd20008000000 */
.L_x_96:
[----:B------:R-:W-:Y:S02]  /*4dc0*/  UIMAD UR17, UR5, UR39, UR4 ;  /* 0x00000027051172a4 */ /* 0x000fe4000f8e0204 */
[----:B0--345:R-:W-:Y:S01]  /*4dd0*/  IMAD R2, R0, R3, UR5 ;  /* 0x0000000500027e24 */ /* 0x039fe2000f8e0203 */
[----:B------:R-:W-:Y:S02]  /*4de0*/  UIADD3 UR5, UPT, UPT, UR5, 0x8, URZ ;  /* 0x0000000805057890 */ /* 0x000fe4000fffe0ff */
[----:B------:R-:W-:Y:S02]  /*4df0*/  ULEA UR17, UR17, UR36, 0x2 ;  /* 0x0000002411117291 */ /* 0x000fe4000f8e10ff */
[----:B------:R-:W-:Y:S01]  /*4e00*/  LEA R18, R2, UR16, 0x2 ;  /* 0x0000001002127c11 */ /* 0x000fe2000f8e10ff */
[----:B------:R-:W-:Y:S02]  /*4e10*/  UISETP.NE.AND UP1, UPT, UR5, UR9, UPT ;  /* 0x000000090500728c */ /* 0x000fe4000bf25270 */
[----:B------:R-:W-:-:S02]  /*4e20*/  ULEA UR37, UR39, UR17, 0x2 ;  /* 0x0000001127257291 */ /* 0x000fc4000f8e10ff */
[----:B------:R-:W-:Y:S02]  /*4e30*/  LDS R19, [R18] ;  /* 0x0000000012137984 */ /* 0x000fe40000000800 */
[----:B------:R-:W-:Y:S02]  /*4e40*/  ULEA UR38, UR39, UR37, 0x2 ;  /* 0x0000002527267291 */ /* 0x000fe4000f8e10ff */
[----:B------:R-:W0:Y:S02]  /*4e50*/  LDS R20, [UR17] ;  /* 0x00000011ff147984 */ /* 0x000e240008000800 */
[----:B------:R-:W-:Y:S02]  /*4e60*/  ULEA UR17, UR39, UR38, 0x2 ;  /* 0x0000002627117291 */ /* 0x000fe4000f8e10ff */
[----:B------:R-:W-:Y:S04]  /*4e70*/  LDS R22, [R18+0x4] ;  /* 0x0000040012167984 */ /* 0x000fe80000000800 */
[----:B------:R-:W1:Y:S01]  /*4e80*/  LDS R21, [UR37] ;  /* 0x00000025ff157984 */ /* 0x000e620008000800 */
[----:B------:R-:W-:-:S03]  /*4e90*/  ULEA UR37, UR39, UR17, 0x2 ;  /* 0x0000001127257291 */ /* 0x000fc6000f8e10ff */
[----:B------:R-:W-:Y:S04]  /*4ea0*/  LDS R24, [R18+0x8] ;  /* 0x0000080012187984 */ /* 0x000fe80000000800 */
[----:B------:R-:W2:Y:S01]  /*4eb0*/  LDS R23, [UR38] ;  /* 0x00000026ff177984 */ /* 0x000ea20008000800 */
[----:B------:R-:W-:-:S03]  /*4ec0*/  ULEA UR38, UR39, UR37, 0x2 ;  /* 0x0000002527267291 */ /* 0x000fc6000f8e10ff */
[----:B------:R-:W-:Y:S04]  /*4ed0*/  LDS R26, [R18+0xc] ;  /* 0x00000c00121a7984 */ /* 0x000fe80000000800 */
[----:B------:R-:W3:Y:S01]  /*4ee0*/  LDS R25, [UR17] ;  /* 0x00000011ff197984 */ /* 0x000ee20008000800 */
[----:B------:R-:W-:-:S03]  /*4ef0*/  ULEA UR17, UR39, UR38, 0x2 ;  /* 0x0000002627117291 */ /* 0x000fc6000f8e10ff */
[----:B------:R-:W-:Y:S04]  /*4f00*/  LDS R6, [R18+0x10] ;  /* 0x0000100012067984 */ /* 0x000fe80000000800 */
[----:B------:R-:W4:Y:S01]  /*4f10*/  LDS R15, [UR37] ;  /* 0x00000025ff0f7984 */ /* 0x000f220008000800 */
[----:B------:R-:W-:-:S03]  /*4f20*/  ULEA UR37, UR39, UR17, 0x2 ;  /* 0x0000001127257291 */ /* 0x000fc6000f8e10ff */
[----:B------:R-:W-:Y:S04]  /*4f30*/  LDS R4, [R18+0x14] ;  /* 0x0000140012047984 */ /* 0x000fe80000000800 */
[----:B------:R-:W4:Y:S01]  /*4f40*/  LDS R7, [UR38] ;  /* 0x00000026ff077984 */ /* 0x000f220008000800 */
[----:B0-----:R-:W-:-:S03]  /*4f50*/  FFMA R19, R19, R20, R16 ;  /* 0x0000001413137223 */ /* 0x001fc60000000010 */
[----:B------:R-:W-:Y:S04]  /*4f60*/  LDS R2, [R18+0x18] ;  /* 0x0000180012027984 */ /* 0x000fe80000000800 */
[----:B------:R-:W0:Y:S01]  /*4f70*/  LDS R5, [UR17] ;  /* 0x00000011ff057984 */ /* 0x000e220008000800 */
[----:B-1----:R-:W-:-:S03]  /*4f80*/  FFMA R19, R22, R21, R19 ;  /* 0x0000001516137223 */ /* 0x002fc60000000013 */
[----:B------:R-:W-:Y:S04]  /*4f90*/  LDS R14, [R18+0x1c] ;  /* 0x00001c00120e7984 */ /* 0x000fe80000000800 */
[----:B------:R-:W1:Y:S01]  /*4fa0*/  LDS R17, [UR37] ;  /* 0x00000025ff117984 */ /* 0x000e620008000800 */
[----:B--2---:R-:W-:-:S04]  /*4fb0*/  FFMA R19, R24, R23, R19 ;  /* 0x0000001718137223 */ /* 0x004fc80000000013 */
[----:B---3--:R-:W-:-:S04]  /*4fc0*/  FFMA R19, R26, R25, R19 ;  /* 0x000000191a137223 */ /* 0x008fc80000000013 */
[----:B----4-:R-:W-:-:S04]  /*4fd0*/  FFMA R15, R6, R15, R19 ;  /* 0x0000000f060f7223 */ /* 0x010fc80000000013 */
[----:B------:R-:W-:-:S04]  /*4fe0*/  FFMA R7, R4, R7, R15 ;  /* 0x0000000704077223 */ /* 0x000fc8000000000f */
[----:B0-----:R-:W-:-:S04]  /*4ff0*/  FFMA R5, R2, R5, R7 ;  /* 0x0000000502057223 */ /* 0x001fc80000000007 */
[----:B-1----:R-:W-:Y:S01]  /*5000*/  FFMA R16, R14, R17, R5 ;  /* 0x000000110e107223 */ /* 0x002fe20000000005 */
[----:B------:R-:W-:Y:S06]  /*5010*/  BRA.U UP1, `(.L_x_96) ;  /* 0xfffffffd01687547 */ /* 0x000fec000b83ffff */
[----:B------:R-:W-:-:S05]  /*5020*/  UMOV UR5, UR9 ;  /* 0x0000000900057c82 */ /* 0x000fca0008000000 */
.L_x_95:
[----:B------:R-:W-:-:S09]  /*5030*/  UISETP.NE.AND UP1, UPT, UR23, URZ, UPT ;  /* 0x000000ff1700728c */ /* 0x000fd2000bf25270 */
[----:B------:R-:W-:Y:S05]  /*5040*/  BRA.U !UP1, `(.L_x_97) ;  /* 0x0000000509007547 */ /* 0x000fea000b800000 */
[----:B------:R-:W-:Y:S02]  /*5050*/  UIADD3 UR17, UPT, UPT, UR23, -0x1, URZ ;  /* 0xffffffff17117890 */ /* 0x000fe4000fffe0ff */
[----:B------:R-:W-:Y:S02]  /*5060*/  UISETP.NE.AND UP2, UPT, UR22, URZ, UPT ;  /* 0x000000ff1600728c */ /* 0x000fe4000bf45270 */
[----:B------:R-:W-:-:S09]  /*5070*/  UISETP.GE.U32.AND UP1, UPT, UR17, 0x3, UPT ;  /* 0x000000031100788c */ /* 0x000fd2000bf26070 */
[----:B------:R-:W-:Y:S05]  /*5080*/  BRA.U !UP1, `(.L_x_98) ;  /* 0x0000000109647547 */ /* 0x000fea000b800000 */
[----:B------:R-:W1:Y:S01]  /*5090*/  S2UR UR38, SR_CgaCtaId ;  /* 0x00000000002679c3 */ /* 0x000e620000008800 */
[----:B------:R-:W3:Y:S01]  /*50a0*/  LDCU UR36, c[0x0][0x3b4] ;  /* 0x00007680ff2477ac */ /* 0x000ee20008000800 */
[----:B------:R-:W-:-:S06]  /*50b0*/  UMOV UR37, 0x400 ;  /* 0x0000040000257882 */ /* 0x000fcc0000000000 */
[----:B0-2---:R-:W4:Y:S01]  /*50c0*/  LDC R3, c[0x0][0x3c0] ;  /* 0x0000f000ff037b82 */ /* 0x005f220000000800 */
[----:B---3--:R-:W-:Y:S02]  /*50d0*/  UIMAD UR17, UR5, UR36, UR4 ;  /* 0x00000024051172a4 */ /* 0x008fe4000f8e0204 */
[----:B-1----:R-:W-:-:S04]  /*50e0*/  ULEA UR37, UR38, UR37, 0x18 ;  /* 0x0000002526257291 */ /* 0x002fc8000f8ec0ff */
[----:B------:R-:W-:Y:S01]  /*50f0*/  ULEA UR17, UR17, UR37, 0x2 ;  /* 0x0000002511117291 */ /* 0x000fe2000f8e10ff */
[----:B----45:R-:W-:-:S03]  /*5100*/  IMAD R2, R0, R3, UR5 ;  /* 0x0000000500027e24 */ /* 0x030fc6000f8e0203 */
[----:B------:R-:W-:Y:S02]  /*5110*/  ULEA UR37, UR36, UR17, 0x2 ;  /* 0x0000001124257291 */ /* 0x000fe4000f8e10ff */
[----:B------:R-:W-:Y:S01]  /*5120*/  UIADD3 UR5, UPT, UPT, UR5, 0x4, URZ ;  /* 0x0000000405057890 */ /* 0x000fe2000fffe0ff */
[----:B------:R-:W-:Y:S01]  /*5130*/  LEA R2, R2, UR16, 0x2 ;  /* 0x0000001002027c11 */ /* 0x000fe2000f8e10ff */
[----:B------:R-:W-:Y:S01]  /*5140*/  ULEA UR38, UR36, UR37, 0x2 ;  /* 0x0000002524267291 */ /* 0x000fe2000f8e10ff */
[----:B------:R-:W-:Y:S03]  /*5150*/  LDS R4, [UR17] ;  /* 0x00000011ff047984 */ /* 0x000fe60008000800 */
[----:B------:R-:W-:Y:S01]  /*5160*/  ULEA UR17, UR36, UR38, 0x2 ;  /* 0x0000002624117291 */ /* 0x000fe2000f8e10ff */
[----:B------:R-:W0:Y:S04]  /*5170*/  LDS R3, [R2] ;  /* 0x0000000002037984 */ /* 0x000e280000000800 */
[----:B------:R-:W-:Y:S04]  /*5180*/  LDS R6, [R2+0x4] ;  /* 0x0000040002067984 */ /* 0x000fe80000000800 */
[----:B------:R-:W1:Y:S04]  /*5190*/  LDS R5, [UR37] ;  /* 0x00000025ff057984 */ /* 0x000e680008000800 */
[----:B------:R-:W-:Y:S04]  /*51a0*/  LDS R14, [R2+0x8] ;  /* 0x00000800020e7984 */ /* 0x000fe80000000800 */
[----:B------:R-:W2:Y:S04]  /*51b0*/  LDS R7, [UR38] ;  /* 0x00000026ff077984 */ /* 0x000ea80008000800 */
[----:B------:R-:W-:Y:S04]  /*51c0*/  LDS R18, [R2+0xc] ;  /* 0x00000c0002127984 */ /* 0x000fe80000000800 */
[----:B------:R-:W3:Y:S01]  /*51d0*/  LDS R15, [UR17] ;  /* 0x00000011ff0f7984 */ /* 0x000ee20008000800 */
[----:B0-----:R-:W-:-:S04]  /*51e0*/  FFMA R3, R3, R4, R16 ;  /* 0x0000000403037223 */ /* 0x001fc80000000010 */
[----:B-1----:R-:W-:-:S04]  /*51f0*/  FFMA R3, R6, R5, R3 ;  /* 0x0000000506037223 */ /* 0x002fc80000000003 */
[----:B--2---:R-:W-:-:S04]  /*5200*/  FFMA R3, R14, R7, R3 ;  /* 0x000000070e037223 */ /* 0x004fc80000000003 */
[----:B---3--:R-:W-:-:S07]  /*5210*/  FFMA R16, R18, R15, R3 ;  /* 0x0000000f12107223 */ /* 0x008fce0000000003 */
.L_x_98:
[----:B------:R-:W-:Y:S05]  /*5220*/  BRA.U !UP2, `(.L_x_97) ;  /* 0x000000010a887547 */ /* 0x000fea000b800000 */
[----:B------:R-:W-:Y:S02]  /*5230*/  UIADD3 UR17, UPT, UPT, UR22, -0x1, URZ ;  /* 0xffffffff16117890 */ /* 0x000fe4000fffe0ff */
[----:B------:R-:W-:Y:S02]  /*5240*/  UISETP.NE.AND UP2, UPT, UR19, URZ, UPT ;  /* 0x000000ff1300728c */ /* 0x000fe4000bf45270 */
[----:B------:R-:W-:-:S09]  /*5250*/  UISETP.NE.AND UP1, UPT, UR17, URZ, UPT ;  /* 0x000000ff1100728c */ /* 0x000fd2000bf25270 */
[----:B------:R-:W-:Y:S05]  /*5260*/  BRA.U !UP1, `(.L_x_99) ;  /* 0x0000000109447547 */ /* 0x000fea000b800000 */
[----:B------:R-:W1:Y:S01]  /*5270*/  S2UR UR38, SR_CgaCtaId ;  /* 0x00000000002679c3 */ /* 0x000e620000008800 */
[----:B------:R-:W3:Y:S01]  /*5280*/  LDCU UR17, c[0x0][0x3b4] ;  /* 0x00007680ff1177ac */ /* 0x000ee20008000800 */
[----:B------:R-:W-:-:S06]  /*5290*/  UMOV UR37, 0x400 ;  /* 0x0000040000257882 */ /* 0x000fcc0000000000 */
[----:B0-2---:R-:W0:Y:S01]  /*52a0*/  LDC R3, c[0x0][0x3c0] ;  /* 0x0000f000ff037b82 */ /* 0x005e220000000800 */
[----:B---3--:R-:W-:Y:S02]  /*52b0*/  UIMAD UR36, UR5, UR17, UR4 ;  /* 0x00000011052472a4 */ /* 0x008fe4000f8e0204 */
[----:B-1----:R-:W-:-:S04]  /*52c0*/  ULEA UR37, UR38, UR37, 0x18 ;  /* 0x0000002526257291 */ /* 0x002fc8000f8ec0ff */
[----:B------:R-:W-:Y:S01]  /*52d0*/  ULEA UR36, UR36, UR37, 0x2 ;  /* 0x0000002524247291 */ /* 0x000fe2000f8e10ff */
[----:B0-----:R-:W-:-:S03]  /*52e0*/  IMAD R3, R0, R3, UR5 ;  /* 0x0000000500037e24 */ /* 0x001fc6000f8e0203 */
[----:B------:R-:W-:Y:S02]  /*52f0*/  ULEA UR17, UR17, UR36, 0x2 ;  /* 0x0000002411117291 */ /* 0x000fe4000f8e10ff */
[----:B------:R-:W-:Y:S01]  /*5300*/  UIADD3 UR5, UPT, UPT, UR5, 0x2, URZ ;  /* 0x0000000205057890 */ /* 0x000fe2000fffe0ff */
[----:B------:R-:W-:Y:S02]  /*5310*/  LEA R3, R3, UR16, 0x2 ;  /* 0x0000001003037c11 */ /* 0x000fe4000f8e10ff */
[----:B----45:R-:W-:Y:S04]  /*5320*/  LDS R2, [UR36] ;  /* 0x00000024ff027984 */ /* 0x030fe80008000800 */
[----:B------:R-:W0:Y:S04]  /*5330*/  LDS R5, [R3] ;  /* 0x0000000003057984 */ /* 0x000e280000000800 */
[----:B------:R-:W-:Y:S04]  /*5340*/  LDS R7, [R3+0x4] ;  /* 0x0000040003077984 */ /* 0x000fe80000000800 */
[----:B------:R-:W1:Y:S01]  /*5350*/  LDS R4, [UR17] ;  /* 0x00000011ff047984 */ /* 0x000e620008000800 */
[----:B0-----:R-:W-:-:S04]  /*5360*/  FFMA R2, R5, R2, R16 ;  /* 0x0000000205027223 */ /* 0x001fc80000000010 */
[----:B-1----:R-:W-:-:S07]  /*5370*/  FFMA R16, R7, R4, R2 ;  /* 0x0000000407107223 */ /* 0x002fce0000000002 */
.L_x_99:
        /* <DEDUP_REMOVED lines=8> */
[----:B----45:R-:W-:-:S05]  /*5400*/  IMAD R2, R0, R3, UR5 ;  /* 0x0000000500027e24 */ /* 0x030fca000f8e0203 */
[----:B------:R-:W-:-:S03]  /*5410*/  LEA R2, R2, UR16, 0x2 ;  /* 0x0000001002027c11 */ /* 0x000fc6000f8e10ff */
[----:B------:R-:W-:Y:S04]  /*5420*/  LDS R4, [UR17] ;  /* 0x00000011ff047984 */ /* 0x000fe80008000800 */
[----:B------:R-:W0:Y:S02]  /*5430*/  LDS R3, [R2] ;  /* 0x0000000002037984 */ /* 0x000e240000000800 */
[----:B0-----:R-:W-:-:S07]  /*5440*/  FFMA R16, R3, R4, R16 ;  /* 0x0000000403107223 */ /* 0x001fce0000000010 */
.L_x_97:
[----:B0-2345:R-:W0:Y:S01]  /*5450*/  LDC.64 R2, c[0x0][0x3d0] ;  /* 0x0000f400ff027b82 */ /* 0x03de220000000a00 */
[----:B------:R-:W2:Y:S01]  /*5460*/  LDCU UR5, c[0x0][0x3c8] ;  /* 0x00007900ff0577ac */ /* 0x000ea20008000800 */
[----:B------:R-:W-:-:S05]  /*5470*/  IMAD R7, R13, UR25, R12 ;  /* 0x000000190d077c24 */ /* 0x000fca000f8e020c */
[----:B------:R-:W-:Y:S01]  /*5480*/  IADD3 R7, PT, PT, R7, UR4, RZ ;  /* 0x0000000407077c10 */ /* 0x000fe2000fffe0ff */
[----:B--2---:R-:W-:Y:S01]  /*5490*/  FMUL R5, R16, UR5 ;  /* 0x0000000510057c20 */ /* 0x004fe20008400000 */
[----:B------:R-:W2:Y:S03]  /*54a0*/  LDCU UR5, c[0x0][0x3b4] ;  /* 0x00007680ff0577ac */ /* 0x000ea60008000800 */
[----:B0-----:R-:W-:-:S05]  /*54b0*/  IMAD.WIDE R2, R7, 0x4, R2 ;  /* 0x0000000407027825 */ /* 0x001fca00078e0202 */
[----:B------:R0:W-:Y:S01]  /*54c0*/  REDG.E.ADD.F32.FTZ.RN.STRONG.GPU desc[UR12][R2.64], R5 ;  /* 0x00000005020079a6 */ /* 0x0001e2000c12f30c */
[----:B------:R-:W-:-:S04]  /*54d0*/  UIADD3 UR4, UPT, UPT, UR4, 0x1, URZ ;  /* 0x0000000104047890 */ /* 0x000fc8000fffe0ff */
[----:B--2---:R-:W-:-:S09]  /*54e0*/  UISETP.NE.AND UP1, UPT, UR4, UR5, UPT ;  /* 0x000000050400728c */ /* 0x004fd2000bf25270 */
[----:B0-----:R-:W-:Y:S05]  /*54f0*/  BRA.U !UP1, `(.L_x_93) ;  /* 0x0000000109747547 */ /* 0x001fea000b800000 */
[----:B------:R-:W-:Y:S05]  /*5500*/  BRA `(.L_x_100) ;  /* 0xfffffff800007947 */ /* 0x000fea000383ffff */
.L_x_94:
[----:B------:R-:W-:Y:S01]  /*5510*/  UISETP.GE.U32.AND UP1, UPT, UR27, 0x3, UPT ;  /* 0x000000031b00788c */ /* 0x000fe2000bf26070 */
[----:B------:R-:W-:Y:S01]  /*5520*/  IMAD R6, R13, UR25, R12 ;  /* 0x000000190d067c24 */ /* 0x000fe2000f8e020c */
[----:B------:R-:W-:-:S07]  /*5530*/  UMOV UR4, URZ ;  /* 0x000000ff00047c82 */ /* 0x000fce0008000000 */
[----:B------:R-:W-:Y:S05]  /*5540*/  BRA.U !UP1, `(.L_x_101) ;  /* 0x0000000109307547 */ /* 0x000fea000b800000 */
[----:B0-23--:R-:W0:Y:S01]  /*5550*/  LDC.64 R4, c[0x0][0x3d0] ;  /* 0x0000f400ff047b82 */ /* 0x00de220000000a00 */
[----:B------:R-:W-:-:S05]  /*5560*/  UMOV UR4, URZ ;  /* 0x000000ff00047c82 */ /* 0x000fca0008000000 */
.L_x_102:
[----:B------:R-:W-:-:S05]  /*5570*/  IADD3 R3, PT, PT, R6, UR4, RZ ;  /* 0x0000000406037c10 */ /* 0x000fca000fffe0ff */
[----:B0---45:R-:W-:-:S05]  /*5580*/  IMAD.WIDE R2, R3, 0x4, R4 ;  /* 0x0000000403027825 */ /* 0x031fca00078e0204 */
[----:B------:R2:W-:Y:S04]  /*5590*/  REDG.E.ADD.F32.FTZ.RN.STRONG.GPU desc[UR12][R2.64], R11 ;  /* 0x0000000b020079a6 */ /* 0x0005e8000c12f30c */
[----:B------:R2:W-:Y:S04]  /*55a0*/  REDG.E.ADD.F32.FTZ.RN.STRONG.GPU desc[UR12][R2.64+0x4], R11 ;  /* 0x0000040b020079a6 */ /* 0x0005e8000c12f30c */
[----:B------:R2:W-:Y:S04]  /*55b0*/  REDG.E.ADD.F32.FTZ.RN.STRONG.GPU desc[UR12][R2.64+0x8], R11 ;  /* 0x0000080b020079a6 */ /* 0x0005e8000c12f30c */
[----:B------:R2:W-:Y:S01]  /*55c0*/  REDG.E.ADD.F32.FTZ.RN.STRONG.GPU desc[UR12][R2.64+0xc], R11 ;  /* 0x00000c0b020079a6 */ /* 0x0005e2000c12f30c */
[----:B------:R-:W-:-:S04]  /*55d0*/  UIADD3 UR4, UPT, UPT, UR4, 0x4, URZ ;  /* 0x0000000404047890 */ /* 0x000fc8000fffe0ff */
[----:B------:R-:W-:-:S09]  /*55e0*/  UISETP.NE.AND UP1, UPT, UR4, UR11, UPT ;  /* 0x0000000b0400728c */ /* 0x000fd2000bf25270 */
[----:B--2---:R-:W-:Y:S05]  /*55f0*/  BRA.U UP1, `(.L_x_102) ;  /* 0xfffffffd01dc7547 */ /* 0x004fea000b83ffff */
[----:B------:R-:W-:-:S05]  /*5600*/  UMOV UR4, UR11 ;  /* 0x0000000b00047c82 */ /* 0x000fca0008000000 */
.L_x_101:
[----:B------:R-:W-:-:S09]  /*5610*/  UISETP.NE.AND UP1, UPT, UR29, URZ, UPT ;  /* 0x000000ff1d00728c */ /* 0x000fd2000bf25270 */
[----:B------:R-:W-:Y:S05]  /*5620*/  BRA.U !UP1, `(.L_x_93) ;  /* 0x0000000109287547 */ /* 0x000fea000b800000 */
[----:B0-2345:R-:W0:Y:S01]  /*5630*/  LDC.64 R2, c[0x0][0x3d0] ;  /* 0x0000f400ff027b82 */ /* 0x03de220000000a00 */
[----:B------:R-:W-:-:S05]  /*5640*/  IADD3 R5, PT, PT, R6, UR4, RZ ;  /* 0x0000000406057c10 */ /* 0x000fca000fffe0ff */
[----:B0-----:R-:W-:-:S05]  /*5650*/  IMAD.WIDE R2, R5, 0x4, R2 ;  /* 0x0000000405027825 */ /* 0x001fca00078e0202 */
[----:B------:R0:W-:Y:S01]  /*5660*/  REDG.E.ADD.F32.FTZ.RN.STRONG.GPU desc[UR12][R2.64], R11 ;  /* 0x0000000b020079a6 */ /* 0x0001e2000c12f30c */
[----:B------:R-:W-:-:S09]  /*5670*/  UISETP.NE.AND UP1, UPT, UR29, 0x1, UPT ;  /* 0x000000011d00788c */ /* 0x000fd2000bf25270 */
[----:B------:R-:W-:Y:S05]  /*5680*/  BRA.U !UP1, `(.L_x_93) ;  /* 0x0000000109107547 */ /* 0x000fea000b800000 */
[----:B------:R2:W-:Y:S01]  /*5690*/  REDG.E.ADD.F32.FTZ.RN.STRONG.GPU desc[UR12][R2.64+0x4], R11 ;  /* 0x0000040b020079a6 */ /* 0x0005e2000c12f30c */
[----:B------:R-:W-:-:S09]  /*56a0*/  UISETP.NE.AND UP1, UPT, UR29, 0x2, UPT ;  /* 0x000000021d00788c */ /* 0x000fd2000bf25270 */
[----:B------:R-:W-:Y:S05]  /*56b0*/  BRA.U !UP1, `(.L_x_93) ;  /* 0x0000000109047547 */ /* 0x000fea000b800000 */
[----:B------:R3:W-:Y:S02]  /*56c0*/  REDG.E.ADD.F32.FTZ.RN.STRONG.GPU desc[UR12][R2.64+0x8], R11 ;  /* 0x0000080b020079a6 */ /* 0x0007e4000c12f30c */
.L_x_93:
[----:B------:R-:W-:Y:S06]  /*56d0*/  BAR.SYNC.DEFER_BLOCKING 0x0 ;  /* 0x0000000000007b1d */ /* 0x000fec0000010000 */
[----:B------:R-:W-:Y:S05]  /*56e0*/  BRA.U !UP0, `(.L_x_103) ;  /* 0x0000000d08007547 */ /* 0x000fea000b800000 */
[----:B------:R-:W0:Y:S01]  /*56f0*/  LDCU UR4, c[0x0][0x3c4] ;  /* 0x00007880ff0477ac */ /* 0x000e220008000800 */
[----:B------:R-:W-:Y:S01]  /*5700*/  BSSY.RECONVERGENT B0, `(.L_x_103) ;  /* 0x00000be000007945 */ /* 0x000fe20003800200 */
[----:B------:R-:W-:Y:S02]  /*5710*/  ULEA UR39, UR26, UR31, 0x2 ;  /* 0x0000001f1a277291 */ /* 0x000fe4000f8e10ff */
[----:B0-----:R-:W-:-:S09]  /*5720*/  UISETP.GE.AND UP1, UPT, UR4, 0x1, UPT ;  /* 0x000000010400788c */ /* 0x001fd2000bf26270 */
[----:B------:R-:W-:Y:S05]  /*5730*/  BRA.U !UP1, `(.L_x_104) ;  /* 0x0000000909007547 */ /* 0x000fea000b800000 */
[----:B------:R-:W-:-:S05]  /*5740*/  UMOV UR4, URZ ;  /* 0x000000ff00047c82 */ /* 0x000fca0008000000 */
.L_x_113:
[----:B------:R-:W0:Y:S01]  /*5750*/  LDCU UR5, c[0x0][0x3c4] ;  /* 0x00007880ff0577ac */ /* 0x000e220008000800 */
[----:B--2345:R-:W-:Y:S01]  /*5760*/  HFMA2 R2, -RZ, RZ, 0, 0 ;  /* 0x00000000ff027431 */ /* 0x03cfe200000001ff */
[----:B0-----:R-:W-:-:S03]  /*5770*/  UISETP.GE.U32.AND UP1, UPT, UR5, 0x8, UPT ;  /* 0x000000080500788c */ /* 0x001fc6000bf26070 */
[----:B------:R-:W-:-:S06]  /*5780*/  UMOV UR5, URZ ;  /* 0x000000ff00057c82 */ /* 0x000fcc0008000000 */
[----:B------:R-:W-:Y:S05]  /*5790*/  BRA.U !UP1, `(.L_x_105) ;  /* 0x0000000109c47547 */ /* 0x000fea000b800000 */
[----:B------:R-:W0:Y:S01]  /*57a0*/  LDC R3, c[0x0][0x3c0] ;  /* 0x0000f000ff037b82 */ /* 0x000e220000000800 */
[----:B------:R-:W-:Y:S01]  /*57b0*/  MOV R2, RZ ;  /* 0x000000ff00027202 */ /* 0x000fe20000000f00 */
[----:B------:R-:W2:Y:S01]  /*57c0*/  LDCU UR38, c[0x0][0x3b4] ;  /* 0x00007680ff2677ac */ /* 0x000ea20008000800 */
[----:B------:R-:W-:-:S05]  /*57d0*/  UMOV UR5, URZ ;  /* 0x000000ff00057c82 */ /* 0x000fca0008000000 */
.L_x_106:
[----:B--2---:R-:W-:Y:S02]  /*57e0*/  UIMAD UR17, UR5, UR38, UR4 ;  /* 0x00000026051172a4 */ /* 0x004fe4000f8e0204 */
[----:B0-----:R-:W-:Y:S01]  /*57f0*/  IMAD R4, R3, UR5, R0 ;  /* 0x0000000503047c24 */ /* 0x001fe2000f8e0200 */
[----:B------:R-:W-:Y:S02]  /*5800*/  UIADD3 UR5, UPT, UPT, UR5, 0x8, URZ ;  /* 0x0000000805057890 */ /* 0x000fe4000fffe0ff */
[----:B------:R-:W-:Y:S02]  /*5810*/  ULEA UR17, UR17, UR15, 0x2 ;  /* 0x0000000f11117291 */ /* 0x000fe4000f8e10ff */
[----:B------:R-:W-:Y:S01]  /*5820*/  LEA R16, R4, UR16, 0x2 ;  /* 0x0000001004107c11 */ /* 0x000fe2000f8e10ff */
[----:B------:R-:W-:Y:S02]  /*5830*/  UISETP.NE.AND UP1, UPT, UR5, UR8, UPT ;  /* 0x000000080500728c */ /* 0x000fe4000bf25270 */
[----:B------:R-:W-:Y:S01]  /*5840*/  ULEA UR36, UR38, UR17, 0x2 ;  /* 0x0000001126247291 */ /* 0x000fe2000f8e10ff */
[----:B------:R-:W-:Y:S01]  /*5850*/  IADD3 R6, PT, PT, R16, UR6, RZ ;  /* 0x0000000610067c10 */ /* 0x000fe2000fffe0ff */
[----:B------:R-:W-:Y:S02]  /*5860*/  LDS R7, [R16] ;  /* 0x0000000010077984 */ /* 0x000fe40000000800 */
[----:B------:R-:W-:Y:S01]  /*5870*/  ULEA UR37, UR38, UR36, 0x2 ;  /* 0x0000002426257291 */ /* 0x000fe2000f8e10ff */
[----:B------:R-:W-:Y:S01]  /*5880*/  IADD3 R14, PT, PT, R6, UR6, RZ ;  /* 0x00000006060e7c10 */ /* 0x000fe2000fffe0ff */
[----:B------:R-:W0:Y:S02]  /*5890*/  LDS R5, [UR17] ;  /* 0x00000011ff057984 */ /* 0x000e240008000800 */
[----:B------:R-:W-:Y:S01]  /*58a0*/  ULEA UR17, UR38, UR37, 0x2 ;  /* 0x0000002526117291 */ /* 0x000fe2000f8e10ff */
[----:B------:R-:W-:Y:S01]  /*58b0*/  IADD3 R23, PT, PT, R14, UR6, RZ ;  /* 0x000000060e177c10 */ /* 0x000fe2000fffe0ff */
[----:B------:R-:W-:Y:S04]  /*58c0*/  LDS R4, [R16+UR6] ;  /* 0x0000000610047984 */ /* 0x000fe80008000800 */
[----:B-1----:R-:W1:Y:S01]  /*58d0*/  LDS R15, [UR36] ;  /* 0x00000024ff0f7984 */ /* 0x002e620008000800 */
[----:B------:R-:W-:Y:S01]  /*58e0*/  ULEA UR36, UR38, UR17, 0x2 ;  /* 0x0000001126247291 */ /* 0x000fe2000f8e10ff */
[----:B------:R-:W-:-:S02]  /*58f0*/  VIADD R22, R23, UR6 ;  /* 0x0000000617167c36 */ /* 0x000fc40008000000 */
[----:B------:R-:W-:Y:S03]  /*5900*/  LDS R6, [R6+UR6] ;  /* 0x0000000606067984 */ /* 0x000fe60008000800 */
[----:B------:R-:W-:Y:S01]  /*5910*/  IADD3 R20, PT, PT, R22, UR6, RZ ;  /* 0x0000000616147c10 */ /* 0x000fe2000fffe0ff */
[----:B------:R-:W2:Y:S01]  /*5920*/  LDS R17, [UR37] ;  /* 0x00000025ff117984 */ /* 0x000ea20008000800 */
[----:B------:R-:W-:Y:S02]  /*5930*/  ULEA UR37, UR38, UR36, 0x2 ;  /* 0x0000002426257291 */ /* 0x000fe4000f8e10ff */
[----:B------:R-:W-:Y:S01]  /*5940*/  IADD3 R18, PT, PT, R20, UR6, RZ ;  /* 0x0000000614127c10 */ /* 0x000fe2000fffe0ff */
[----:B------:R-:W-:Y:S04]  /*5950*/  LDS R14, [R14+UR6] ;  /* 0x000000060e0e7984 */ /* 0x000fe80008000800 */
[----:B------:R-:W3:Y:S01]  /*5960*/  LDS R19, [UR17] ;  /* 0x00000011ff137984 */ /* 0x000ee20008000800 */
[----:B------:R-:W-:-:S03]  /*5970*/  ULEA UR17, UR38, UR37, 0x2 ;  /* 0x0000002526117291 */ /* 0x000fc6000f8e10ff */
[----:B------:R-:W-:Y:S04]  /*5980*/  LDS R16, [R23+UR6] ;  /* 0x0000000617107984 */ /* 0x000fe80008000800 */
[----:B------:R-:W4:Y:S01]  /*5990*/  LDS R21, [UR36] ;  /* 0x00000024ff157984 */ /* 0x000f220008000800 */
[----:B------:R-:W-:-:S03]  /*59a0*/  ULEA UR36, UR38, UR17, 0x2 ;  /* 0x0000001126247291 */ /* 0x000fc6000f8e10ff */
[----:B------:R-:W-:Y:S04]  /*59b0*/  LDS R22, [R22+UR6] ;  /* 0x0000000616167984 */ /* 0x000fe80008000800 */
[----:B------:R-:W5:Y:S01]  /*59c0*/  LDS R27, [UR37] ;  /* 0x00000025ff1b7984 */ /* 0x000f620008000800 */
[----:B0-----:R-:W-:-:S03]  /*59d0*/  FFMA R5, R7, R5, R2 ;  /* 0x0000000507057223 */ /* 0x001fc60000000002 */
[----:B------:R-:W-:Y:S04]  /*59e0*/  LDS R20, [R20+UR6] ;  /* 0x0000000614147984 */ /* 0x000fe80008000800 */
[----:B------:R-:W0:Y:S01]  /*59f0*/  LDS R25, [UR17] ;  /* 0x00000011ff197984 */ /* 0x000e220008000800 */
[----:B-1----:R-:W-:-:S03]  /*5a00*/  FFMA R5, R4, R15, R5 ;  /* 0x0000000f04057223 */ /* 0x002fc60000000005 */
[----:B------:R-:W-:Y:S04]  /*5a10*/  LDS R18, [R18+UR6] ;  /* 0x0000000612127984 */ /* 0x000fe80008000800 */
[----:B------:R-:W1:Y:S01]  /*5a20*/  LDS R23, [UR36] ;  /* 0x00000024ff177984 */ /* 0x000e620008000800 */
[----:B--2---:R-:W-:-:S04]  /*5a30*/  FFMA R5, R6, R17, R5 ;  /* 0x0000001106057223 */ /* 0x004fc80000000005 */
[----:B---3--:R-:W-:-:S04]  /*5a40*/  FFMA R5, R14, R19, R5 ;  /* 0x000000130e057223 */ /* 0x008fc80000000005 */
[----:B----4-:R-:W-:-:S04]  /*5a50*/  FFMA R5, R16, R21, R5 ;  /* 0x0000001510057223 */ /* 0x010fc80000000005 */
[----:B-----5:R-:W-:-:S04]  /*5a60*/  FFMA R5, R22, R27, R5 ;  /* 0x0000001b16057223 */ /* 0x020fc80000000005 */
[----:B0-----:R-:W-:-:S04]  /*5a70*/  FFMA R5, R20, R25, R5 ;  /* 0x0000001914057223 */ /* 0x001fc80000000005 */
[----:B-1----:R-:W-:Y:S01]  /*5a80*/  FFMA R2, R18, R23, R5 ;  /* 0x0000001712027223 */ /* 0x002fe20000000005 */
[----:B------:R-:W-:Y:S06]  /*5a90*/  BRA.U UP1, `(.L_x_106) ;  /* 0xfffffffd01507547 */ /* 0x000fec000b83ffff */
[----:B------:R-:W-:-:S05]  /*5aa0*/  UMOV UR5, UR8 ;  /* 0x0000000800057c82 */ /* 0x000fca0008000000 */
.L_x_105:
[----:B------:R-:W-:-:S09]  /*5ab0*/  UISETP.NE.AND UP1, UPT, UR21, URZ, UPT ;  /* 0x000000ff1500728c */ /* 0x000fd2000bf25270 */
[----:B------:R-:W-:Y:S05]  /*5ac0*/  BRA.U !UP1, `(.L_x_107) ;  /* 0x0000000109e07547 */ /* 0x000fea000b800000 */
[----:B------:R-:W-:Y:S02]  /*5ad0*/  UIADD3 UR17, UPT, UPT, UR21, -0x1, URZ ;  /* 0xffffffff15117890 */ /* 0x000fe4000fffe0ff */
[----:B------:R-:W-:Y:S02]  /*5ae0*/  UISETP.NE.AND UP2, UPT, UR20, URZ, UPT ;  /* 0x000000ff1400728c */ /* 0x000fe4000bf45270 */
[----:B------:R-:W-:-:S09]  /*5af0*/  UISETP.GE.U32.AND UP1, UPT, UR17, 0x3, UPT ;  /* 0x000000031100788c */ /* 0x000fd2000bf26070 */
[----:B------:R-:W-:Y:S05]  /*5b00*/  BRA.U !UP1, `(.L_x_108) ;  /* 0x0000000109607547 */ /* 0x000fea000b800000 */
[----:B------:R-:W0:Y:S01]  /*5b10*/  LDC R3, c[0x0][0x3c0] ;  /* 0x0000f000ff037b82 */ /* 0x000e220000000800 */
[----:B------:R-:W2:Y:S02]  /*5b20*/  LDCU UR36, c[0x0][0x3b4] ;  /* 0x00007680ff2477ac */ /* 0x000ea40008000800 */
[----:B--2---:R-:W-:-:S04]  /*5b30*/  UIMAD UR17, UR5, UR36, UR4 ;  /* 0x00000024051172a4 */ /* 0x004fc8000f8e0204 */
[----:B------:R-:W-:Y:S01]  /*5b40*/  ULEA UR17, UR17, UR15, 0x2 ;  /* 0x0000000f11117291 */ /* 0x000fe2000f8e10ff */
[----:B0-----:R-:W-:Y:S01]  /*5b50*/  IMAD R3, R3, UR5, R0 ;  /* 0x0000000503037c24 */ /* 0x001fe2000f8e0200 */
[----:B------:R-:W-:Y:S02]  /*5b60*/  UIADD3 UR5, UPT, UPT, UR5, 0x4, URZ ;  /* 0x0000000405057890 */ /* 0x000fe4000fffe0ff */
[----:B------:R-:W-:Y:S02]  /*5b70*/  ULEA UR37, UR36, UR17, 0x2 ;  /* 0x0000001124257291 */ /* 0x000fe4000f8e10ff */
[----:B------:R-:W-:Y:S02]  /*5b80*/  LEA R3, R3, UR16, 0x2 ;  /* 0x0000001003037c11 */ /* 0x000fe4000f8e10ff */
[----:B------:R-:W-:Y:S01]  /*5b90*/  ULEA UR38, UR36, UR37, 0x2 ;  /* 0x0000002524267291 */ /* 0x000fe2000f8e10ff */
[----:B------:R-:W-:Y:S01]  /*5ba0*/  LDS R4, [UR17] ;  /* 0x00000011ff047984 */ /* 0x000fe20008000800 */
[----:B------:R-:W-:-:S02]  /*5bb0*/  IADD3 R6, PT, PT, R3, UR6, RZ ;  /* 0x0000000603067c10 */ /* 0x000fc4000fffe0ff */
[----:B------:R-:W-:Y:S01]  /*5bc0*/  ULEA UR17, UR36, UR38, 0x2 ;  /* 0x0000002624117291 */ /* 0x000fe2000f8e10ff */
[----:B------:R-:W0:Y:S01]  /*5bd0*/  LDS R5, [R3] ;  /* 0x0000000003057984 */ /* 0x000e220000000800 */
[----:B-1----:R-:W-:-:S03]  /*5be0*/  IADD3 R15, PT, PT, R6, UR6, RZ ;  /* 0x00000006060f7c10 */ /* 0x002fc6000fffe0ff */
[----:B------:R-:W-:Y:S04]  /*5bf0*/  LDS R7, [R3+UR6] ;  /* 0x0000000603077984 */ /* 0x000fe80008000800 */
[----:B------:R-:W1:Y:S04]  /*5c00*/  LDS R14, [UR37] ;  /* 0x00000025ff0e7984 */ /* 0x000e680008000800 */
[----:B------:R-:W-:Y:S04]  /*5c10*/  LDS R17, [R6+UR6] ;  /* 0x0000000606117984 */ /* 0x000fe80008000800 */
[----:B------:R-:W2:Y:S04]  /*5c20*/  LDS R16, [UR38] ;  /* 0x00000026ff107984 */ /* 0x000ea80008000800 */
[----:B------:R-:W-:Y:S04]  /*5c30*/  LDS R15, [R15+UR6] ;  /* 0x000000060f0f7984 */ /* 0x000fe80008000800 */
[----:B------:R-:W3:Y:S01]  /*5c40*/  LDS R18, [UR17] ;  /* 0x00000011ff127984 */ /* 0x000ee20008000800 */
[----:B0-----:R-:W-:-:S04]  /*5c50*/  FFMA R4, R5, R4, R2 ;  /* 0x0000000405047223 */ /* 0x001fc80000000002 */
[----:B-1----:R-:W-:-:S04]  /*5c60*/  FFMA R4, R7, R14, R4 ;  /* 0x0000000e07047223 */ /* 0x002fc80000000004 */
[----:B--2---:R-:W-:-:S04]  /*5c70*/  FFMA R4, R17, R16, R4 ;  /* 0x0000001011047223 */ /* 0x004fc80000000004 */
[----:B---3--:R-:W-:-:S07]  /*5c80*/  FFMA R2, R15, R18, R4 ;  /* 0x000000120f027223 */ /* 0x008fce0000000004 */
.L_x_108:
[----:B------:R-:W-:Y:S05]  /*5c90*/  BRA.U !UP2, `(.L_x_107) ;  /* 0x000000010a6c7547 */ /* 0x000fea000b800000 */
[----:B------:R-:W-:Y:S02]  /*5ca0*/  UISETP.NE.AND UP1, UPT, UR34, URZ, UPT ;  /* 0x000000ff2200728c */ /* 0x000fe4000bf25270 */
[----:B------:R-:W-:-:S07]  /*5cb0*/  UISETP.NE.AND UP2, UPT, UR7, URZ, UPT ;  /* 0x000000ff0700728c */ /* 0x000fce000bf45270 */
        /* <DEDUP_REMOVED lines=8> */
[----:B------:R-:W-:-:S03]  /*5d40*/  LEA R3, R3, UR16, 0x2 ;  /* 0x0000001003037c11 */ /* 0x000fc6000f8e10ff */
[----:B------:R-:W-:Y:S04]  /*5d50*/  LDS R4, [UR36] ;  /* 0x00000024ff047984 */ /* 0x000fe80008000800 */
[----:B------:R-:W0:Y:S04]  /*5d60*/  LDS R5, [R3] ;  /* 0x0000000003057984 */ /* 0x000e280000000800 */
[----:B------:R-:W-:Y:S04]  /*5d70*/  LDS R7, [R3+UR6] ;  /* 0x0000000603077984 */ /* 0x000fe80008000800 */
[----:B------:R-:W2:Y:S01]  /*5d80*/  LDS R6, [UR17] ;  /* 0x00000011ff067984 */ /* 0x000ea20008000800 */
[----:B0-----:R-:W-:-:S04]  /*5d90*/  FFMA R2, R5, R4, R2 ;  /* 0x0000000405027223 */ /* 0x001fc80000000002 */
[----:B--2---:R-:W-:-:S07]  /*5da0*/  FFMA R2, R7, R6, R2 ;  /* 0x0000000607027223 */ /* 0x004fce0000000002 */
.L_x_109:
[----:B------:R-:W-:Y:S05]  /*5db0*/  BRA.U !UP2, `(.L_x_107) ;  /* 0x000000010a247547 */ /* 0x000fea000b800000 */
[----:B------:R-:W0:Y:S01]  /*5dc0*/  LDC R3, c[0x0][0x3c0] ;  /* 0x0000f000ff037b82 */ /* 0x000e220000000800 */
[----:B------:R-:W2:Y:S02]  /*5dd0*/  LDCU UR17, c[0x0][0x3b4] ;  /* 0x00007680ff1177ac */ /* 0x000ea40008000800 */
[----:B--2---:R-:W-:-:S04]  /*5de0*/  UIMAD UR17, UR5, UR17, UR4 ;  /* 0x00000011051172a4 */ /* 0x004fc8000f8e0204 */
[----:B------:R-:W-:Y:S01]  /*5df0*/  ULEA UR17, UR17, UR15, 0x2 ;  /* 0x0000000f11117291 */ /* 0x000fe2000f8e10ff */
[----:B0-----:R-:W-:-:S05]  /*5e00*/  IMAD R3, R3, UR5, R0 ;  /* 0x0000000503037c24 */ /* 0x001fca000f8e0200 */
[----:B------:R-:W-:-:S03]  /*5e10*/  LEA R3, R3, UR16, 0x2 ;  /* 0x0000001003037c11 */ /* 0x000fc6000f8e10ff */
[----:B------:R-:W-:Y:S04]  /*5e20*/  LDS R4, [UR17] ;  /* 0x00000011ff047984 */ /* 0x000fe80008000800 */
[----:B------:R-:W0:Y:S02]  /*5e30*/  LDS R3, [R3] ;  /* 0x0000000003037984 */ /* 0x000e240000000800 */
[----:B0-----:R-:W-:-:S07]  /*5e40*/  FFMA R2, R3, R4, R2 ;  /* 0x0000000403027223 */ /* 0x001fce0000000002 */
.L_x_107:
[----:B------:R-:W0:Y:S01]  /*5e50*/  LDCU UR5, c[0x0][0x3c8] ;  /* 0x00007900ff0577ac */ /* 0x000e220008000800 */
[----:B------:R-:W-:Y:S01]  /*5e60*/  IADD3 R3, PT, PT, R8, UR4, RZ ;  /* 0x0000000408037c10 */ /* 0x000fe2000fffe0ff */
[----:B------:R-:W-:Y:S03]  /*5e70*/  BSSY.RECONVERGENT B1, `(.L_x_110) ;  /* 0x0000007000017945 */ /* 0x000fe60003800200 */
[----:B------:R-:W-:Y:S01]  /*5e80*/  LEA R4, R3, UR39, 0x2 ;  /* 0x0000002703047c11 */ /* 0x000fe2000f8e10ff */
[----:B0-----:R-:W-:-:S07]  /*5e90*/  FMUL R5, R2, UR5 ;  /* 0x0000000502057c20 */ /* 0x001fce0008400000 */
.L_x_111:
[----:B------:R-:W0:Y:S02]  /*5ea0*/  LDS R2, [R4] ;  /* 0x0000000004027984 */ /* 0x000e240000000800 */
[----:B0-----:R-:W-:-:S05]  /*5eb0*/  FADD R3, R5, R2 ;  /* 0x0000000205037221 */ /* 0x001fca0000000000 */
[----:B------:R-:W0:Y:S02]  /*5ec0*/  ATOMS.CAST.SPIN P0, [R4], R2, R3 ;  /* 0x000000020400758d */ /* 0x000e240001800003 */
[----:B0-----:R-:W-:Y:S05]  /*5ed0*/  @!P0 BRA `(.L_x_111) ;  /* 0xfffffffc00f08947 */ /* 0x001fea000383ffff */
[----:B------:R-:W-:Y:S05]  /*5ee0*/  BSYNC.RECONVERGENT B1 ;  /* 0x0000000000017941 */ /* 0x000fea0003800200 */
.L_x_110:
[----:B------:R-:W0:Y:S01]  /*5ef0*/  LDCU UR5, c[0x0][0x3b4] ;  /* 0x00007680ff0577ac */ /* 0x000e220008000800 */
[----:B------:R-:W-:-:S04]  /*5f00*/  UIADD3 UR4, UPT, UPT, UR4, 0x1, URZ ;  /* 0x0000000104047890 */ /* 0x000fc8000fffe0ff */
[----:B0-----:R-:W-:-:S09]  /*5f10*/  UISETP.NE.AND UP1, UPT, UR4, UR5, UPT ;  /* 0x000000050400728c */ /* 0x001fd2000bf25270 */
[----:B------:R-:W-:Y:S05]  /*5f20*/  BRA.U !UP1, `(.L_x_112) ;  /* 0x0000000109ec7547 */ /* 0x000fea000b800000 */
[----:B------:R-:W-:Y:S05]  /*5f30*/  BRA `(.L_x_113) ;  /* 0xfffffff800047947 */ /* 0x000fea000383ffff */
.L_x_104:
[----:B------:R-:W-:Y:S01]  /*5f40*/  UISETP.GE.U32.AND UP1, UPT, UR27, 0x3, UPT ;  /* 0x000000031b00788c */ /* 0x000fe2000bf26070 */
[----:B------:R-:W-:-:S08]  /*5f50*/  UMOV UR4, URZ ;  /* 0x000000ff00047c82 */ /* 0x000fd00008000000 */
[----:B------:R-:W-:Y:S05]  /*5f60*/  BRA.U !UP1, `(.L_x_114) ;  /* 0x00000001097c7547 */ /* 0x000fea000b800000 */
[----:B------:R-:W-:-:S05]  /*5f70*/  UMOV UR4, URZ ;  /* 0x000000ff00047c82 */ /* 0x000fca0008000000 */
.L_x_123:
[----:B--2345:R-:W-:Y:S01]  /*5f80*/  IADD3 R2, PT, PT, R8, UR4, RZ ;  /* 0x0000000408027c10 */ /* 0x03cfe2000fffe0ff */
[----:B------:R-:W-:Y:S03]  /*5f90*/  BSSY.RECONVERGENT B1, `(.L_x_115) ;  /* 0x0000006000017945 */ /* 0x000fe60003800200 */
[----:B------:R-:W-:-:S07]  /*5fa0*/  LEA R4, R2, UR39, 0x2 ;  /* 0x0000002702047c11 */ /* 0x000fce000f8e10ff */
.L_x_116:
[----:B------:R-:W0:Y:S02]  /*5fb0*/  LDS R2, [R4] ;  /* 0x0000000004027984 */ /* 0x000e240000000800 */
[----:B0-----:R-:W-:-:S05]  /*5fc0*/  FADD R3, R11, R2 ;  /* 0x000000020b037221 */ /* 0x001fca0000000000 */
[----:B------:R-:W0:Y:S02]  /*5fd0*/  ATOMS.CAST.SPIN P0, [R4], R2, R3 ;  /* 0x000000020400758d */ /* 0x000e240001800003 */
[----:B0-----:R-:W-:Y:S05]  /*5fe0*/  @!P0 BRA `(.L_x_116) ;  /* 0xfffffffc00f08947 */ /* 0x001fea000383ffff */
[----:B------:R-:W-:Y:S05]  /*5ff0*/  BSYNC.RECONVERGENT B1 ;  /* 0x0000000000017941 */ /* 0x000fea0003800200 */
.L_x_115:
[----:B------:R-:W-:Y:S01]  /*6000*/  BSSY.RECONVERGENT B1, `(.L_x_117) ;  /* 0x0000005000017945 */ /* 0x000fe20003800200 */
.L_x_118:
[----:B------:R-:W0:Y:S02]  /*6010*/  LDS R2, [R4+0x4] ;  /* 0x0000040004027984 */ /* 0x000e240000000800 */
[----:B0-----:R-:W-:-:S05]  /*6020*/  FADD R3, R11, R2 ;  /* 0x000000020b037221 */ /* 0x001fca0000000000 */
[----:B------:R-:W0:Y:S02]  /*6030*/  ATOMS.CAST.SPIN P0, [R4+0x4], R2, R3 ;  /* 0x000004020400758d */ /* 0x000e240001800003 */
[----:B0-----:R-:W-:Y:S05]  /*6040*/  @!P0 BRA `(.L_x_118) ;  /* 0xfffffffc00f08947 */ /* 0x001fea000383ffff */
[----:B------:R-:W-:Y:S05]  /*6050*/  BSYNC.RECONVERGENT B1 ;  /* 0x0000000000017941 */ /* 0x000fea0003800200 */
.L_x_117:
[----:B------:R-:W-:Y:S01]  /*6060*/  BSSY.RECONVERGENT B1, `(.L_x_119) ;  /* 0x0000005000017945 */ /* 0x000fe20003800200 */
.L_x_120:
[----:B------:R-:W0:Y:S02]  /*6070*/  LDS R2, [R4+0x8] ;  /* 0x0000080004027984 */ /* 0x000e240000000800 */
[----:B0-----:R-:W-:-:S05]  /*6080*/  FADD R3, R11, R2 ;  /* 0x000000020b037221 */ /* 0x001fca0000000000 */
[----:B------:R-:W0:Y:S02]  /*6090*/  ATOMS.CAST.SPIN P0, [R4+0x8], R2, R3 ;  /* 0x000008020400758d */ /* 0x000e240001800003 */
[----:B0-----:R-:W-:Y:S05]  /*60a0*/  @!P0 BRA `(.L_x_120) ;  /* 0xfffffffc00f08947 */ /* 0x001fea000383ffff */
[----:B------:R-:W-:Y:S05]  /*60b0*/  BSYNC.RECONVERGENT B1 ;  /* 0x0000000000017941 */ /* 0x000fea0003800200 */
.L_x_119:
[----:B------:R-:W-:Y:S01]  /*60c0*/  BSSY.RECONVERGENT B1, `(.L_x_121) ;  /* 0x0000005000017945 */ /* 0x000fe20003800200 */
.L_x_122:
[----:B------:R-:W0:Y:S02]  /*60d0*/  LDS R2, [R4+0xc] ;  /* 0x00000c0004027984 */ /* 0x000e240000000800 */
[----:B0-----:R-:W-:-:S05]  /*60e0*/  FADD R3, R11, R2 ;  /* 0x000000020b037221 */ /* 0x001fca0000000000 */
[----:B------:R-:W0:Y:S02]  /*60f0*/  ATOMS.CAST.SPIN P0, [R4+0xc], R2, R3 ;  /* 0x00000c020400758d */ /* 0x000e240001800003 */
[----:B0-----:R-:W-:Y:S05]  /*6100*/  @!P0 BRA `(.L_x_122) ;  /* 0xfffffffc00f08947 */ /* 0x001fea000383ffff */
[----:B------:R-:W-:Y:S05]  /*6110*/  BSYNC.RECONVERGENT B1 ;  /* 0x0000000000017941 */ /* 0x000fea0003800200 */
.L_x_121:
[----:B------:R-:W-:-:S04]  /*6120*/  UIADD3 UR4, UPT, UPT, UR4, 0x4, URZ ;  /* 0x0000000404047890 */ /* 0x000fc8000fffe0ff */
[----:B------:R-:W-:-:S09]  /*6130*/  UISETP.NE.AND UP1, UPT, UR4, UR11, UPT ;  /* 0x0000000b0400728c */ /* 0x000fd2000bf25270 */
[----:B------:R-:W-:Y:S05]  /*6140*/  BRA.U UP1, `(.L_x_123) ;  /* 0xfffffffd018c7547 */ /* 0x000fea000b83ffff */
[----:B------:R-:W-:-:S05]  /*6150*/  UMOV UR4, UR11 ;  /* 0x0000000b00047c82 */ /* 0x000fca0008000000 */
.L_x_114:
[----:B------:R-:W-:-:S09]  /*6160*/  UISETP.NE.AND UP1, UPT, UR29, URZ, UPT ;  /* 0x000000ff1d00728c */ /* 0x000fd2000bf25270 */
[----:B------:R-:W-:Y:S05]  /*6170*/  BRA.U !UP1, `(.L_x_112) ;  /* 0x0000000109587547 */ /* 0x000fea000b800000 */
[----:B--2345:R-:W-:Y:S01]  /*6180*/  IADD3 R2, PT, PT, R8, UR4, RZ ;  /* 0x0000000408027c10 */ /* 0x03cfe2000fffe0ff */
[----:B------:R-:W-:Y:S01]  /*6190*/  BSSY.RECONVERGENT B1, `(.L_x_124) ;  /* 0x0000007000017945 */ /* 0x000fe20003800200 */
[----:B------:R-:W-:Y:S02]  /*61a0*/  UISETP.NE.AND UP1, UPT, UR29, 0x1, UPT ;  /* 0x000000011d00788c */ /* 0x000fe4000bf25270 */
[----:B------:R-:W-:-:S09]  /*61b0*/  LEA R4, R2, UR39, 0x2 ;  /* 0x0000002702047c11 */ /* 0x000fd2000f8e10ff */
.L_x_125:
[----:B------:R-:W0:Y:S02]  /*61c0*/  LDS R2, [R4] ;  /* 0x0000000004027984 */ /* 0x000e240000000800 */
[----:B0-----:R-:W-:-:S05]  /*61d0*/  FADD R3, R11, R2 ;  /* 0x000000020b037221 */ /* 0x001fca0000000000 */
[----:B------:R-:W0:Y:S02]  /*61e0*/  ATOMS.CAST.SPIN P0, [R4], R2, R3 ;  /* 0x000000020400758d */ /* 0x000e240001800003 */
[----:B0-----:R-:W-:Y:S05]  /*61f0*/  @!P0 BRA `(.L_x_125) ;  /* 0xfffffffc00f08947 */ /* 0x001fea000383ffff */
[----:B------:R-:W-:Y:S05]  /*6200*/  BSYNC.RECONVERGENT B1 ;  /* 0x0000000000017941 */ /* 0x000fea0003800200 */
.L_x_124:
[----:B------:R-:W-:Y:S05]  /*6210*/  BRA.U !UP1, `(.L_x_112) ;  /* 0x0000000109307547 */ /* 0x000fea000b800000 */
[----:B------:R-:W-:Y:S01]  /*6220*/  BSSY.RECONVERGENT B1, `(.L_x_126) ;  /* 0x0000006000017945 */ /* 0x000fe20003800200 */
[----:B------:R-:W-:-:S11]  /*6230*/  UISETP.NE.AND UP1, UPT, UR29, 0x2, UPT ;  /* 0x000000021d00788c */ /* 0x000fd6000bf25270 */
.L_x_127:
[----:B------:R-:W0:Y:S02]  /*6240*/  LDS R2, [R4+0x4] ;  /* 0x0000040004027984 */ /* 0x000e240000000800 */
[----:B0-----:R-:W-:-:S05]  /*6250*/  FADD R3, R11, R2 ;  /* 0x000000020b037221 */ /* 0x001fca0000000000 */
[----:B------:R-:W0:Y:S02]  /*6260*/  ATOMS.CAST.SPIN P0, [R4+0x4], R2, R3 ;  /* 0x000004020400758d */ /* 0x000e240001800003 */
[----:B0-----:R-:W-:Y:S05]  /*6270*/  @!P0 BRA `(.L_x_127) ;  /* 0xfffffffc00f08947 */ /* 0x001fea000383ffff */
[----:B------:R-:W-:Y:S05]  /*6280*/  BSYNC.RECONVERGENT B1 ;  /* 0x0000000000017941 */ /* 0x000fea0003800200 */
.L_x_126:
[----:B------:R-:W-:Y:S05]  /*6290*/  BRA.U !UP1, `(.L_x_112) ;  /* 0x0000000109107547 */ /* 0x000fea000b800000 */
.L_x_128:
[----:B------:R-:W0:Y:S02]  /*62a0*/  LDS R2, [R4+0x8] ;  /* 0x0000080004027984 */ /* 0x000e240000000800 */
[----:B0-----:R-:W-:-:S05]  /*62b0*/  FADD R3, R11, R2 ;  /* 0x000000020b037221 */ /* 0x001fca0000000000 */
[----:B------:R-:W0:Y:S02]  /*62c0*/  ATOMS.CAST.SPIN P0, [R4+0x8], R2, R3 ;  /* 0x000008020400758d */ /* 0x000e240001800003 */
[----:B0-----:R-:W-:Y:S05]  /*62d0*/  @!P0 BRA `(.L_x_128) ;  /* 0xfffffffc00f08947 */ /* 0x001fea000383ffff */
.L_x_112:
[----:B------:R-:W-:Y:S05]  /*62e0*/  BSYNC.RECONVERGENT B0 ;  /* 0x0000000000007941 */ /* 0x000fea0003800200 */
.L_x_103:
[----:B------:R-:W0:Y:S01]  /*62f0*/  LDCU UR4, c[0x0][0x3bc] ;  /* 0x00007780ff0477ac */ /* 0x000e220008000800 */
[----:B------:R-:W-:-:S04]  /*6300*/  IADD3 R13, PT, PT, R13, 0x1, RZ ;  /* 0x000000010d0d7810 */ /* 0x000fc80007ffe0ff */
[----:B0-----:R-:W-:-:S13]  /*6310*/  ISETP.NE.AND P0, PT, R13, UR4, PT ;  /* 0x000000040d007c0c */ /* 0x001fda000bf05270 */
[----:B------:R-:W-:Y:S05]  /*6320*/  @P0 BRA `(.L_x_129) ;  /* 0xffffffac00480947 */ /* 0x000fea000383ffff */
.L_x_10:
[----:B------:R-:W-:Y:S05]  /*6330*/  BRA.U !UP0, `(.L_x_130) ;  /* 0x0000000508cc7547 */ /* 0x000fea000b800000 */
[----:B------:R-:W-:Y:S01]  /*6340*/  UISETP.GE.U32.AND UP0, UPT, UR27, 0x7, UPT ;  /* 0x000000071b00788c */ /* 0x000fe2000bf06070 */
[----:B-12345:R-:W-:Y:S01]  /*6350*/  IMAD R2, R9, UR25, R12 ;  /* 0x0000001909027c24 */ /* 0x03efe2000f8e020c */
[----:B------:R-:W-:Y:S01]  /*6360*/  ULEA UR5, UR26, UR31, 0x2 ;  /* 0x0000001f1a057291 */ /* 0x000fe2000f8e10ff */
[----:B------:R-:W-:-:S03]  /*6370*/  UMOV UR4, URZ ;  /* 0x000000ff00047c82 */ /* 0x000fc60008000000 */
[----:B------:R-:W-:-:S03]  /*6380*/  ULEA UR17, UR26, UR5, 0x2 ;  /* 0x000000051a117291 */ /* 0x000fc6000f8e10ff */
[----:B------:R-:W-:Y:S09]  /*6390*/  BRA.U !UP0, `(.L_x_131) ;  /* 0x0000000108b47547 */ /* 0x000ff2000b800000 */
[----:B------:R-:W1:Y:S01]  /*63a0*/  LDC.64 R4, c[0x0][0x3d8] ;  /* 0x0000f600ff047b82 */ /* 0x000e620000000a00 */
[----:B------:R-:W-:-:S07]  /*63b0*/  UMOV UR4, URZ ;  /* 0x000000ff00047c82 */ /* 0x000fce0008000000 */
[----:B0-----:R-:W0:Y:S02]  /*63c0*/  LDC.64 R6, c[0x0][0x3e0] ;  /* 0x0000f800ff067b82 */ /* 0x001e240000000a00 */
.L_x_132:
[----:B------:R-:W-:Y:S02]  /*63d0*/  IADD3 R13, PT, PT, R8, UR4, RZ ;  /* 0x00000004080d7c10 */ /* 0x000fe4000fffe0ff */
[----:B----4-:R-:W-:Y:S01]  /*63e0*/  IADD3 R17, PT, PT, R2, UR4, RZ ;  /* 0x0000000402117c10 */ /* 0x010fe2000fffe0ff */
[----:B------:R-:W-:Y:S01]  /*63f0*/  UIADD3 UR4, UPT, UPT, UR4, 0x8, URZ ;  /* 0x0000000804047890 */ /* 0x000fe2000fffe0ff */
[C---:B------:R-:W-:Y:S02]  /*6400*/  LEA R3, R13.reuse, UR5, 0x2 ;  /* 0x000000050d037c11 */ /* 0x040fe4000f8e10ff */
[----:B------:R-:W-:Y:S01]  /*6410*/  LEA R13, R13, UR17, 0x2 ;  /* 0x000000110d0d7c11 */ /* 0x000fe2000f8e10ff */
[C---:B-1----:R-:W-:Y:S01]  /*6420*/  IMAD.WIDE R14, R17.reuse, 0x4, R4 ;  /* 0x00000004110e7825 */ /* 0x042fe200078e0204 */
[----:B------:R-:W-:Y:S01]  /*6430*/  UISETP.NE.AND UP0, UPT, UR4, UR10, UPT ;  /* 0x0000000a0400728c */ /* 0x000fe2000bf05270 */
[----:B------:R-:W1:Y:S02]  /*6440*/  LDS R21, [R3] ;  /* 0x0000000003157984 */ /* 0x000e640000000800 */
[----:B0-----:R-:W-:-:S02]  /*6450*/  IMAD.WIDE R16, R17, 0x4, R6 ;  /* 0x0000000411107825 */ /* 0x001fc400078e0206 */
[----:B------:R-:W0:Y:S04]  /*6460*/  LDS R23, [R13] ;  /* 0x000000000d177984 */ /* 0x000e280000000800 */
[----:B------:R-:W2:Y:S04]  /*6470*/  LDS R25, [R3+0x4] ;  /* 0x0000040003197984 */ /* 0x000ea80000000800 */
[----:B------:R-:W3:Y:S04]  /*6480*/  LDS R27, [R13+0x4] ;  /* 0x000004000d1b7984 */ /* 0x000ee80000000800 */
[----:B------:R-:W4:Y:S04]  /*6490*/  LDS R29, [R3+0x8] ;  /* 0x00000800031d7984 */ /* 0x000f280000000800 */
[----:B------:R-:W5:Y:S04]  /*64a0*/  LDS R19, [R13+0x8] ;  /* 0x000008000d137984 */ /* 0x000f680000000800 */
[----:B------:R-:W5:Y:S04]  /*64b0*/  LDS R18, [R3+0xc] ;  /* 0x00000c0003127984 */ /* 0x000f680000000800 */
[----:B------:R-:W5:Y:S04]  /*64c0*/  LDS R20, [R13+0xc] ;  /* 0x00000c000d147984 */ /* 0x000f680000000800 */
[----:B------:R-:W5:Y:S04]  /*64d0*/  LDS R22, [R3+0x10] ;  /* 0x0000100003167984 */ /* 0x000f680000000800 */
[----:B------:R-:W5:Y:S04]  /*64e0*/  LDS R24, [R13+0x10] ;  /* 0x000010000d187984 */ /* 0x000f680000000800 */
[----:B-1----:R-:W-:Y:S04]  /*64f0*/  STG.E desc[UR12][R14.64], R21 ;  /* 0x000000150e007986 */ /* 0x002fe8000c10190c */
[----:B------:R-:W1:Y:S04]  /*6500*/  LDS R26, [R3+0x14] ;  /* 0x00001400031a7984 */ /* 0x000e680000000800 */
[----:B0-----:R-:W-:Y:S04]  /*6510*/  STG.E desc[UR12][R16.64], R23 ;  /* 0x0000001710007986 */ /* 0x001fe8000c10190c */
[----:B------:R-:W0:Y:S04]  /*6520*/  LDS R21, [R13+0x14] ;  /* 0x000014000d157984 */ /* 0x000e280000000800 */
[----:B--2---:R-:W-:Y:S04]  /*6530*/  STG.E desc[UR12][R14.64+0x4], R25 ;  /* 0x000004190e007986 */ /* 0x004fe8000c10190c */
[----:B------:R-:W2:Y:S04]  /*6540*/  LDS R23, [R3+0x18] ;  /* 0x0000180003177984 */ /* 0x000ea80000000800 */
[----:B------:R-:W2:Y:S04]  /*6550*/  LDS R25, [R13+0x18] ;  /* 0x000018000d197984 */ /* 0x000ea80000000800 */
[----:B---3--:R-:W-:Y:S04]  /*6560*/  STG.E desc[UR12][R16.64+0x4], R27 ;  /* 0x0000041b10007986 */ /* 0x008fe8000c10190c */
[----:B------:R-:W3:Y:S04]  /*6570*/  LDS R28, [R3+0x1c] ;  /* 0x00001c00031c7984 */ /* 0x000ee80000000800 */
[----:B------:R-:W3:Y:S04]  /*6580*/  LDS R27, [R13+0x1c] ;  /* 0x00001c000d1b7984 */ /* 0x000ee80000000800 */
[----:B----4-:R4:W-:Y:S04]  /*6590*/  STG.E desc[UR12][R14.64+0x8], R29 ;  /* 0x0000081d0e007986 */ /* 0x0109e8000c10190c */
[----:B-----5:R4:W-:Y:S04]  /*65a0*/  STG.E desc[UR12][R16.64+0x8], R19 ;  /* 0x0000081310007986 */ /* 0x0209e8000c10190c */
[----:B------:R4:W-:Y:S04]  /*65b0*/  STG.E desc[UR12][R14.64+0xc], R18 ;  /* 0x00000c120e007986 */ /* 0x0009e8000c10190c */
[----:B------:R4:W-:Y:S04]  /*65c0*/  STG.E desc[UR12][R16.64+0xc], R20 ;  /* 0x00000c1410007986 */ /* 0x0009e8000c10190c */
[----:B------:R4:W-:Y:S04]  /*65d0*/  STG.E desc[UR12][R14.64+0x10], R22 ;  /* 0x000010160e007986 */ /* 0x0009e8000c10190c */
[----:B------:R4:W-:Y:S04]  /*65e0*/  STG.E desc[UR12][R16.64+0x10], R24 ;  /* 0x0000101810007986 */ /* 0x0009e8000c10190c */
[----:B-1----:R4:W-:Y:S04]  /*65f0*/  STG.E desc[UR12][R14.64+0x14], R26 ;  /* 0x0000141a0e007986 */ /* 0x0029e8000c10190c */
[----:B0-----:R4:W-:Y:S04]  /*6600*/  STG.E desc[UR12][R16.64+0x14], R21 ;  /* 0x0000141510007986 */ /* 0x0019e8000c10190c */
[----:B--2---:R4:W-:Y:S04]  /*6610*/  STG.E desc[UR12][R14.64+0x18], R23 ;  /* 0x000018170e007986 */ /* 0x0049e8000c10190c */
[----:B------:R4:W-:Y:S04]  /*6620*/  STG.E desc[UR12][R16.64+0x18], R25 ;  /* 0x0000181910007986 */ /* 0x0009e8000c10190c */
[----:B---3--:R4:W-:Y:S04]  /*6630*/  STG.E desc[UR12][R14.64+0x1c], R28 ;  /* 0x00001c1c0e007986 */ /* 0x0089e8000c10190c */
[----:B------:R4:W-:Y:S01]  /*6640*/  STG.E desc[UR12][R16.64+0x1c], R27 ;  /* 0x00001c1b10007986 */ /* 0x0009e2000c10190c */
[----:B------:R-:W-:Y:S05]  /*6650*/  BRA.U UP0, `(.L_x_132) ;  /* 0xfffffffd005c7547 */ /* 0x000fea000b83ffff */
[----:B------:R-:W-:-:S05]  /*6660*/  UMOV UR4, UR10 ;  /* 0x0000000a00047c82 */ /* 0x000fca0008000000 */
.L_x_131:
[----:B------:R-:W-:-:S09]  /*6670*/  UISETP.NE.AND UP0, UPT, UR28, URZ, UPT ;  /* 0x000000ff1c00728c */ /* 0x000fd2000bf05270 */
[----:B------:R-:W-:Y:S05]  /*6680*/  BRA.U !UP0, `(.L_x_130) ;  /* 0x0000000108f87547 */ /* 0x000fea000b800000 */
[----:B------:R-:W-:Y:S02]  /*6690*/  UISETP.GE.U32.AND UP0, UPT, UR32, 0x3, UPT ;  /* 0x000000032000788c */ /* 0x000fe4000bf06070 */
[----:B------:R-:W-:-:S07]  /*66a0*/  UISETP.NE.AND UP1, UPT, UR29, URZ, UPT ;  /* 0x000000ff1d00728c */ /* 0x000fce000bf25270 */
[----:B------:R-:W-:Y:S05]  /*66b0*/  BRA.U !UP0, `(.L_x_133) ;  /* 0x0000000108647547 */ /* 0x000fea000b800000 */
[----:B------:R-:W-:Y:S01]  /*66c0*/  IADD3 R3, PT, PT, R8, UR4, RZ ;  /* 0x0000000408037c10 */ /* 0x000fe2000fffe0ff */
[----:B0-----:R-:W0:Y:S01]  /*66d0*/  LDC.64 R6, c[0x0][0x3d8] ;  /* 0x0000f600ff067b82 */ /* 0x001e220000000a00 */
[----:B----4-:R-:W-:Y:S01]  /*66e0*/  IADD3 R15, PT, PT, R2, UR4, RZ ;  /* 0x00000004020f7c10 */ /* 0x010fe2000fffe0ff */
[----:B------:R-:W-:Y:S01]  /*66f0*/  UIADD3 UR4, UPT, UPT, UR4, 0x4, URZ ;  /* 0x0000000404047890 */ /* 0x000fe2000fffe0ff */
[C---:B------:R-:W-:Y:S02]  /*6700*/  LEA R13, R3.reuse, UR5, 0x2 ;  /* 0x00000005030d7c11 */ /* 0x040fe4000f8e10ff */
[----:B------:R-:W-:-:S03]  /*6710*/  LEA R14, R3, UR17, 0x2 ;  /* 0x00000011030e7c11 */ /* 0x000fc6000f8e10ff */
[----:B------:R-:W1:Y:S01]  /*6720*/  LDS R3, [R13] ;  /* 0x000000000d037984 */ /* 0x000e620000000800 */
[----:B------:R-:W2:Y:S03]  /*6730*/  LDC.64 R4, c[0x0][0x3e0] ;  /* 0x0000f800ff047b82 */ /* 0x000ea60000000a00 */
[----:B------:R-:W3:Y:S04]  /*6740*/  LDS R17, [R14] ;  /* 0x000000000e117984 */ /* 0x000ee80000000800 */
[----:B------:R-:W4:Y:S04]  /*6750*/  LDS R19, [R13+0x4] ;  /* 0x000004000d137984 */ /* 0x000f280000000800 */
[----:B------:R-:W5:Y:S04]  /*6760*/  LDS R21, [R14+0x4] ;  /* 0x000004000e157984 */ /* 0x000f680000000800 */
[----:B------:R-:W5:Y:S01]  /*6770*/  LDS R23, [R13+0x8] ;  /* 0x000008000d177984 */ /* 0x000f620000000800 */
[----:B0-----:R-:W-:-:S03]  /*6780*/  IMAD.WIDE R6, R15, 0x4, R6 ;  /* 0x000000040f067825 */ /* 0x001fc600078e0206 */
[----:B------:R-:W0:Y:S04]  /*6790*/  LDS R25, [R14+0x8] ;  /* 0x000008000e197984 */ /* 0x000e280000000800 */
[----:B------:R-:W0:Y:S01]  /*67a0*/  LDS R27, [R13+0xc] ;  /* 0x00000c000d1b7984 */ /* 0x000e220000000800 */
[----:B--2---:R-:W-:-:S03]  /*67b0*/  IMAD.WIDE R4, R15, 0x4, R4 ;  /* 0x000000040f047825 */ /* 0x004fc600078e0204 */
[----:B------:R-:W2:Y:S04]  /*67c0*/  LDS R29, [R14+0xc] ;  /* 0x00000c000e1d7984 */ /* 0x000ea80000000800 */
[----:B-1----:R1:W-:Y:S04]  /*67d0*/  STG.E desc[UR12][R6.64], R3 ;  /* 0x0000000306007986 */ /* 0x0023e8000c10190c */
[----:B---3--:R1:W-:Y:S04]  /*67e0*/  STG.E desc[UR12][R4.64], R17 ;  /* 0x0000001104007986 */ /* 0x0083e8000c10190c */
[----:B----4-:R1:W-:Y:S04]  /*67f0*/  STG.E desc[UR12][R6.64+0x4], R19 ;  /* 0x0000041306007986 */ /* 0x0103e8000c10190c */
[----:B-----5:R1:W-:Y:S04]  /*6800*/  STG.E desc[UR12][R4.64+0x4], R21 ;  /* 0x0000041504007986 */ /* 0x0203e8000c10190c */
[----:B------:R1:W-:Y:S04]  /*6810*/  STG.E desc[UR12][R6.64+0x8], R23 ;  /* 0x0000081706007986 */ /* 0x0003e8000c10190c */
[----:B0-----:R1:W-:Y:S04]  /*6820*/  STG.E desc[UR12][R4.64+0x8], R25 ;  /* 0x0000081904007986 */ /* 0x0013e8000c10190c */
[----:B------:R1:W-:Y:S04]  /*6830*/  STG.E desc[UR12][R6.64+0xc], R27 ;  /* 0x00000c1b06007986 */ /* 0x0003e8000c10190c */
[----:B--2---:R1:W-:Y:S02]  /*6840*/  STG.E desc[UR12][R4.64+0xc], R29 ;  /* 0x00000c1d04007986 */ /* 0x0043e4000c10190c */
.L_x_133:
[----:B------:R-:W-:Y:S05]  /*6850*/  BRA.U !UP1, `(.L_x_130) ;  /* 0x0000000109847547 */ /* 0x000fea000b800000 */
[----:B------:R-:W-:Y:S02]  /*6860*/  UISETP.NE.AND UP0, UPT, UR33, URZ, UPT ;  /* 0x000000ff2100728c */ /* 0x000fe4000bf05270 */
[----:B------:R-:W-:-:S07]  /*6870*/  UISETP.NE.AND UP1, UPT, UR30, URZ, UPT ;  /* 0x000000ff1e00728c */ /* 0x000fce000bf25270 */
[----:B------:R-:W-:Y:S05]  /*6880*/  BRA.U !UP0, `(.L_x_134) ;  /* 0x0000000108447547 */ /* 0x000fea000b800000 */
[----:B-1----:R-:W-:Y:S01]  /*6890*/  IADD3 R3, PT, PT, R8, UR4, RZ ;  /* 0x0000000408037c10 */ /* 0x002fe2000fffe0ff */
        /* <DEDUP_REMOVED lines=9> */
[----:B------:R-:W5:Y:S01]  /*6930*/  LDS R21, [R14+0x4] ;  /* 0x000004000e157984 */ /* 0x000f620000000800 */
[----:B0-----:R-:W-:-:S04]  /*6940*/  IMAD.WIDE R6, R15, 0x4, R6 ;  /* 0x000000040f067825 */ /* 0x001fc800078e0206 */
[----:B--2---:R-:W-:Y:S01]  /*6950*/  IMAD.WIDE R4, R15, 0x4, R4 ;  /* 0x000000040f047825 */ /* 0x004fe200078e0204 */
[----:B-1----:R2:W-:Y:S04]  /*6960*/  STG.E desc[UR12][R6.64], R3 ;  /* 0x0000000306007986 */ /* 0x0025e8000c10190c */
[----:B---3--:R2:W-:Y:S04]  /*6970*/  STG.E desc[UR12][R4.64], R17 ;  /* 0x0000001104007986 */ /* 0x0085e8000c10190c */
[----:B----4-:R2:W-:Y:S04]  /*6980*/  STG.E desc[UR12][R6.64+0x4], R19 ;  /* 0x0000041306007986 */ /* 0x0105e8000c10190c */
[----:B-----5:R2:W-:Y:S02]  /*6990*/  STG.E desc[UR12][R4.64+0x4], R21 ;  /* 0x0000041504007986 */ /* 0x0205e4000c10190c */
.L_x_134:
[----:B------:R-:W-:Y:S05]  /*69a0*/  BRA.U !UP1, `(.L_x_130) ;  /* 0x0000000109307547 */ /* 0x000fea000b800000 */
[----:B-12---:R-:W-:Y:S01]  /*69b0*/  IADD3 R3, PT, PT, R8, UR4, RZ ;  /* 0x0000000408037c10 */ /* 0x006fe2000fffe0ff */
[----:B------:R-:W1:Y:S01]  /*69c0*/  LDC.64 R4, c[0x0][0x3d8] ;  /* 0x0000f600ff047b82 */ /* 0x000e620000000a00 */
[----:B----4-:R-:W-:Y:S02]  /*69d0*/  IADD3 R15, PT, PT, R2, UR4, RZ ;  /* 0x00000004020f7c10 */ /* 0x010fe4000fffe0ff */
[C---:B0-----:R-:W-:Y:S02]  /*69e0*/  LEA R13, R3.reuse, UR5, 0x2 ;  /* 0x00000005030d7c11 */ /* 0x041fe4000f8e10ff */
[----:B------:R-:W-:-:S03]  /*69f0*/  LEA R14, R3, UR17, 0x2 ;  /* 0x00000011030e7c11 */ /* 0x000fc6000f8e10ff */
[----:B------:R-:W0:Y:S01]  /*6a00*/  LDC.64 R6, c[0x0][0x3e0] ;  /* 0x0000f800ff067b82 */ /* 0x000e220000000a00 */
[----:B------:R-:W2:Y:S04]  /*6a10*/  LDS R13, [R13] ;  /* 0x000000000d0d7984 */ /* 0x000ea80000000800 */
[----:B------:R-:W3:Y:S01]  /*6a20*/  LDS R17, [R14] ;  /* 0x000000000e117984 */ /* 0x000ee20000000800 */
[----:B-1----:R-:W-:-:S04]  /*6a30*/  IMAD.WIDE R2, R15, 0x4, R4 ;  /* 0x000000040f027825 */ /* 0x002fc800078e0204 */
[----:B0-----:R-:W-:Y:S01]  /*6a40*/  IMAD.WIDE R4, R15, 0x4, R6 ;  /* 0x000000040f047825 */ /* 0x001fe200078e0206 */
[----:B--2---:R0:W-:Y:S04]  /*6a50*/  STG.E desc[UR12][R2.64], R13 ;  /* 0x0000000d02007986 */ /* 0x0041e8000c10190c */
[----:B---3--:R0:W-:Y:S02]  /*6a60*/  STG.E desc[UR12][R4.64], R17 ;  /* 0x0000001104007986 */ /* 0x0081e4000c10190c */
.L_x_130:
[----:B------:R-:W3:Y:S01]  /*6a70*/  LDCU UR4, c[0x0][0x3b8] ;  /* 0x00007700ff0477ac */ /* 0x000ee20008000800 */
[----:B------:R-:W-:-:S04]  /*6a80*/  IADD3 R9, PT, PT, R9, 0x1, RZ ;  /* 0x0000000109097810 */ /* 0x000fc80007ffe0ff */
[----:B---3--:R-:W-:-:S13]  /*6a90*/  ISETP.NE.AND P0, PT, R9, UR4, PT ;  /* 0x0000000409007c0c */ /* 0x008fda000bf05270 */
[----:B------:R-:W-:Y:S05]  /*6aa0*/  @P0 BRA `(.L_x_135) ;  /* 0xffffff9800340947 */ /* 0x000fea000383ffff */
[----:B------:R-:W-:Y:S05]  /*6ab0*/  EXIT ;  /* 0x000000000000794d */ /* 0x000fea0003800000 */
.L_x_136:
[----:B------:R-:W-:-:S00]  /*6ac0*/  BRA `(.L_x_136) ;  /* 0xfffffffc00fc7947 */ /* 0x000fc0000383ffff */
[----:B------:R-:W-:-:S00]  /*6ad0*/  NOP ;  /* 0x0000000000007918 */ /* 0x000fc00000000000 */
        /* <DEDUP_REMOVED lines=10> */
.L_x_450:


//--------------------- .text._Z27flash_attn_1_bwd_f32_kernelPKfS0_S0_S0_S0_S0_S0_iiiiiifPfS1_S1_ --------------------------
	.section	.text._Z27flash_attn_1_bwd_f32_kernelPKfS0_S0_S0_S0_S0_S0_iiiiiifPfS1_S1_,"ax",@progbits
	.align	128
        .global         _Z27flash_attn_1_bwd_f32_kernelPKfS0_S0_S0_S0_S0_S0_iiiiiifPfS1_S1_
        .type           _Z27flash_attn_1_bwd_f32_kernelPKfS0_S0_S0_S0_S0_S0_iiiiiifPfS1_S1_,@function
        .size           _Z27flash_attn_1_bwd_f32_kernelPKfS0_S0_S0_S0_S0_S0_iiiiiifPfS1_S1_,(.L_x_447 - _Z27flash_attn_1_bwd_f32_kernelPKfS0_S0_S0_S0_S0_S0_iiiiiifPfS1_S1_)
        .other          _Z27flash_attn_1_bwd_f32_kernelPKfS0_S0_S0_S0_S0_S0_iiiiiifPfS1_S1_,@"STO_CUDA_ENTRY STV_DEFAULT"
_Z27flash_attn_1_bwd_f32_kernelPKfS0_S0_S0_S0_S0_S0_iiiiiifPfS1_S1_:
.text._Z27flash_attn_1_bwd_f32_kernelPKfS0_S0_S0_S0_S0_S0_iiiiiifPfS1_S1_:
[----:B------:R-:W-:Y:S08]  /*0000*/  LDC R1, c[0x0][0x37c] ;  /* 0x0000df00ff017b82 */ /* 0x000ff00000000800 */
[----:B------:R-:W0:Y:S02]  /*0010*/  LDC R0, c[0x0][0x3c0] ;  /* 0x0000f000ff007b82 */ /* 0x000e240000000800 */
[----:B0-----:R-:W-:-:S13]  /*0020*/  ISETP.GE.AND P0, PT, R0, 0x1, PT ;  /* 0x000000010000780c */ /* 0x001fda0003f06270 */
[----:B------:R-:W-:Y:S05]  /*0030*/  @!P0 EXIT ;  /* 0x000000000000894d */ /* 0x000fea0003800000 */
[----:B------:R-:W0:Y:S01]  /*0040*/  S2UR UR5, SR_CgaCtaId ;  /* 0x00000000000579c3 */ /* 0x000e220000008800 */
[----:B------:R-:W1:Y:S01]  /*0050*/  LDCU UR17, c[0x0][0x3bc] ;  /* 0x00007780ff1177ac */ /* 0x000e620008000800 */
[----:B------:R-:W2:Y:S01]  /*0060*/  S2R R0, SR_CTAID.X ;  /* 0x0000000000007919 */ /* 0x000ea20000002500 */
[----:B------:R-:W-:Y:S01]  /*0070*/  HFMA2 R10, -RZ, RZ, 0, 0 ;  /* 0x00000000ff0a7431 */ /* 0x000fe200000001ff */
[----:B------:R-:W3:Y:S01]  /*0080*/  LDCU.64 UR6, c[0x0][0x3c8] ;  /* 0x00007900ff0677ac */ /* 0x000ee20008000a00 */
[----:B------:R-:W4:Y:S03]  /*0090*/  S2R R8, SR_TID.X ;  /* 0x0000000000087919 */ /* 0x000f260000002100 */
[----:B------:R-:W2:Y:S01]  /*00a0*/  LDC R3, c[0x0][0x374] ;  /* 0x0000dd00ff037b82 */ /* 0x000ea20000000800 */
[----:B------:R-:W-:Y:S01]  /*00b0*/  UMOV UR4, 0x400 ;  /* 0x0000040000047882 */ /* 0x000fe20000000000 */
[----:B------:R-:W5:Y:S01]  /*00c0*/  LDCU UR42, c[0x0][0x3d0] ;  /* 0x00007a00ff2a77ac */ /* 0x000f620008000800 */
[----:B------:R-:W2:Y:S05]  /*00d0*/  LDCU.64 UR8, c[0x0][0x358] ;  /* 0x00006b00ff0877ac */ /* 0x000eaa0008000a00 */
[----:B------:R-:W4:Y:S01]  /*00e0*/  LDC R2, c[0x0][0x3b8] ;  /* 0x0000ee00ff027b82 */ /* 0x000f220000000800 */
[----:B-1----:R-:W-:-:S02]  /*00f0*/  ULOP3.LUT UR27, UR17, 0x7, URZ, 0xc0, !UPT ;  /* 0x00000007111b7892 */ /* 0x002fc4000f8ec0ff */
[----:B------:R-:W-:Y:S02]  /*0100*/  ULOP3.LUT UR29, UR17, 0x3, URZ, 0xc0, !UPT ;  /* 0x00000003111d7892 */ /* 0x000fe4000f8ec0ff */
[----:B---3--:R-:W-:Y:S02]  /*0110*/  UIMAD UR25, UR6, UR17, URZ ;  /* 0x00000011061972a4 */ /* 0x008fe4000f8e02ff */
[----:B0-----:R-:W-:Y:S01]  /*0120*/  ULEA UR4, UR5, UR4, 0x18 ;  /* 0x0000000405047291 */ /* 0x001fe2000f8ec0ff */
[----:B------:R-:W0:Y:S01]  /*0130*/  S2UR UR5, SR_CTAID.Y ;  /* 0x00000000000579c3 */ /* 0x000e220000002600 */
[----:B------:R-:W-:Y:S01]  /*0140*/  UIMAD UR24, UR17, UR7, URZ ;  /* 0x00000007111872a4 */ /* 0x000fe2000f8e02ff */
[----:B-----5:R-:W-:Y:S01]  /*0150*/  FMUL R11, RZ, UR42 ;  /* 0x0000002aff0b7c20 */ /* 0x020fe20008400000 */
[----:B------:R-:W-:Y:S02]  /*0160*/  ULEA UR13, UR25, UR4, 0x2 ;  /* 0x00000004190d7291 */ /* 0x000fe4000f8e10ff */
[----:B------:R-:W-:-:S02]  /*0170*/  UIMAD UR16, UR6, UR7, URZ ;  /* 0x00000007061072a4 */ /* 0x000fc4000f8e02ff */
[----:B------:R-:W-:Y:S01]  /*0180*/  ULEA UR28, UR25, UR13, 0x2 ;  /* 0x0000000d191c7291 */ /* 0x000fe2000f8e10ff */
[----:B--2---:R-:W-:Y:S01]  /*0190*/  IMAD R3, R3, R0, RZ ;  /* 0x0000000003037224 */ /* 0x004fe200078e02ff */
[----:B------:R-:W-:Y:S02]  /*01a0*/  ULOP3.LUT UR22, UR6, 0x7, URZ, 0xc0, !UPT ;  /* 0x0000000706167892 */ /* 0x000fe4000f8ec0ff */
[----:B------:R-:W-:Y:S01]  /*01b0*/  ULEA UR30, UR25, UR28, 0x2 ;  /* 0x0000001c191e7291 */ /* 0x000fe2000f8e10ff */
[----:B----4-:R-:W-:Y:S01]  /*01c0*/  IMAD R9, R8, UR17, RZ ;  /* 0x0000001108097c24 */ /* 0x010fe2000f8e02ff */
[----:B------:R-:W-:Y:S02]  /*01d0*/  ULOP3.LUT UR21, UR6, 0x3, URZ, 0xc0, !UPT ;  /* 0x0000000306157892 */ /* 0x000fe4000f8ec0ff */
[----:B------:R-:W-:Y:S02]  /*01e0*/  ULEA UR32, UR25, UR30, 0x2 ;  /* 0x0000001e19207291 */ /* 0x000fe4000f8e10ff */
[----:B------:R-:W-:-:S02]  /*01f0*/  ULOP3.LUT UR20, UR7, 0x7, URZ, 0xc0, !UPT ;  /* 0x0000000707147892 */ /* 0x000fc4000f8ec0ff */
[----:B------:R-:W-:Y:S02]  /*0200*/  ULEA UR35, UR24, UR32, 0x2 ;  /* 0x0000002018237291 */ /* 0x000fe4000f8e10ff */
[----:B------:R-:W-:Y:S02]  /*0210*/  ULOP3.LUT UR19, UR7, 0x3, URZ, 0xc0, !UPT ;  /* 0x0000000307137892 */ /* 0x000fe4000f8ec0ff */
[----:B------:R-:W-:Y:S01]  /*0220*/  ULEA UR38, UR24, UR35, 0x2 ;  /* 0x0000002318267291 */ /* 0x000fe2000f8e10ff */
[----:B0-----:R-:W-:Y:S01]  /*0230*/  IMAD R0, R2, UR5, RZ ;  /* 0x0000000502007c24 */ /* 0x001fe2000f8e02ff */
[----:B------:R-:W-:Y:S02]  /*0240*/  UIADD3 UR23, UPT, UPT, UR6, -0x1, URZ ;  /* 0xffffffff06177890 */ /* 0x000fe4000fffe0ff */
[----:B------:R-:W-:Y:S01]  /*0250*/  ULEA UR40, UR24, UR38, 0x2 ;  /* 0x0000002618287291 */ /* 0x000fe2000f8e10ff */
[----:B------:R-:W-:Y:S01]  /*0260*/  IMAD R0, R3, R2, R0 ;  /* 0x0000000203007224 */ /* 0x000fe200078e0200 */
[----:B------:R-:W-:-:S02]  /*0270*/  ULOP3.LUT UR12, UR6, 0x7ffffff8, URZ, 0xc0, !UPT ;  /* 0x7ffffff8060c7892 */ /* 0x000fc4000f8ec0ff */
[----:B------:R-:W-:Y:S01]  /*0280*/  ULOP3.LUT UR18, UR6, 0x1, URZ, 0xc0, !UPT ;  /* 0x0000000106127892 */ /* 0x000fe2000f8ec0ff */
[C---:B------:R-:W-:Y:S01]  /*0290*/  IMAD R13, R0.reuse, UR17, R9 ;  /* 0x00000011000d7c24 */ /* 0x040fe2000f8e0209 */
[----:B------:R-:W-:Y:S01]  /*02a0*/  IADD3 R12, PT, PT, R0, R8, RZ ;  /* 0x00000008000c7210 */ /* 0x000fe20007ffe0ff */
[----:B------:R-:W-:Y:S02]  /*02b0*/  ULOP3.LUT UR11, UR6, 0x7ffffffc, URZ, 0xc0, !UPT ;  /* 0x7ffffffc060b7892 */ /* 0x000fe4000f8ec0ff */
[----:B------:R-:W-:Y:S02]  /*02c0*/  ULOP3.LUT UR10, UR7, 0x7ffffff8, URZ, 0xc0, !UPT ;  /* 0x7ffffff8070a7892 */ /* 0x000fe4000f8ec0ff */
[----:B------:R-:W-:Y:S02]  /*02d0*/  ULOP3.LUT UR7, UR7, 0x1, URZ, 0xc0, !UPT ;  /* 0x0000000107077892 */ /* 0x000fe4000f8ec0ff */
[----:B------:R-:W-:Y:S02]  /*02e0*/  USHF.L.U32 UR6, UR6, 0x2, URZ ;  /* 0x0000000206067899 */ /* 0x000fe400080006ff */
[----:B------:R-:W-:-:S02]  /*02f0*/  UIADD3 UR26, UPT, UPT, UR17, -0x1, URZ ;  /* 0xffffffff111a7890 */ /* 0x000fc4000fffe0ff */
[----:B------:R-:W-:Y:S02]  /*0300*/  ULOP3.LUT UR14, UR17, 0x7ffffff8, URZ, 0xc0, !UPT ;  /* 0x7ffffff8110e7892 */ /* 0x000fe4000f8ec0ff */
[----:B------:R-:W-:Y:S02]  /*0310*/  ULOP3.LUT UR31, UR17, 0x1, URZ, 0xc0, !UPT ;  /* 0x00000001111f7892 */ /* 0x000fe4000f8ec0ff */
[----:B------:R-:W-:Y:S02]  /*0320*/  ULOP3.LUT UR15, UR17, 0x7ffffffc, URZ, 0xc0, !UPT ;  /* 0x7ffffffc110f7892 */ /* 0x000fe4000f8ec0ff */
[----:B------:R-:W-:Y:S02]  /*0330*/  UIADD3 UR33, UPT, UPT, UR27, -0x1, URZ ;  /* 0xffffffff1b217890 */ /* 0x000fe4000fffe0ff */
[----:B------:R-:W-:Y:S02]  /*0340*/  UIADD3 UR34, UPT, UPT, UR29, -0x1, URZ ;  /* 0xffffffff1d227890 */ /* 0x000fe4000fffe0ff */
[----:B------:R-:W-:-:S02]  /*0350*/  UIADD3 UR36, UPT, UPT, UR22, -0x1, URZ ;  /* 0xffffffff16247890 */ /* 0x000fc4000fffe0ff */
[----:B------:R-:W-:Y:S02]  /*0360*/  UIADD3 UR37, UPT, UPT, UR21, -0x1, URZ ;  /* 0xffffffff15257890 */ /* 0x000fe4000fffe0ff */
[----:B------:R-:W-:Y:S02]  /*0370*/  UIADD3 UR39, UPT, UPT, UR20, -0x1, URZ ;  /* 0xffffffff14277890 */ /* 0x000fe4000fffe0ff */
[----:B------:R-:W-:Y:S02]  /*0380*/  UIADD3 UR41, UPT, UPT, UR19, -0x1, URZ ;  /* 0xffffffff13297890 */ /* 0x000fe4000fffe0ff */
[----:B------:R-:W-:-:S12]  /*0390*/  ULEA UR16, UR16, UR40, 0x2 ;  /* 0x0000002810107291 */ /* 0x000fd8000f8e10ff */
.L_x_279:
[----:B0-----:R-:W0:Y:S02]  /*03a0*/  LDCU UR4, c[0x0][0x3bc] ;  /* 0x00007780ff0477ac */ /* 0x001e240008000800 */
[----:B0-----:R-:W-:-:S09]  /*03b0*/  UISETP.GE.AND UP0, UPT, UR4, 0x1, UPT ;  /* 0x000000010400788c */ /* 0x001fd2000bf06270 */
[----:B-1234-:R-:W-:Y:S05]  /*03c0*/  BRA.U !UP0, `(.L_x_137) ;  /* 0x0000000908f07547 */ /* 0x01efea000b800000 */
[----:B------:R-:W-:Y:S01]  /*03d0*/  UISETP.GE.U32.AND UP1, UPT, UR26, 0x7, UPT ;  /* 0x000000071a00788c */ /* 0x000fe2000bf26070 */
[----:B------:R-:W-:Y:S01]  /*03e0*/  IMAD R0, R10, UR25, R13 ;  /* 0x000000190a007c24 */ /* 0x000fe2000f8e020d */
[----:B------:R-:W-:-:S07]  /*03f0*/  MOV R16, RZ ;  /* 0x000000ff00107202 */ /* 0x000fce0000000f00 */
[----:B------:R-:W-:Y:S05]  /*0400*/  BRA.U !UP1, `(.L_x_138) ;  /* 0x0000000109d87547 */ /* 0x000fea000b800000 */
[----:B------:R-:W0:Y:S01]  /*0410*/  S2R R4, SR_CgaCtaId ;  /* 0x0000000000047919 */ /* 0x000e220000008800 */
[----:B------:R-:W-:Y:S01]  /*0420*/  MOV R3, 0x400 ;  /* 0x0000040000037802 */ /* 0x000fe20000000f00 */
[----:B------:R-:W-:Y:S01]  /*0430*/  ULOP3.LUT UR14, UR4, 0x7ffffff8, URZ, 0xc0, !UPT ;  /* 0x7ffffff8040e7892 */ /* 0x000fe2000f8ec0ff */
[----:B------:R-:W-:Y:S02]  /*0440*/  LEA R2, R8, UR6, 0x2 ;  /* 0x0000000608027c11 */ /* 0x000fe4000f8e10ff */
[----:B------:R-:W-:Y:S02]  /*0450*/  MOV R6, R0 ;  /* 0x0000000000067202 */ /* 0x000fe40000000f00 */
[----:B0-----:R-:W-:-:S04]  /*0460*/  LEA R3, R4, R3, 0x18 ;  /* 0x0000000304037211 */ /* 0x001fc800078ec0ff */
[----:B------:R-:W-:Y:S01]  /*0470*/  LEA R14, R9, R3, 0x2 ;  /* 0x00000003090e7211 */ /* 0x000fe200078e10ff */
[----:B------:R-:W-:Y:S01]  /*0480*/  IMAD R2, R2, UR4, R3 ;  /* 0x0000000402027c24 */ /* 0x000fe2000f8e0203 */
[----:B------:R-:W-:Y:S02]  /*0490*/  UIADD3 UR4, UPT, UPT, -UR14, URZ, URZ ;  /* 0x000000ff0e047290 */ /* 0x000fe4000fffe1ff */
[----:B------:R-:W-:Y:S01]  /*04a0*/  IADD3 R14, PT, PT, R14, 0x10, RZ ;  /* 0x000000100e0e7810 */ /* 0x000fe20007ffe0ff */
[----:B------:R-:W-:-:S09]  /*04b0*/  VIADD R7, R2, 0x10 ;  /* 0x0000001002077836 */ /* 0x000fd20000000000 */
.L_x_139:
        /* <DEDUP_REMOVED lines=19> */
[----:B--2---:R0:W-:Y:S04]  /*05f0*/  STS [R14+-0x10], R27 ;  /* 0xfffff01b0e007388 */ /* 0x0041e80000000800 */
[----:B0-----:R-:W2:Y:S01]  /*0600*/  LDG.E R27, desc[UR8][R2.64+0x1c] ;  /* 0x00001c08021b7981 */ /* 0x001ea2000c1e1900 */
[----:B------:R-:W-:-:S03]  /*0610*/  UIADD3 UR4, UPT, UPT, UR4, 0x8, URZ ;  /* 0x0000000804047890 */ /* 0x000fc6000fffe0ff */
[----:B----4-:R-:W-:Y:S01]  /*0620*/  STS [R7+-0x10], R20 ;  /* 0xfffff01407007388 */ /* 0x010fe20000000800 */
[----:B------:R-:W-:-:S03]  /*0630*/  UISETP.NE.AND UP2, UPT, UR4, URZ, UPT ;  /* 0x000000ff0400728c */ /* 0x000fc6000bf45270 */
        /* <DEDUP_REMOVED lines=10> */
[----:B------:R-:W-:Y:S01]  /*06e0*/  STS [R14+0x8], R15 ;  /* 0x0000080f0e007388 */ /* 0x000fe20000000800 */
[----:B------:R-:W-:-:S03]  /*06f0*/  IADD3 R6, PT, PT, R6, 0x8, RZ ;  /* 0x0000000806067810 */ /* 0x000fc60007ffe0ff */
[----:B------:R-:W-:Y:S04]  /*0700*/  STS [R7+0x8], R28 ;  /* 0x0000081c07007388 */ /* 0x000fe80000000800 */
[----:B------:R0:W-:Y:S02]  /*0710*/  STS [R14+0xc], R29 ;  /* 0x00000c1d0e007388 */ /* 0x0001e40000000800 */
[----:B0-----:R-:W-:Y:S02]  /*0720*/  IADD3 R14, PT, PT, R14, 0x20, RZ ;  /* 0x000000200e0e7810 */ /* 0x001fe40007ffe0ff */
[----:B--2---:R0:W-:Y:S02]  /*0730*/  STS [R7+0xc], R27 ;  /* 0x00000c1b07007388 */ /* 0x0041e40000000800 */
[----:B0-----:R-:W-:Y:S01]  /*0740*/  IADD3 R7, PT, PT, R7, 0x20, RZ ;  /* 0x0000002007077810 */ /* 0x001fe20007ffe0ff */
[----:B------:R-:W-:Y:S06]  /*0750*/  BRA.U UP2, `(.L_x_139) ;  /* 0xfffffffd02587547 */ /* 0x000fec000b83ffff */
[----:B------:R-:W-:-:S07]  /*0760*/  MOV R16, UR14 ;  /* 0x0000000e00107c02 */ /* 0x000fce0008000f00 */
.L_x_138:
[----:B------:R-:W-:-:S09]  /*0770*/  UISETP.NE.AND UP2, UPT, UR27, URZ, UPT ;  /* 0x000000ff1b00728c */ /* 0x000fd2000bf45270 */
[----:B------:R-:W-:Y:S05]  /*0780*/  BRA.U !UP2, `(.L_x_140) ;  /* 0x000000050a147547 */ /* 0x000fea000b800000 */
[----:B------:R-:W-:Y:S02]  /*0790*/  UISETP.GE.U32.AND UP3, UPT, UR33, 0x3, UPT ;  /* 0x000000032100788c */ /* 0x000fe4000bf66070 */
[----:B------:R-:W-:-:S07]  /*07a0*/  UISETP.NE.AND UP4, UPT, UR29, URZ, UPT ;  /* 0x000000ff1d00728c */ /* 0x000fce000bf85270 */
[----:B------:R-:W-:Y:S05]  /*07b0*/  BRA.U !UP3, `(.L_x_141) ;  /* 0x000000010b707547 */ /* 0x000fea000b800000 */
[----:B------:R-:W0:Y:S01]  /*07c0*/  LDC.64 R2, c[0x0][0x388] ;  /* 0x0000e200ff027b82 */ /* 0x000e220000000a00 */
[----:B------:R-:W-:-:S07]  /*07d0*/  IMAD.IADD R7, R0, 0x1, R16 ;  /* 0x0000000100077824 */ /* 0x000fce00078e0210 */
        /* <DEDUP_REMOVED lines=10> */
[----:B------:R-:W5:Y:S01]  /*0880*/  LDG.E R28, desc[UR8][R4.64+0xc] ;  /* 0x00000c08041c7981 */ /* 0x000f62000c1e1900 */
[----:B------:R-:W0:Y:S01]  /*0890*/  S2UR UR5, SR_CgaCtaId ;  /* 0x00000000000579c3 */ /* 0x000e220000008800 */
[----:B------:R-:W-:Y:S01]  /*08a0*/  UMOV UR4, 0x400 ;  /* 0x0000040000047882 */ /* 0x000fe20000000000 */
[----:B------:R-:W-:Y:S01]  /*08b0*/  IADD3 R7, PT, PT, R9, R16, RZ ;  /* 0x0000001009077210 */ /* 0x000fe20007ffe0ff */
[----:B0-----:R-:W-:-:S06]  /*08c0*/  ULEA UR4, UR5, UR4, 0x18 ;  /* 0x0000000405047291 */ /* 0x001fcc000f8ec0ff */
[C---:B------:R-:W-:Y:S02]  /*08d0*/  LEA R15, R7.reuse, UR4, 0x2 ;  /* 0x00000004070f7c11 */ /* 0x040fe4000f8e10ff */
[----:B------:R-:W-:Y:S02]  /*08e0*/  LEA R7, R7, UR13, 0x2 ;  /* 0x0000000d07077c11 */ /* 0x000fe4000f8e10ff */
[----:B------:R-:W-:Y:S01]  /*08f0*/  IADD3 R16, PT, PT, R16, 0x4, RZ ;  /* 0x0000000410107810 */ /* 0x000fe20007ffe0ff */
[----:B--2---:R0:W-:Y:S04]  /*0900*/  STS [R15], R6 ;  /* 0x000000060f007388 */ /* 0x0041e80000000800 */
[----:B----4-:R0:W-:Y:S04]  /*0910*/  STS [R7], R14 ;  /* 0x0000000e07007388 */ /* 0x0101e80000000800 */
[----:B---3--:R0:W-:Y:S04]  /*0920*/  STS [R15+0x4], R18 ;  /* 0x000004120f007388 */ /* 0x0081e80000000800 */
[----:B-----5:R0:W-:Y:S04]  /*0930*/  STS [R7+0x4], R20 ;  /* 0x0000041407007388 */ /* 0x0201e80000000800 */
[----:B------:R0:W-:Y:S04]  /*0940*/  STS [R15+0x8], R22 ;  /* 0x000008160f007388 */ /* 0x0001e80000000800 */
[----:B------:R0:W-:Y:S04]  /*0950*/  STS [R7+0x8], R24 ;  /* 0x0000081807007388 */ /* 0x0001e80000000800 */
[----:B------:R0:W-:Y:S04]  /*0960*/  STS [R15+0xc], R26 ;  /* 0x00000c1a0f007388 */ /* 0x0001e80000000800 */
[----:B------:R0:W-:Y:S02]  /*0970*/  STS [R7+0xc], R28 ;  /* 0x00000c1c07007388 */ /* 0x0001e40000000800 */
.L_x_141:
[----:B------:R-:W-:Y:S05]  /*0980*/  BRA.U !UP4, `(.L_x_140) ;  /* 0x000000010c947547 */ /* 0x000fea000b800000 */
[----:B------:R-:W-:Y:S02]  /*0990*/  ISETP.NE.AND P0, PT, RZ, UR34, PT ;  /* 0x00000022ff007c0c */ /* 0x000fe4000bf05270 */
[----:B------:R-:W-:-:S11]  /*09a0*/  ISETP.NE.AND P1, PT, RZ, UR31, PT ;  /* 0x0000001fff007c0c */ /* 0x000fd6000bf25270 */
[----:B------:R-:W1:Y:S01]  /*09b0*/  @P0 LDC.64 R2, c[0x0][0x388] ;  /* 0x0000e200ff020b82 */ /* 0x000e620000000a00 */
[-C--:B------:R-:W-:Y:S02]  /*09c0*/  @P0 IADD3 R21, PT, PT, R0, R16.reuse, RZ ;  /* 0x0000001000150210 */ /* 0x080fe40007ffe0ff */
[----:B------:R-:W-:Y:S02]  /*09d0*/  @P0 IADD3 R17, PT, PT, R9, R16, RZ ;  /* 0x0000001009110210 */ /* 0x000fe40007ffe0ff */
[----:B------:R-:W-:-:S03]  /*09e0*/  @P0 IADD3 R16, PT, PT, R16, 0x2, RZ ;  /* 0x0000000210100810 */ /* 0x000fc60007ffe0ff */
[----:B0-----:R-:W0:Y:S02]  /*09f0*/  @P0 LDC.64 R6, c[0x0][0x390] ;  /* 0x0000e400ff060b82 */ /* 0x001e240000000a00 */
[----:B------:R-:W-:-:S06]  /*0a00*/  @P1 IMAD.IADD R19, R0, 0x1, R16 ;  /* 0x0000000100131824 */ /* 0x000fcc00078e0210 */
[----:B------:R-:W2:Y:S08]  /*0a10*/  @P1 LDC.64 R14, c[0x0][0x388] ;  /* 0x0000e200ff0e1b82 */ /* 0x000eb00000000a00 */
[----:B------:R-:W3:Y:S01]  /*0a20*/  @P1 LDC.64 R4, c[0x0][0x390] ;  /* 0x0000e400ff041b82 */ /* 0x000ee20000000a00 */
[----:B-1----:R-:W-:-:S05]  /*0a30*/  @P0 IMAD.WIDE R2, R21, 0x4, R2 ;  /* 0x0000000415020825 */ /* 0x002fca00078e0202 */
[----:B------:R-:W4:Y:S01]  /*0a40*/  @P0 LDG.E R0, desc[UR8][R2.64] ;  /* 0x0000000802000981 */ /* 0x000f22000c1e1900 */
[----:B0-----:R-:W-:-:S05]  /*0a50*/  @P0 IMAD.WIDE R6, R21, 0x4, R6 ;  /* 0x0000000415060825 */ /* 0x001fca00078e0206 */
[----:B------:R-:W5:Y:S01]  /*0a60*/  @P0 LDG.E R18, desc[UR8][R6.64] ;  /* 0x0000000806120981 */ /* 0x000f62000c1e1900 */
[----:B--2---:R-:W-:-:S03]  /*0a70*/  @P1 IMAD.WIDE R14, R19, 0x4, R14 ;  /* 0x00000004130e1825 */ /* 0x004fc600078e020e */
[----:B------:R-:W2:Y:S04]  /*0a80*/  @P0 LDG.E R22, desc[UR8][R6.64+0x4] ;  /* 0x0000040806160981 */ /* 0x000ea8000c1e1900 */
[----:B------:R-:W2:Y:S01]  /*0a90*/  @P1 LDG.E R14, desc[UR8][R14.64] ;  /* 0x000000080e0e1981 */ /* 0x000ea2000c1e1900 */
[----:B---3--:R-:W-:-:S03]  /*0aa0*/  @P1 IMAD.WIDE R4, R19, 0x4, R4 ;  /* 0x0000000413041825 */ /* 0x008fc600078e0204 */
[----:B------:R-:W3:Y:S04]  /*0ab0*/  @P0 LDG.E R19, desc[UR8][R2.64+0x4] ;  /* 0x0000040802130981 */ /* 0x000ee8000c1e1900 */
[----:B------:R0:W2:Y:S01]  /*0ac0*/  @P1 LDG.E R4, desc[UR8][R4.64] ;  /* 0x0000000804041981 */ /* 0x0000a2000c1e1900 */
[----:B------:R-:W1:Y:S01]  /*0ad0*/  @P0 S2R R21, SR_CgaCtaId ;  /* 0x0000000000150919 */ /* 0x000e620000008800 */
[----:B------:R-:W1:Y:S01]  /*0ae0*/  @P1 S2R R24, SR_CgaCtaId ;  /* 0x0000000000181919 */ /* 0x000e620000008800 */
[----:B------:R-:W-:Y:S02]  /*0af0*/  @P0 MOV R20, 0x400 ;  /* 0x0000040000140802 */ /* 0x000fe40000000f00 */
[----:B------:R-:W-:-:S04]  /*0b00*/  @P1 IADD3 R16, PT, PT, R9, R16, RZ ;  /* 0x0000001009101210 */ /* 0x000fc80007ffe0ff */
[----:B0-----:R-:W-:Y:S02]  /*0b10*/  @P1 LEA R5, R16, UR13, 0x2 ;  /* 0x0000000d10051c11 */ /* 0x001fe4000f8e10ff */
[----:B-1----:R-:W-:Y:S02]  /*0b20*/  @P0 LEA R20, R21, R20, 0x18 ;  /* 0x0000001415140211 */ /* 0x002fe400078ec0ff */
[----:B------:R-:W-:Y:S02]  /*0b30*/  @P1 MOV R21, 0x400 ;  /* 0x0000040000151802 */ /* 0x000fe40000000f00 */
[C---:B------:R-:W-:Y:S02]  /*0b40*/  @P0 LEA R20, R17.reuse, R20, 0x2 ;  /* 0x0000001411140211 */ /* 0x040fe400078e10ff */
[----:B------:R-:W-:Y:S02]  /*0b50*/  @P1 LEA R21, R24, R21, 0x18 ;  /* 0x0000001518151211 */ /* 0x000fe400078ec0ff */
[----:B------:R-:W-:-:S02]  /*0b60*/  @P0 LEA R17, R17, UR13, 0x2 ;  /* 0x0000000d11110c11 */ /* 0x000fc4000f8e10ff */
[----:B------:R-:W-:Y:S01]  /*0b70*/  @P1 LEA R3, R16, R21, 0x2 ;  /* 0x0000001510031211 */ /* 0x000fe200078e10ff */
[----:B----4-:R1:W-:Y:S04]  /*0b80*/  @P0 STS [R20], R0 ;  /* 0x0000000014000388 */ /* 0x0103e80000000800 */
[----:B-----5:R1:W-:Y:S04]  /*0b90*/  @P0 STS [R17], R18 ;  /* 0x0000001211000388 */ /* 0x0203e80000000800 */
[----:B---3--:R1:W-:Y:S04]  /*0ba0*/  @P0 STS [R20+0x4], R19 ;  /* 0x0000041314000388 */ /* 0x0083e80000000800 */
[----:B--2---:R1:W-:Y:S04]  /*0bb0*/  @P0 STS [R17+0x4], R22 ;  /* 0x0000041611000388 */ /* 0x0043e80000000800 */
[----:B------:R1:W-:Y:S04]  /*0bc0*/  @P1 STS [R3], R14 ;  /* 0x0000000e03001388 */ /* 0x0003e80000000800 */
[----:B------:R1:W-:Y:S02]  /*0bd0*/  @P1 STS [R5], R4 ;  /* 0x0000000405001388 */ /* 0x0003e40000000800 */
.L_x_140:
[----:B------:R-:W-:Y:S01]  /*0be0*/  UMOV UR4, URZ ;  /* 0x000000ff00047c82 */ /* 0x000fe20008000000 */
[----:B------:R-:W-:Y:S05]  /*0bf0*/  BRA.U !UP1, `(.L_x_142) ;  /* 0x0000000109607547 */ /* 0x000fea000b800000 */
[----:B------:R-:W-:-:S05]  /*0c00*/  UMOV UR4, URZ ;  /* 0x000000ff00047c82 */ /* 0x000fca0008000000 */
.L_x_143:
[----:B-12---:R-:W-:Y:S01]  /*0c10*/  IADD3 R0, PT, PT, R9, UR4, RZ ;  /* 0x0000000409007c10 */ /* 0x006fe2000fffe0ff */
        /* <DEDUP_REMOVED lines=22> */
.L_x_142:
[----:B------:R-:W-:Y:S05]  /*0d80*/  BRA.U !UP2, `(.L_x_137) ;  /* 0x000000010a807547 */ /* 0x000fea000b800000 */
[----:B------:R-:W-:Y:S02]  /*0d90*/  UISETP.GE.U32.AND UP1, UPT, UR33, 0x3, UPT ;  /* 0x000000032100788c */ /* 0x000fe4000bf26070 */
[----:B------:R-:W-:-:S07]  /*0da0*/  UISETP.NE.AND UP2, UPT, UR29, URZ, UPT ;  /* 0x000000ff1d00728c */ /* 0x000fce000bf45270 */
[----:B------:R-:W-:Y:S05]  /*0db0*/  BRA.U !UP1, `(.L_x_144) ;  /* 0x0000000109307547 */ /* 0x000fea000b800000 */
[----:B-12---:R-:W-:Y:S01]  /*0dc0*/  IADD3 R0, PT, PT, R9, UR4, RZ ;  /* 0x0000000409007c10 */ /* 0x006fe2000fffe0ff */
        /* <DEDUP_REMOVED lines=11> */
.L_x_144:
[----:B------:R-:W-:Y:S05]  /*0e80*/  BRA.U !UP2, `(.L_x_137) ;  /* 0x000000010a407547 */ /* 0x000fea000b800000 */
[----:B------:R-:W-:Y:S01]  /*0e90*/  UISETP.NE.AND UP1, UPT, UR34, URZ, UPT ;  /* 0x000000ff2200728c */ /* 0x000fe2000bf25270 */
[----:B------:R-:W-:-:S08]  /*0ea0*/  ISETP.NE.AND P0, PT, RZ, UR31, PT ;  /* 0x0000001fff007c0c */ /* 0x000fd0000bf05270 */
[----:B------:R-:W-:Y:S05]  /*0eb0*/  BRA.U !UP1, `(.L_x_145) ;  /* 0x0000000109207547 */ /* 0x000fea000b800000 */
[----:B-123--:R-:W-:Y:S01]  /*0ec0*/  VIADD R0, R9, UR4 ;  /* 0x0000000409007c36 */ /* 0x00efe20008000000 */
[----:B------:R-:W-:-:S04]  /*0ed0*/  UIADD3 UR4, UPT, UPT, UR4, 0x2, URZ ;  /* 0x0000000204047890 */ /* 0x000fc8000fffe0ff */
[C---:B------:R-:W-:Y:S02]  /*0ee0*/  LEA R2, R0.reuse, UR28, 0x2 ;  /* 0x0000001c00027c11 */ /* 0x040fe4000f8e10ff */
[----:B------:R-:W-:-:S03]  /*0ef0*/  LEA R0, R0, UR30, 0x2 ;  /* 0x0000001e00007c11 */ /* 0x000fc6000f8e10ff */
[----:B------:R4:W-:Y:S04]  /*0f00*/  STS [R2], RZ ;  /* 0x000000ff02007388 */ /* 0x0009e80000000800 */
[----:B------:R4:W-:Y:S04]  /*0f10*/  STS [R0], RZ ;  /* 0x000000ff00007388 */ /* 0x0009e80000000800 */
[----:B------:R4:W-:Y:S04]  /*0f20*/  STS [R2+0x4], RZ ;  /* 0x000004ff02007388 */ /* 0x0009e80000000800 */
[----:B------:R4:W-:Y:S02]  /*0f30*/  STS [R0+0x4], RZ ;  /* 0x000004ff00007388 */ /* 0x0009e40000000800 */
.L_x_145:
[----:B-1234-:R-:W-:-:S04]  /*0f40*/  @P0 IADD3 R0, PT, PT, R9, UR4, RZ ;  /* 0x0000000409000c10 */ /* 0x01efc8000fffe0ff */
[C---:B------:R-:W-:Y:S02]  /*0f50*/  @P0 LEA R2, R0.reuse, UR28, 0x2 ;  /* 0x0000001c00020c11 */ /* 0x040fe4000f8e10ff */
[----:B------:R-:W-:-:S03]  /*0f60*/  @P0 LEA R0, R0, UR30, 0x2 ;  /* 0x0000001e00000c11 */ /* 0x000fc6000f8e10ff */
[----:B------:R4:W-:Y:S04]  /*0f70*/  @P0 STS [R2], RZ ;  /* 0x000000ff02000388 */ /* 0x0009e80000000800 */
[----:B------:R4:W-:Y:S02]  /*0f80*/  @P0 STS [R0], RZ ;  /* 0x000000ff00000388 */ /* 0x0009e40000000800 */
.L_x_137:
[----:B------:R-:W5:Y:S02]  /*0f90*/  LDCU UR4, c[0x0][0x3c4] ;  /* 0x00007880ff0477ac */ /* 0x000f640008000800 */
[----:B-----5:R-:W-:-:S13]  /*0fa0*/  ISETP.GE.AND P0, PT, R10, UR4, PT ;  /* 0x000000040a007c0c */ /* 0x020fda000bf06270 */
[----:B------:R-:W-:Y:S05]  /*0fb0*/  @P0 BRA `(.L_x_146) ;  /* 0x0000005400440947 */ /* 0x000fea0003800000 */
[----:B01----:R-:W-:-:S07]  /*0fc0*/  MOV R14, R10 ;  /* 0x0000000a000e7202 */ /* 0x003fce0000000f00 */
.L_x_273:
[----:B------:R-:W-:Y:S06]  /*0fd0*/  BAR.SYNC.DEFER_BLOCKING 0x0 ;  /* 0x0000000000007b1d */ /* 0x000fec0000010000 */
[----:B01234-:R-:W-:Y:S05]  /*0fe0*/  BRA.U !UP0, `(.L_x_147) ;  /* 0x00000009086c7547 */ /* 0x01ffea000b800000 */
[----:B------:R-:W-:Y:S01]  /*0ff0*/  UISETP.GE.U32.AND UP1, UPT, UR26, 0x7, UPT ;  /* 0x000000071a00788c */ /* 0x000fe2000bf26070 */
[----:B--234-:R-:W-:Y:S01]  /*1000*/  IMAD R0, R14, UR24, R13 ;  /* 0x000000180e007c24 */ /* 0x01cfe2000f8e020d */
[----:B------:R-:W-:-:S07]  /*1010*/  UMOV UR4, URZ ;  /* 0x000000ff00047c82 */ /* 0x000fce0008000000 */
[----:B------:R-:W-:Y:S05]  /*1020*/  BRA.U !UP1, `(.L_x_148) ;  /* 0x0000000509007547 */ /* 0x000fea000b800000 */
[----:B------:R-:W-:-:S05]  /*1030*/  UMOV UR4, URZ ;  /* 0x000000ff00047c82 */ /* 0x000fca0008000000 */
.L_x_149:
[----:B0-----:R-:W0:Y:S01]  /*1040*/  LDC.64 R6, c[0x0][0x380] ;  /* 0x0000e000ff067b82 */ /* 0x001e220000000a00 */
[----:B------:R-:W-:-:S07]  /*1050*/  IADD3 R15, PT, PT, R0, UR4, RZ ;  /* 0x00000004000f7c10 */ /* 0x000fce000fffe0ff */
[----:B------:R-:W1:Y:S08]  /*1060*/  LDC.64 R4, c[0x0][0x398] ;  /* 0x0000e600ff047b82 */ /* 0x000e700000000a00 */
        /* <DEDUP_REMOVED lines=13> */
[----:B------:R-:W2:Y:S01]  /*1140*/  LDG.E R19, desc[UR8][R6.64+0xc] ;  /* 0x00000c0806137981 */ /* 0x000ea2000c1e1900 */
[----:B------:R-:W-:-:S03]  /*1150*/  IADD3 R18, PT, PT, R9, UR4, RZ ;  /* 0x0000000409127c10 */ /* 0x000fc6000fffe0ff */
[----:B------:R-:W2:Y:S01]  /*1160*/  LDG.E R25, desc[UR8][R6.64+0x10] ;  /* 0x0000100806197981 */ /* 0x000ea2000c1e1900 */
[C---:B------:R-:W-:Y:S02]  /*1170*/  LEA R16, R18.reuse, UR32, 0x2 ;  /* 0x0000002012107c11 */ /* 0x040fe4000f8e10ff */
[C---:B------:R-:W-:Y:S01]  /*1180*/  LEA R20, R18.reuse, UR35, 0x2 ;  /* 0x0000002312147c11 */ /* 0x040fe2000f8e10ff */
[----:B------:R-:W2:Y:S01]  /*1190*/  LDG.E R27, desc[UR8][R6.64+0x1c] ;  /* 0x00001c08061b7981 */ /* 0x000ea2000c1e1900 */
[----:B------:R-:W-:-:S03]  /*11a0*/  LEA R18, R18, UR38, 0x2 ;  /* 0x0000002612127c11 */ /* 0x000fc6000f8e10ff */
[----:B---3--:R0:W-:Y:S04]  /*11b0*/  STS [R16], R26 ;  /* 0x0000001a10007388 */ /* 0x0081e80000000800 */
[----:B-----5:R-:W-:Y:S04]  /*11c0*/  STS [R20], R28 ;  /* 0x0000001c14007388 */ /* 0x020fe80000000800 */
[----:B0-----:R-:W3:Y:S04]  /*11d0*/  LDG.E R26, desc[UR8][R4.64+0xc] ;  /* 0x00000c08041a7981 */ /* 0x001ee8000c1e1900 */
[----:B----4-:R0:W-:Y:S04]  /*11e0*/  STS [R18], R21 ;  /* 0x0000001512007388 */ /* 0x0101e80000000800 */
[----:B------:R1:W-:Y:S04]  /*11f0*/  STS [R16+0x4], R23 ;  /* 0x0000041710007388 */ /* 0x0003e80000000800 */
[----:B--2---:R2:W-:Y:S04]  /*1200*/  STS [R20+0x4], R29 ;  /* 0x0000041d14007388 */ /* 0x0045e80000000800 */
[----:B0-----:R-:W4:Y:S04]  /*1210*/  LDG.E R21, desc[UR8][R6.64+0x18] ;  /* 0x0000180806157981 */ /* 0x001f28000c1e1900 */
[----:B-1----:R-:W5:Y:S04]  /*1220*/  LDG.E R23, desc[UR8][R6.64+0x14] ;  /* 0x0000140806177981 */ /* 0x002f68000c1e1900 */
[----:B------:R0:W-:Y:S04]  /*1230*/  STS [R18+0x4], R22 ;  /* 0x0000041612007388 */ /* 0x0001e80000000800 */
[----:B--2---:R-:W2:Y:S04]  /*1240*/  LDG.E R29, desc[UR8][R4.64+0x14] ;  /* 0x00001408041d7981 */ /* 0x004ea8000c1e1900 */
[----:B------:R-:W4:Y:S04]  /*1250*/  LDG.E R7, desc[UR8][R2.64+0xc] ;  /* 0x00000c0802077981 */ /* 0x000f28000c1e1900 */
[----:B0-----:R-:W5:Y:S04]  /*1260*/  LDG.E R22, desc[UR8][R4.64+0x10] ;  /* 0x0000100804167981 */ /* 0x001f68000c1e1900 */
[----:B------:R-:W2:Y:S04]  /*1270*/  LDG.E R6, desc[UR8][R2.64+0x10] ;  /* 0x0000100802067981 */ /* 0x000ea8000c1e1900 */
[----:B------:R-:W-:Y:S04]  /*1280*/  STS [R16+0x8], R24 ;  /* 0x0000081810007388 */ /* 0x000fe80000000800 */
[----:B------:R0:W-:Y:S04]  /*1290*/  STS [R20+0x8], R15 ;  /* 0x0000080f14007388 */ /* 0x0001e80000000800 */
[----:B------:R-:W2:Y:S04]  /*12a0*/  LDG.E R28, desc[UR8][R4.64+0x18] ;  /* 0x00001808041c7981 */ /* 0x000ea8000c1e1900 */
[----:B------:R1:W-:Y:S04]  /*12b0*/  STS [R18+0x8], R17 ;  /* 0x0000081112007388 */ /* 0x0003e80000000800 */
[----:B0-----:R-:W2:Y:S04]  /*12c0*/  LDG.E R15, desc[UR8][R2.64+0x14] ;  /* 0x00001408020f7981 */ /* 0x001ea8000c1e1900 */
[----:B------:R-:W2:Y:S04]  /*12d0*/  LDG.E R24, desc[UR8][R4.64+0x1c] ;  /* 0x00001c0804187981 */ /* 0x000ea8000c1e1900 */
[----:B-1----:R-:W2:Y:S04]  /*12e0*/  LDG.E R17, desc[UR8][R2.64+0x18] ;  /* 0x0000180802117981 */ /* 0x002ea8000c1e1900 */
[----:B------:R0:W-:Y:S04]  /*12f0*/  STS [R16+0xc], R19 ;  /* 0x00000c1310007388 */ /* 0x0001e80000000800 */
[----:B0-----:R-:W2:Y:S01]  /*1300*/  LDG.E R19, desc[UR8][R2.64+0x1c] ;  /* 0x00001c0802137981 */ /* 0x001ea2000c1e1900 */
[----:B------:R-:W-:-:S04]  /*1310*/  UIADD3 UR4, UPT, UPT, UR4, 0x8, URZ ;  /* 0x0000000804047890 */ /* 0x000fc8000fffe0ff */
[----:B------:R-:W-:Y:S01]  /*1320*/  UISETP.NE.AND UP1, UPT, UR4, UR14, UPT ;  /* 0x0000000e0400728c */ /* 0x000fe2000bf25270 */
[----:B---3--:R0:W-:Y:S04]  /*1330*/  STS [R20+0xc], R26 ;  /* 0x00000c1a14007388 */ /* 0x0081e80000000800 */
[----:B----4-:R0:W-:Y:S04]  /*1340*/  STS [R18+0xc], R7 ;  /* 0x00000c0712007388 */ /* 0x0101e80000000800 */
[----:B------:R0:W-:Y:S04]  /*1350*/  STS [R16+0x10], R25 ;  /* 0x0000101910007388 */ /* 0x0001e80000000800 */
[----:B-----5:R0:W-:Y:S04]  /*1360*/  STS [R20+0x10], R22 ;  /* 0x0000101614007388 */ /* 0x0201e80000000800 */
[----:B--2---:R0:W-:Y:S04]  /*1370*/  STS [R18+0x10], R6 ;  /* 0x0000100612007388 */ /* 0x0041e80000000800 */
[----:B------:R0:W-:Y:S04]  /*1380*/  STS [R16+0x14], R23 ;  /* 0x0000141710007388 */ /* 0x0001e80000000800 */
[----:B------:R0:W-:Y:S04]  /*1390*/  STS [R20+0x14], R29 ;  /* 0x0000141d14007388 */ /* 0x0001e80000000800 */
[----:B------:R0:W-:Y:S04]  /*13a0*/  STS [R18+0x14], R15 ;  /* 0x0000140f12007388 */ /* 0x0001e80000000800 */
[----:B------:R0:W-:Y:S04]  /*13b0*/  STS [R16+0x18], R21 ;  /* 0x0000181510007388 */ /* 0x0001e80000000800 */
[----:B------:R0:W-:Y:S04]  /*13c0*/  STS [R20+0x18], R28 ;  /* 0x0000181c14007388 */ /* 0x0001e80000000800 */
[----:B------:R0:W-:Y:S04]  /*13d0*/  STS [R18+0x18], R17 ;  /* 0x0000181112007388 */ /* 0x0001e80000000800 */
[----:B------:R0:W-:Y:S04]  /*13e0*/  STS [R16+0x1c], R27 ;  /* 0x00001c1b10007388 */ /* 0x0001e80000000800 */
[----:B------:R0:W-:Y:S04]  /*13f0*/  STS [R20+0x1c], R24 ;  /* 0x00001c1814007388 */ /* 0x0001e80000000800 */
[----:B------:R0:W-:Y:S01]  /*1400*/  STS [R18+0x1c], R19 ;  /* 0x00001c1312007388 */ /* 0x0001e20000000800 */
[----:B------:R-:W-:Y:S05]  /*1410*/  BRA.U UP1, `(.L_x_149) ;  /* 0xfffffffd01087547 */ /* 0x000fea000b83ffff */
[----:B------:R-:W-:-:S05]  /*1420*/  UMOV UR4, UR14 ;  /* 0x0000000e00047c82 */ /* 0x000fca0008000000 */
.L_x_148:
[----:B------:R-:W-:-:S09]  /*1430*/  UISETP.NE.AND UP1, UPT, UR27, URZ, UPT ;  /* 0x000000ff1b00728c */ /* 0x000fd2000bf25270 */
[----:B------:R-:W-:Y:S05]  /*1440*/  BRA.U !UP1, `(.L_x_147) ;  /* 0x0000000509547547 */ /* 0x000fea000b800000 */
[----:B------:R-:W-:Y:S02]  /*1450*/  UISETP.GE.U32.AND UP1, UPT, UR33, 0x3, UPT ;  /* 0x000000032100788c */ /* 0x000fe4000bf26070 */
[----:B------:R-:W-:-:S07]  /*1460*/  UISETP.NE.AND UP2, UPT, UR29, URZ, UPT ;  /* 0x000000ff1d00728c */ /* 0x000fce000bf45270 */
[----:B------:R-:W-:Y:S05]  /*1470*/  BRA.U !UP1, `(.L_x_150) ;  /* 0x0000000109907547 */ /* 0x000fea000b800000 */
        /* <DEDUP_REMOVED lines=11> */
[----:B------:R-:W3:Y:S04]  /*1530*/  LDG.E R15, desc[UR8][R6.64] ;  /* 0x00000008060f7981 */ /* 0x000ee8000c1e1900 */
[----:B------:R-:W4:Y:S04]  /*1540*/  LDG.E R16, desc[UR8][R2.64] ;  /* 0x0000000802107981 */ /* 0x000f28000c1e1900 */
[----:B------:R-:W2:Y:S04]  /*1550*/  LDG.E R21, desc[UR8][R2.64+0x4] ;  /* 0x0000040802157981 */ /* 0x000ea8000c1e1900 */
[----:B------:R-:W2:Y:S04]  /*1560*/  LDG.E R19, desc[UR8][R4.64+0x8] ;  /* 0x0000080804137981 */ /* 0x000ea8000c1e1900 */
[----:B------:R-:W2:Y:S04]  /*1570*/  LDG.E R18, desc[UR8][R2.64+0x8] ;  /* 0x0000080802127981 */ /* 0x000ea8000c1e1900 */
[----:B------:R-:W2:Y:S04]  /*1580*/  LDG.E R27, desc[UR8][R6.64+0xc] ;  /* 0x00000c08061b7981 */ /* 0x000ea8000c1e1900 */
[----:B------:R-:W2:Y:S04]  /*1590*/  LDG.E R29, desc[UR8][R4.64+0xc] ;  /* 0x00000c08041d7981 */ /* 0x000ea8000c1e1900 */
[----:B------:R-:W2:Y:S01]  /*15a0*/  LDG.E R2, desc[UR8][R2.64+0xc] ;  /* 0x00000c0802027981 */ /* 0x000ea2000c1e1900 */
[----:B------:R-:W-:-:S05]  /*15b0*/  VIADD R24, R9, UR4 ;  /* 0x0000000409187c36 */ /* 0x000fca0008000000 */
[C---:B------:R-:W-:Y:S02]  /*15c0*/  LEA R26, R24.reuse, UR32, 0x2 ;  /* 0x00000020181a7c11 */ /* 0x040fe4000f8e10ff */
[C---:B------:R-:W-:Y:S02]  /*15d0*/  LEA R28, R24.reuse, UR35, 0x2 ;  /* 0x00000023181c7c11 */ /* 0x040fe4000f8e10ff */
[----:B------:R-:W-:Y:S01]  /*15e0*/  LEA R25, R24, UR38, 0x2 ;  /* 0x0000002618197c11 */ /* 0x000fe2000f8e10ff */
[----:B------:R-:W-:Y:S01]  /*15f0*/  UIADD3 UR4, UPT, UPT, UR4, 0x4, URZ ;  /* 0x0000000404047890 */ /* 0x000fe2000fffe0ff */
[----:B---3--:R1:W-:Y:S04]  /*1600*/  STS [R26], R15 ;  /* 0x0000000f1a007388 */ /* 0x0083e80000000800 */
[----:B-----5:R1:W-:Y:S04]  /*1610*/  STS [R28], R17 ;  /* 0x000000111c007388 */ /* 0x0203e80000000800 */
[----:B----4-:R1:W-:Y:S04]  /*1620*/  STS [R25], R16 ;  /* 0x0000001019007388 */ /* 0x0103e80000000800 */
[----:B------:R1:W-:Y:S04]  /*1630*/  STS [R26+0x4], R23 ;  /* 0x000004171a007388 */ /* 0x0003e80000000800 */
[----:B--2---:R1:W-:Y:S04]  /*1640*/  STS [R28+0x4], R22 ;  /* 0x000004161c007388 */ /* 0x0043e80000000800 */
[----:B------:R1:W-:Y:S04]  /*1650*/  STS [R25+0x4], R21 ;  /* 0x0000041519007388 */ /* 0x0003e80000000800 */
[----:B------:R1:W-:Y:S04]  /*1660*/  STS [R26+0x8], R20 ;  /* 0x000008141a007388 */ /* 0x0003e80000000800 */
[----:B------:R1:W-:Y:S04]  /*1670*/  STS [R28+0x8], R19 ;  /* 0x000008131c007388 */ /* 0x0003e80000000800 */
[----:B------:R1:W-:Y:S04]  /*1680*/  STS [R25+0x8], R18 ;  /* 0x0000081219007388 */ /* 0x0003e80000000800 */
[----:B------:R1:W-:Y:S04]  /*1690*/  STS [R26+0xc], R27 ;  /* 0x00000c1b1a007388 */ /* 0x0003e80000000800 */
[----:B------:R1:W-:Y:S04]  /*16a0*/  STS [R28+0xc], R29 ;  /* 0x00000c1d1c007388 */ /* 0x0003e80000000800 */
[----:B------:R1:W-:Y:S02]  /*16b0*/  STS [R25+0xc], R2 ;  /* 0x00000c0219007388 */ /* 0x0003e40000000800 */
.L_x_150:
[----:B------:R-:W-:Y:S05]  /*16c0*/  BRA.U !UP2, `(.L_x_147) ;  /* 0x000000010ab47547 */ /* 0x000fea000b800000 */
[----:B------:R-:W-:Y:S02]  /*16d0*/  UISETP.NE.AND UP1, UPT, UR34, URZ, UPT ;  /* 0x000000ff2200728c */ /* 0x000fe4000bf25270 */
[----:B------:R-:W-:-:S07]  /*16e0*/  UISETP.NE.AND UP2, UPT, UR31, URZ, UPT ;  /* 0x000000ff1f00728c */ /* 0x000fce000bf45270 */
[----:B------:R-:W-:Y:S05]  /*16f0*/  BRA.U !UP1, `(.L_x_151) ;  /* 0x0000000109607547 */ /* 0x000fea000b800000 */
[----:B-1----:R-:W1:Y:S01]  /*1700*/  LDC.64 R2, c[0x0][0x380] ;  /* 0x0000e000ff027b82 */ /* 0x002e620000000a00 */
[----:B0-----:R-:W-:-:S07]  /*1710*/  IADD3 R15, PT, PT, R0, UR4, RZ ;  /* 0x00000004000f7c10 */ /* 0x001fce000fffe0ff */
[----:B------:R-:W0:Y:S08]  /*1720*/  LDC.64 R4, c[0x0][0x398] ;  /* 0x0000e600ff047b82 */ /* 0x000e300000000a00 */
[----:B------:R-:W2:Y:S01]  /*1730*/  LDC.64 R6, c[0x0][0x3a0] ;  /* 0x0000e800ff067b82 */ /* 0x000ea20000000a00 */
[----:B-1----:R-:W-:-:S05]  /*1740*/  IMAD.WIDE R2, R15, 0x4, R2 ;  /* 0x000000040f027825 */ /* 0x002fca00078e0202 */
[----:B------:R-:W3:Y:S01]  /*1750*/  LDG.E R21, desc[UR8][R2.64+0x4] ;  /* 0x0000040802157981 */ /* 0x000ee2000c1e1900 */
[----:B0-----:R-:W-:-:S05]  /*1760*/  IMAD.WIDE R4, R15, 0x4, R4 ;  /* 0x000000040f047825 */ /* 0x001fca00078e0204 */
[----:B------:R-:W4:Y:S01]  /*1770*/  LDG.E R17, desc[UR8][R4.64] ;  /* 0x0000000804117981 */ /* 0x000f22000c1e1900 */
[----:B--2---:R-:W-:-:S03]  /*1780*/  IMAD.WIDE R6, R15, 0x4, R6 ;  /* 0x000000040f067825 */ /* 0x004fc600078e0206 */
[----:B------:R-:W2:Y:S04]  /*1790*/  LDG.E R23, desc[UR8][R4.64+0x4] ;  /* 0x0000040804177981 */ /* 0x000ea8000c1e1900 */
[----:B------:R-:W5:Y:S04]  /*17a0*/  LDG.E R15, desc[UR8][R2.64] ;  /* 0x00000008020f7981 */ /* 0x000f68000c1e1900 */
[----:B------:R-:W3:Y:S04]  /*17b0*/  LDG.E R19, desc[UR8][R6.64] ;  /* 0x0000000806137981 */ /* 0x000ee8000c1e1900 */
[----:B------:R-:W2:Y:S01]  /*17c0*/  LDG.E R25, desc[UR8][R6.64+0x4] ;  /* 0x0000040806197981 */ /* 0x000ea2000c1e1900 */
[----:B------:R-:W-:-:S04]  /*17d0*/  IADD3 R16, PT, PT, R9, UR4, RZ ;  /* 0x0000000409107c10 */ /* 0x000fc8000fffe0ff */
[C---:B------:R-:W-:Y:S02]  /*17e0*/  LEA R18, R16.reuse, UR32, 0x2 ;  /* 0x0000002010127c11 */ /* 0x040fe4000f8e10ff */
[C---:B------:R-:W-:Y:S02]  /*17f0*/  LEA R20, R16.reuse, UR35, 0x2 ;  /* 0x0000002310147c11 */ /* 0x040fe4000f8e10ff */
[----:B------:R-:W-:Y:S01]  /*1800*/  LEA R16, R16, UR38, 0x2 ;  /* 0x0000002610107c11 */ /* 0x000fe2000f8e10ff */
[----:B------:R-:W-:Y:S01]  /*1810*/  UIADD3 UR4, UPT, UPT, UR4, 0x2, URZ ;  /* 0x0000000204047890 */ /* 0x000fe2000fffe0ff */
[----:B-----5:R0:W-:Y:S04]  /*1820*/  STS [R18], R15 ;  /* 0x0000000f12007388 */ /* 0x0201e80000000800 */
[----:B----4-:R0:W-:Y:S04]  /*1830*/  STS [R20], R17 ;  /* 0x0000001114007388 */ /* 0x0101e80000000800 */
[----:B---3--:R0:W-:Y:S04]  /*1840*/  STS [R16], R19 ;  /* 0x0000001310007388 */ /* 0x0081e80000000800 */
[----:B------:R0:W-:Y:S04]  /*1850*/  STS [R18+0x4], R21 ;  /* 0x0000041512007388 */ /* 0x0001e80000000800 */
[----:B--2---:R0:W-:Y:S04]  /*1860*/  STS [R20+0x4], R23 ;  /* 0x0000041714007388 */ /* 0x0041e80000000800 */
[----:B------:R0:W-:Y:S02]  /*1870*/  STS [R16+0x4], R25 ;  /* 0x0000041910007388 */ /* 0x0001e40000000800 */
.L_x_151:
[----:B------:R-:W-:Y:S05]  /*1880*/  BRA.U !UP2, `(.L_x_147) ;  /* 0x000000010a447547 */ /* 0x000fea000b800000 */
[----:B-1----:R-:W1:Y:S01]  /*1890*/  LDC.64 R2, c[0x0][0x380] ;  /* 0x0000e000ff027b82 */ /* 0x002e620000000a00 */
[----:B0-----:R-:W-:-:S07]  /*18a0*/  IADD3 R15, PT, PT, R0, UR4, RZ ;  /* 0x00000004000f7c10 */ /* 0x001fce000fffe0ff */
[----:B------:R-:W0:Y:S08]  /*18b0*/  LDC.64 R4, c[0x0][0x398] ;  /* 0x0000e600ff047b82 */ /* 0x000e300000000a00 */
[----:B------:R-:W2:Y:S01]  /*18c0*/  LDC.64 R6, c[0x0][0x3a0] ;  /* 0x0000e800ff067b82 */ /* 0x000ea20000000a00 */
[----:B-1----:R-:W-:-:S06]  /*18d0*/  IMAD.WIDE R2, R15, 0x4, R2 ;  /* 0x000000040f027825 */ /* 0x002fcc00078e0202 */
[----:B------:R-:W3:Y:S01]  /*18e0*/  LDG.E R2, desc[UR8][R2.64] ;  /* 0x0000000802027981 */ /* 0x000ee2000c1e1900 */
[----:B0-----:R-:W-:-:S06]  /*18f0*/  IMAD.WIDE R4, R15, 0x4, R4 ;  /* 0x000000040f047825 */ /* 0x001fcc00078e0204 */
[----:B------:R-:W4:Y:S01]  /*1900*/  LDG.E R4, desc[UR8][R4.64] ;  /* 0x0000000804047981 */ /* 0x000f22000c1e1900 */
[----:B--2---:R-:W-:-:S06]  /*1910*/  IMAD.WIDE R6, R15, 0x4, R6 ;  /* 0x000000040f067825 */ /* 0x004fcc00078e0206 */
[----:B------:R-:W2:Y:S01]  /*1920*/  LDG.E R6, desc[UR8][R6.64] ;  /* 0x0000000806067981 */ /* 0x000ea2000c1e1900 */
[----:B------:R-:W-:-:S04]  /*1930*/  IADD3 R0, PT, PT, R9, UR4, RZ ;  /* 0x0000000409007c10 */ /* 0x000fc8000fffe0ff */
[C---:B------:R-:W-:Y:S02]  /*1940*/  LEA R15, R0.reuse, UR32, 0x2 ;  /* 0x00000020000f7c11 */ /* 0x040fe4000f8e10ff */
[C---:B------:R-:W-:Y:S02]  /*1950*/  LEA R17, R0.reuse, UR35, 0x2 ;  /* 0x0000002300117c11 */ /* 0x040fe4000f8e10ff */
[----:B------:R-:W-:Y:S01]  /*1960*/  LEA R19, R0, UR38, 0x2 ;  /* 0x0000002600137c11 */ /* 0x000fe2000f8e10ff */
[----:B---3--:R0:W-:Y:S04]  /*1970*/  STS [R15], R2 ;  /* 0x000000020f007388 */ /* 0x0081e80000000800 */
[----:B----4-:R0:W-:Y:S04]  /*1980*/  STS [R17], R4 ;  /* 0x0000000411007388 */ /* 0x0101e80000000800 */
[----:B--2---:R0:W-:Y:S02]  /*1990*/  STS [R19], R6 ;  /* 0x0000000613007388 */ /* 0x0041e40000000800 */
.L_x_147:
[----:B------:R-:W5:Y:S02]  /*19a0*/  LDCU.64 UR4, c[0x0][0x3c8] ;  /* 0x00007900ff0477ac */ /* 0x000f640008000a00 */
[----:B-----5:R-:W-:-:S09]  /*19b0*/  UISETP.GE.AND UP1, UPT, UR4, 0x1, UPT ;  /* 0x000000010400788c */ /* 0x020fd2000bf26270 */
[----:B------:R-:W-:Y:S05]  /*19c0*/  BRA.U !UP1, `(.L_x_152) ;  /* 0x0000001509a07547 */ /* 0x000fea000b800000 */
[----:B01234-:R-:W0:Y:S01]  /*19d0*/  LDC.64 R2, c[0x0][0x3b0] ;  /* 0x0000ec00ff027b82 */ /* 0x01fe220000000a00 */
[----:B------:R-:W-:-:S07]  /*19e0*/  IMAD R5, R14, UR5, R12 ;  /* 0x000000050e057c24 */ /* 0x000fce000f8e020c */
[----:B------:R-:W1:Y:S01]  /*19f0*/  LDC.64 R6, c[0x0][0x3a8] ;  /* 0x0000ea00ff067b82 */ /* 0x000e620000000a00 */
[----:B0-----:R-:W-:-:S06]  /*1a00*/  IMAD.WIDE R2, R5, 0x4, R2 ;  /* 0x0000000405027825 */ /* 0x001fcc00078e0202 */
[----:B------:R0:W5:Y:S01]  /*1a10*/  LDG.E R3, desc[UR8][R2.64] ;  /* 0x0000000802037981 */ /* 0x000162000c1e1900 */
[----:B-1----:R-:W-:-:S05]  /*1a20*/  IMAD.WIDE R6, R5, 0x4, R6 ;  /* 0x0000000405067825 */ /* 0x002fca00078e0206 */
[----:B------:R0:W5:Y:S01]  /*1a30*/  LDG.E R0, desc[UR8][R6.64] ;  /* 0x0000000806007981 */ /* 0x000162000c1e1900 */
[----:B------:R-:W-:Y:S01]  /*1a40*/  IMAD R4, R14, UR5, R8 ;  /* 0x000000050e047c24 */ /* 0x000fe2000f8e0208 */
[----:B------:R-:W-:Y:S06]  /*1a50*/  BRA.U !UP0, `(.L_x_153) ;  /* 0x0000000508c47547 */ /* 0x000fec000b800000 */
[----:B------:R-:W-:-:S05]  /*1a60*/  UMOV UR4, URZ ;  /* 0x000000ff00047c82 */ /* 0x000fca0008000000 */
.L_x_160:
[----:B------:R-:W-:Y:S01]  /*1a70*/  UISETP.GE.U32.AND UP2, UPT, UR26, 0x7, UPT ;  /* 0x000000071a00788c */ /* 0x000fe2000bf46070 */
[----:B------:R-:W-:Y:S01]  /*1a80*/  HFMA2 R21, -RZ, RZ, 0, 0 ;  /* 0x00000000ff157431 */ /* 0x000fe200000001ff */
[----:B------:R-:W-:-:S07]  /*1a90*/  UMOV UR5, URZ ;  /* 0x000000ff00057c82 */ /* 0x000fce0008000000 */
[----:B------:R-:W-:Y:S05]  /*1aa0*/  BRA.U !UP2, `(.L_x_154) ;  /* 0x000000010a987547 */ /* 0x000fea000b800000 */
[----:B------:R-:W1:Y:S01]  /*1ab0*/  S2UR UR17, SR_CgaCtaId ;  /* 0x00000000001179c3 */ /* 0x000e620000008800 */
[----:B------:R-:W-:Y:S01]  /*1ac0*/  UMOV UR5, 0x400 ;  /* 0x0000040000057882 */ /* 0x000fe20000000000 */
[----:B------:R-:W-:Y:S01]  /*1ad0*/  IMAD.MOV.U32 R21, RZ, RZ, RZ ;  /* 0x000000ffff157224 */ /* 0x000fe200078e00ff */
[----:B------:R-:W2:Y:S01]  /*1ae0*/  LDCU UR43, c[0x0][0x3bc] ;  /* 0x00007780ff2b77ac */ /* 0x000ea20008000800 */
[----:B-1----:R-:W-:-:S03]  /*1af0*/  ULEA UR42, UR17, UR5, 0x18 ;  /* 0x00000005112a7291 */ /* 0x002fc6000f8ec0ff */
[----:B--2---:R-:W-:-:S09]  /*1b00*/  UMOV UR5, URZ ;  /* 0x000000ff00057c82 */ /* 0x004fd20008000000 */
.L_x_155:
[----:B------:R-:W-:Y:S02]  /*1b10*/  UIMAD UR17, UR4, UR43, UR5 ;  /* 0x0000002b041172a4 */ /* 0x000fe4000f8e0205 */
[----:B0-----:R-:W-:Y:S01]  /*1b20*/  IADD3 R2, PT, PT, R9, UR5, RZ ;  /* 0x0000000509027c10 */ /* 0x001fe2000fffe0ff */
[----:B------:R-:W-:Y:S02]  /*1b30*/  UIADD3 UR5, UPT, UPT, UR5, 0x8, URZ ;  /* 0x0000000805057890 */ /* 0x000fe4000fffe0ff */
[----:B------:R-:W-:Y:S01]  /*1b40*/  ULEA UR17, UR17, UR42, 0x2 ;  /* 0x0000002a11117291 */ /* 0x000fe2000f8e10ff */
[----:B------:R-:W-:Y:S01]  /*1b50*/  LEA R23, R2, UR32, 0x2 ;  /* 0x0000002002177c11 */ /* 0x000fe2000f8e10ff */
[----:B------:R-:W-:-:S04]  /*1b60*/  UISETP.NE.AND UP2, UPT, UR5, UR14, UPT ;  /* 0x0000000e0500728c */ /* 0x000fc8000bf45270 */
[----:B------:R-:W-:Y:S04]  /*1b70*/  LDS R22, [R23] ;  /* 0x0000000017167984 */ /* 0x000fe80000000800 */
[----:B------:R-:W0:Y:S04]  /*1b80*/  LDS R24, [UR17] ;  /* 0x00000011ff187984 */ /* 0x000e280008000800 */
[----:B------:R-:W-:Y:S04]  /*1b90*/  LDS R25, [R23+0x4] ;  /* 0x0000040017197984 */ /* 0x000fe80000000800 */
[----:B------:R-:W1:Y:S04]  /*1ba0*/  LDS R26, [UR17+0x4] ;  /* 0x00000411ff1a7984 */ /* 0x000e680008000800 */
[----:B------:R-:W-:Y:S04]  /*1bb0*/  LDS R19, [R23+0x8] ;  /* 0x0000080017137984 */ /* 0x000fe80000000800 */
[----:B------:R-:W2:Y:S04]  /*1bc0*/  LDS R20, [UR17+0x8] ;  /* 0x00000811ff147984 */ /* 0x000ea80008000800 */
[----:B------:R-:W-:Y:S04]  /*1bd0*/  LDS R17, [R23+0xc] ;  /* 0x00000c0017117984 */ /* 0x000fe80000000800 */
[----:B------:R-:W3:Y:S04]  /*1be0*/  LDS R18, [UR17+0xc] ;  /* 0x00000c11ff127984 */ /* 0x000ee80008000800 */
[----:B------:R-:W-:Y:S04]  /*1bf0*/  LDS R15, [R23+0x10] ;  /* 0x00001000170f7984 */ /* 0x000fe80000000800 */
[----:B------:R-:W4:Y:S04]  /*1c00*/  LDS R16, [UR17+0x10] ;  /* 0x00001011ff107984 */ /* 0x000f280008000800 */
[----:B------:R-:W-:Y:S04]  /*1c10*/  LDS R6, [R23+0x14] ;  /* 0x0000140017067984 */ /* 0x000fe80000000800 */
[----:B------:R-:W4:Y:S01]  /*1c20*/  LDS R7, [UR17+0x14] ;  /* 0x00001411ff077984 */ /* 0x000f220008000800 */
[----:B0-----:R-:W-:-:S03]  /*1c30*/  FFMA R24, R22, R24, R21 ;  /* 0x0000001816187223 */ /* 0x001fc60000000015 */
[----:B------:R-:W-:Y:S04]  /*1c40*/  LDS R2, [R23+0x18] ;  /* 0x0000180017027984 */ /* 0x000fe80000000800 */
[----:B------:R-:W0:Y:S01]  /*1c50*/  LDS R5, [UR17+0x18] ;  /* 0x00001811ff057984 */ /* 0x000e220008000800 */
[----:B-1----:R-:W-:-:S03]  /*1c60*/  FFMA R24, R25, R26, R24 ;  /* 0x0000001a19187223 */ /* 0x002fc60000000018 */
[----:B------:R-:W-:Y:S04]  /*1c70*/  LDS R21, [R23+0x1c] ;  /* 0x00001c0017157984 */ /* 0x000fe80000000800 */
[----:B------:R-:W1:Y:S01]  /*1c80*/  LDS R22, [UR17+0x1c] ;  /* 0x00001c11ff167984 */ /* 0x000e620008000800 */
        /* <DEDUP_REMOVED lines=8> */
.L_x_154:
[----:B------:R-:W-:-:S09]  /*1d10*/  UISETP.NE.AND UP2, UPT, UR27, URZ, UPT ;  /* 0x000000ff1b00728c */ /* 0x000fd2000bf45270 */
[----:B------:R-:W-:Y:S05]  /*1d20*/  BRA.U !UP2, `(.L_x_156) ;  /* 0x000000010adc7547 */ /* 0x000fea000b800000 */
[----:B------:R-:W-:Y:S02]  /*1d30*/  UISETP.GE.U32.AND UP2, UPT, UR33, 0x3, UPT ;  /* 0x000000032100788c */ /* 0x000fe4000bf46070 */
[----:B------:R-:W-:-:S07]  /*1d40*/  UISETP.NE.AND UP3, UPT, UR29, URZ, UPT ;  /* 0x000000ff1d00728c */ /* 0x000fce000bf65270 */
[----:B------:R-:W-:Y:S05]  /*1d50*/  BRA.U !UP2, `(.L_x_157) ;  /* 0x000000010a547547 */ /* 0x000fea000b800000 */
[----:B------:R-:W1:Y:S01]  /*1d60*/  S2UR UR43, SR_CgaCtaId ;  /* 0x00000000002b79c3 */ /* 0x000e620000008800 */
[----:B------:R-:W2:Y:S01]  /*1d70*/  LDCU UR17, c[0x0][0x3bc] ;  /* 0x00007780ff1177ac */ /* 0x000ea20008000800 */
[----:B0-----:R-:W-:Y:S01]  /*1d80*/  IADD3 R2, PT, PT, R9, UR5, RZ ;  /* 0x0000000509027c10 */ /* 0x001fe2000fffe0ff */
[----:B------:R-:W-:-:S03]  /*1d90*/  UMOV UR42, 0x400 ;  /* 0x00000400002a7882 */ /* 0x000fc60000000000 */
[----:B------:R-:W-:-:S05]  /*1da0*/  LEA R2, R2, UR32, 0x2 ;  /* 0x0000002002027c11 */ /* 0x000fca000f8e10ff */
[----:B------:R-:W-:Y:S04]  /*1db0*/  LDS R6, [R2] ;  /* 0x0000000002067984 */ /* 0x000fe80000000800 */
[----:B------:R-:W-:Y:S01]  /*1dc0*/  LDS R16, [R2+0x4] ;  /* 0x0000040002107984 */ /* 0x000fe20000000800 */
[----:B--2---:R-:W-:-:S03]  /*1dd0*/  UIMAD UR17, UR4, UR17, UR5 ;  /* 0x00000011041172a4 */ /* 0x004fc6000f8e0205 */
[----:B------:R-:W-:Y:S01]  /*1de0*/  LDS R18, [R2+0x8] ;  /* 0x0000080002127984 */ /* 0x000fe20000000800 */
[----:B------:R-:W-:Y:S02]  /*1df0*/  UIADD3 UR5, UPT, UPT, UR5, 0x4, URZ ;  /* 0x0000000405057890 */ /* 0x000fe4000fffe0ff */
[----:B-1----:R-:W-:Y:S01]  /*1e00*/  ULEA UR42, UR43, UR42, 0x18 ;  /* 0x0000002a2b2a7291 */ /* 0x002fe2000f8ec0ff */
[----:B------:R-:W-:Y:S03]  /*1e10*/  LDS R20, [R2+0xc] ;  /* 0x00000c0002147984 */ /* 0x000fe60000000800 */
[----:B------:R-:W-:-:S09]  /*1e20*/  ULEA UR17, UR17, UR42, 0x2 ;  /* 0x0000002a11117291 */ /* 0x000fd2000f8e10ff */
[----:B------:R-:W0:Y:S04]  /*1e30*/  LDS R5, [UR17] ;  /* 0x00000011ff057984 */ /* 0x000e280008000800 */
[----:B------:R-:W1:Y:S04]  /*1e40*/  LDS R7, [UR17+0x4] ;  /* 0x00000411ff077984 */ /* 0x000e680008000800 */
[----:B------:R-:W2:Y:S04]  /*1e50*/  LDS R15, [UR17+0x8] ;  /* 0x00000811ff0f7984 */ /* 0x000ea80008000800 */
[----:B------:R-:W3:Y:S01]  /*1e60*/  LDS R17, [UR17+0xc] ;  /* 0x00000c11ff117984 */ /* 0x000ee20008000800 */
[----:B0-----:R-:W-:-:S04]  /*1e70*/  FFMA R5, R6, R5, R21 ;  /* 0x0000000506057223 */ /* 0x001fc80000000015 */
[----:B-1----:R-:W-:-:S04]  /*1e80*/  FFMA R5, R16, R7, R5 ;  /* 0x0000000710057223 */ /* 0x002fc80000000005 */
[----:B--2---:R-:W-:-:S04]  /*1e90*/  FFMA R5, R18, R15, R5 ;  /* 0x0000000f12057223 */ /* 0x004fc80000000005 */
[----:B---3--:R-:W-:-:S07]  /*1ea0*/  FFMA R21, R20, R17, R5 ;  /* 0x0000001114157223 */ /* 0x008fce0000000005 */
.L_x_157:
[----:B------:R-:W-:Y:S05]  /*1eb0*/  BRA.U !UP3, `(.L_x_156) ;  /* 0x000000010b787547 */ /* 0x000fea000b800000 */
[----:B------:R-:W-:Y:S02]  /*1ec0*/  UISETP.NE.AND UP2, UPT, UR34, URZ, UPT ;  /* 0x000000ff2200728c */ /* 0x000fe4000bf45270 */
        /* <DEDUP_REMOVED lines=9> */
[----:B--2---:R-:W-:Y:S02]  /*1f60*/  UIMAD UR17, UR4, UR17, UR5 ;  /* 0x00000011041172a4 */ /* 0x004fe4000f8e0205 */
[----:B------:R-:W-:Y:S02]  /*1f70*/  UIADD3 UR5, UPT, UPT, UR5, 0x2, URZ ;  /* 0x0000000205057890 */ /* 0x000fe4000fffe0ff */
[----:B-1----:R-:W-:-:S04]  /*1f80*/  ULEA UR42, UR43, UR42, 0x18 ;  /* 0x0000002a2b2a7291 */ /* 0x002fc8000f8ec0ff */
[----:B------:R-:W-:-:S09]  /*1f90*/  ULEA UR17, UR17, UR42, 0x2 ;  /* 0x0000002a11117291 */ /* 0x000fd2000f8e10ff */
[----:B------:R-:W0:Y:S04]  /*1fa0*/  LDS R5, [UR17] ;  /* 0x00000011ff057984 */ /* 0x000e280008000800 */
[----:B------:R-:W1:Y:S01]  /*1fb0*/  LDS R7, [UR17+0x4] ;  /* 0x00000411ff077984 */ /* 0x000e620008000800 */
[----:B0-----:R-:W-:-:S04]  /*1fc0*/  FFMA R5, R6, R5, R21 ;  /* 0x0000000506057223 */ /* 0x001fc80000000015 */
[----:B-1----:R-:W-:-:S07]  /*1fd0*/  FFMA R21, R16, R7, R5 ;  /* 0x0000000710157223 */ /* 0x002fce0000000005 */
.L_x_158:
[----:B------:R-:W-:Y:S05]  /*1fe0*/  BRA.U !UP3, `(.L_x_156) ;  /* 0x000000010b2c7547 */ /* 0x000fea000b800000 */
[----:B------:R-:W1:Y:S01]  /*1ff0*/  S2UR UR43, SR_CgaCtaId ;  /* 0x00000000002b79c3 */ /* 0x000e620000008800 */
[----:B------:R-:W2:Y:S01]  /*2000*/  LDCU UR17, c[0x0][0x3bc] ;  /* 0x00007780ff1177ac */ /* 0x000ea20008000800 */
[----:B0-----:R-:W-:Y:S01]  /*2010*/  IADD3 R2, PT, PT, R9, UR5, RZ ;  /* 0x0000000509027c10 */ /* 0x001fe2000fffe0ff */
[----:B------:R-:W-:-:S03]  /*2020*/  UMOV UR42, 0x400 ;  /* 0x00000400002a7882 */ /* 0x000fc60000000000 */
[----:B------:R-:W-:-:S06]  /*2030*/  LEA R2, R2, UR32, 0x2 ;  /* 0x0000002002027c11 */ /* 0x000fcc000f8e10ff */
[----:B------:R-:W-:Y:S01]  /*2040*/  LDS R2, [R2] ;  /* 0x0000000002027984 */ /* 0x000fe20000000800 */
[----:B--2---:R-:W-:Y:S02]  /*2050*/  UIMAD UR17, UR4, UR17, UR5 ;  /* 0x00000011041172a4 */ /* 0x004fe4000f8e0205 */
[----:B-1----:R-:W-:-:S04]  /*2060*/  ULEA UR42, UR43, UR42, 0x18 ;  /* 0x0000002a2b2a7291 */ /* 0x002fc8000f8ec0ff */
[----:B------:R-:W-:-:S09]  /*2070*/  ULEA UR17, UR17, UR42, 0x2 ;  /* 0x0000002a11117291 */ /* 0x000fd2000f8e10ff */
[----:B------:R-:W0:Y:S02]  /*2080*/  LDS R5, [UR17] ;  /* 0x00000011ff057984 */ /* 0x000e240008000800 */
[----:B0-----:R-:W-:-:S07]  /*2090*/  FFMA R21, R2, R5, R21 ;  /* 0x0000000502157223 */ /* 0x001fce0000000015 */
.L_x_156:
[----:B0-----:R-:W0:Y:S01]  /*20a0*/  LDC R7, c[0x0][0x3c8] ;  /* 0x0000f200ff077b82 */ /* 0x001e220000000800 */
[----:B------:R-:W1:Y:S02]  /*20b0*/  LDCU UR5, c[0x0][0x3d0] ;  /* 0x00007a00ff0577ac */ /* 0x000e640008000800 */
[----:B-1----:R-:W-:Y:S01]  /*20c0*/  FMUL R21, R21, UR5 ;  /* 0x0000000515157c20 */ /* 0x002fe20008400000 */
[-C--:B0-----:R-:W-:Y:S02]  /*20d0*/  IMAD R5, R10, R7.reuse, UR4 ;  /* 0x000000040a057e24 */ /* 0x081fe4000f8e0207 */
[----:B------:R-:W-:Y:S01]  /*20e0*/  IMAD R2, R8, R7, UR4 ;  /* 0x0000000408027e24 */ /* 0x000fe2000f8e0207 */
[----:B------:R-:W-:Y:S02]  /*20f0*/  UIADD3 UR4, UPT, UPT, UR4, 0x1, URZ ;  /* 0x0000000104047890 */ /* 0x000fe4000fffe0ff */
[----:B------:R-:W-:Y:S02]  /*2100*/  ISETP.GE.AND P0, PT, R4, R5, PT ;  /* 0x000000050400720c */ /* 0x000fe40003f06270 */
[----:B------:R-:W-:-:S02]  /*2110*/  LEA R2, R2, UR40, 0x2 ;  /* 0x0000002802027c11 */ /* 0x000fc4000f8e10ff */
[----:B------:R-:W-:Y:S02]  /*2120*/  FSEL R21, R21, -INF , P0 ;  /* 0xff80000015157808 */ /* 0x000fe40000000000 */
[----:B------:R-:W-:-:S03]  /*2130*/  ISETP.NE.AND P0, PT, R7, UR4, PT ;  /* 0x0000000407007c0c */ /* 0x000fc6000bf05270 */
[----:B------:R0:W-:Y:S10]  /*2140*/  STS [R2], R21 ;  /* 0x0000001502007388 */ /* 0x0001f40000000800 */
[----:B0-----:R-:W-:Y:S05]  /*2150*/  @!P0 BRA `(.L_x_159) ;  /* 0x0000000400608947 */ /* 0x001fea0003800000 */
[----:B------:R-:W-:Y:S05]  /*2160*/  BRA `(.L_x_160) ;  /* 0xfffffff800407947 */ /* 0x000fea000383ffff */
.L_x_153:
[----:B------:R-:W-:Y:S01]  /*2170*/  UISETP.GE.U32.AND UP2, UPT, UR23, 0x7, UPT ;  /* 0x000000071700788c */ /* 0x000fe2000bf46070 */
[----:B------:R-:W-:-:S08]  /*2180*/  HFMA2 R5, -RZ, RZ, 0, 0 ;  /* 0x00000000ff057431 */ /* 0x000fd000000001ff */
[----:B------:R-:W-:Y:S05]  /*2190*/  BRA.U !UP2, `(.L_x_161) ;  /* 0x000000010a9c7547 */ /* 0x000fea000b800000 */
[----:B------:R-:W-:-:S07]  /*21a0*/  IMAD.MOV.U32 R5, RZ, RZ, RZ ;  /* 0x000000ffff057224 */ /* 0x000fce00078e00ff */
.L_x_162:
[--C-:B0-----:R-:W-:Y:S02]  /*21b0*/  IMAD R7, R10, UR4, R5.reuse ;  /* 0x000000040a077c24 */ /* 0x101fe4000f8e0205 */
[----:B-1----:R-:W-:Y:S01]  /*21c0*/  IMAD R2, R8, UR4, R5 ;  /* 0x0000000408027c24 */ /* 0x002fe2000f8e0205 */
[----:B------:R-:W-:Y:S02]  /*21d0*/  IADD3 R5, PT, PT, R5, 0x8, RZ ;  /* 0x0000000805057810 */ /* 0x000fe40007ffe0ff */
[C---:B------:R-:W-:Y:S02]  /*21e0*/  IADD3 R17, PT, PT, R7.reuse, 0x2, RZ ;  /* 0x0000000207117810 */ /* 0x040fe40007ffe0ff */
[C---:B------:R-:W-:Y:S02]  /*21f0*/  IADD3 R15, PT, PT, R7.reuse, 0x1, RZ ;  /* 0x00000001070f7810 */ /* 0x040fe40007ffe0ff */
[----:B------:R-:W-:Y:S02]  /*2200*/  ISETP.GE.AND P5, PT, R4, R17, PT ;  /* 0x000000110400720c */ /* 0x000fe40003fa6270 */
[----:B------:R-:W-:-:S02]  /*2210*/  IADD3 R17, PT, PT, R7, 0x5, RZ ;  /* 0x0000000507117810 */ /* 0x000fc40007ffe0ff */
[C---:B------:R-:W-:Y:S02]  /*2220*/  ISETP.GE.AND P4, PT, R4.reuse, R15, PT ;  /* 0x0000000f0400720c */ /* 0x040fe40003f86270 */
[C---:B------:R-:W-:Y:S02]  /*2230*/  IADD3 R15, PT, PT, R7.reuse, 0x4, RZ ;  /* 0x00000004070f7810 */ /* 0x040fe40007ffe0ff */
[C---:B------:R-:W-:Y:S01]  /*2240*/  ISETP.GE.AND P1, PT, R4.reuse, R17, PT ;  /* 0x000000110400720c */ /* 0x040fe20003f26270 */
[C---:B------:R-:W-:Y:S01]  /*2250*/  VIADD R17, R7.reuse, 0x6 ;  /* 0x0000000607117836 */ /* 0x040fe20000000000 */
[C---:B------:R-:W-:Y:S02]  /*2260*/  IADD3 R19, PT, PT, R7.reuse, 0x3, RZ ;  /* 0x0000000307137810 */ /* 0x040fe40007ffe0ff */
[----:B------:R-:W-:Y:S02]  /*2270*/  ISETP.GE.AND P3, PT, R4, R7, PT ;  /* 0x000000070400720c */ /* 0x000fe40003f66270 */
[----:B------:R-:W-:-:S02]  /*2280*/  IADD3 R7, PT, PT, R7, 0x7, RZ ;  /* 0x0000000707077810 */ /* 0x000fc40007ffe0ff */
[----:B------:R-:W-:Y:S02]  /*2290*/  ISETP.GE.AND P2, PT, R4, R15, PT ;  /* 0x0000000f0400720c */ /* 0x000fe40003f46270 */
[----:B------:R-:W-:Y:S02]  /*22a0*/  LEA R15, R2, UR40, 0x2 ;  /* 0x00000028020f7c11 */ /* 0x000fe4000f8e10ff */
[C---:B------:R-:W-:Y:S02]  /*22b0*/  FSEL R2, R11.reuse, -INF , P3 ;  /* 0xff8000000b027808 */ /* 0x040fe40001800000 */
[----:B------:R-:W-:Y:S02]  /*22c0*/  FSEL R6, R11, -INF , P4 ;  /* 0xff8000000b067808 */ /* 0x000fe40002000000 */
[C---:B------:R-:W-:Y:S01]  /*22d0*/  ISETP.GE.AND P0, PT, R4.reuse, R19, PT ;  /* 0x000000130400720c */ /* 0x040fe20003f06270 */
[----:B------:R1:W-:Y:S01]  /*22e0*/  STS [R15], R2 ;  /* 0x000000020f007388 */ /* 0x0003e20000000800 */
[----:B------:R-:W-:-:S02]  /*22f0*/  ISETP.GE.AND P3, PT, R4, R17, PT ;  /* 0x000000110400720c */ /* 0x000fc40003f66270 */
[----:B------:R-:W-:Y:S01]  /*2300*/  ISETP.GE.AND P4, PT, R4, R7, PT ;  /* 0x000000070400720c */ /* 0x000fe20003f86270 */
[----:B------:R1:W-:Y:S01]  /*2310*/  STS [R15+0x4], R6 ;  /* 0x000004060f007388 */ /* 0x0003e20000000800 */
[C---:B------:R-:W-:Y:S02]  /*2320*/  FSEL R16, R11.reuse, -INF , P5 ;  /* 0xff8000000b107808 */ /* 0x040fe40002800000 */
[C---:B------:R-:W-:Y:S02]  /*2330*/  FSEL R18, R11.reuse, -INF , P0 ;  /* 0xff8000000b127808 */ /* 0x040fe40000000000 */
[C---:B------:R-:W-:Y:S01]  /*2340*/  FSEL R20, R11.reuse, -INF , P2 ;  /* 0xff8000000b147808 */ /* 0x040fe20001000000 */
[----:B------:R1:W-:Y:S01]  /*2350*/  STS [R15+0x8], R16 ;  /* 0x000008100f007388 */ /* 0x0003e20000000800 */
[C---:B------:R-:W-:Y:S02]  /*2360*/  FSEL R22, R11.reuse, -INF , P1 ;  /* 0xff8000000b167808 */ /* 0x040fe40000800000 */
[C---:B------:R-:W-:Y:S01]  /*2370*/  FSEL R24, R11.reuse, -INF , P3 ;  /* 0xff8000000b187808 */ /* 0x040fe20001800000 */
[----:B------:R1:W-:Y:S01]  /*2380*/  STS [R15+0xc], R18 ;  /* 0x00000c120f007388 */ /* 0x0003e20000000800 */
[----:B------:R-:W-:-:S02]  /*2390*/  FSEL R26, R11, -INF , P4 ;  /* 0xff8000000b1a7808 */ /* 0x000fc40002000000 */
[----:B------:R-:W-:Y:S01]  /*23a0*/  ISETP.NE.AND P0, PT, R5, UR12, PT ;  /* 0x0000000c05007c0c */ /* 0x000fe2000bf05270 */
[----:B------:R1:W-:Y:S04]  /*23b0*/  STS [R15+0x10], R20 ;  /* 0x000010140f007388 */ /* 0x0003e80000000800 */
[----:B------:R1:W-:Y:S04]  /*23c0*/  STS [R15+0x14], R22 ;  /* 0x000014160f007388 */ /* 0x0003e80000000800 */
[----:B------:R1:W-:Y:S04]  /*23d0*/  STS [R15+0x18], R24 ;  /* 0x000018180f007388 */ /* 0x0003e80000000800 */
[----:B------:R1:W-:Y:S01]  /*23e0*/  STS [R15+0x1c], R26 ;  /* 0x00001c1a0f007388 */ /* 0x0003e20000000800 */
[----:B------:R-:W-:Y:S05]  /*23f0*/  @P0 BRA `(.L_x_162) ;  /* 0xfffffffc006c0947 */ /* 0x000fea000383ffff */
[----:B------:R-:W-:-:S07]  /*2400*/  MOV R5, UR12 ;  /* 0x0000000c00057c02 */ /* 0x000fce0008000f00 */
.L_x_161:
[----:B------:R-:W-:-:S09]  /*2410*/  UISETP.NE.AND UP2, UPT, UR22, URZ, UPT ;  /* 0x000000ff1600728c */ /* 0x000fd2000bf45270 */
[----:B------:R-:W-:Y:S05]  /*2420*/  BRA.U !UP2, `(.L_x_159) ;  /* 0x000000010aac7547 */ /* 0x000fea000b800000 */
[----:B------:R-:W-:Y:S02]  /*2430*/  UISETP.GE.U32.AND UP2, UPT, UR36, 0x3, UPT ;  /* 0x000000032400788c */ /* 0x000fe4000bf46070 */
[----:B------:R-:W-:-:S07]  /*2440*/  UISETP.NE.AND UP3, UPT, UR21, URZ, UPT ;  /* 0x000000ff1500728c */ /* 0x000fce000bf65270 */
[----:B------:R-:W-:Y:S05]  /*2450*/  BRA.U !UP2, `(.L_x_163) ;  /* 0x000000010a4c7547 */ /* 0x000fea000b800000 */
[--C-:B0-----:R-:W-:Y:S02]  /*2460*/  IMAD R7, R10, UR4, R5.reuse ;  /* 0x000000040a077c24 */ /* 0x101fe4000f8e0205 */
[----:B-1----:R-:W-:Y:S01]  /*2470*/  IMAD R2, R8, UR4, R5 ;  /* 0x0000000408027c24 */ /* 0x002fe2000f8e0205 */
[----:B------:R-:W-:Y:S01]  /*2480*/  IADD3 R5, PT, PT, R5, 0x4, RZ ;  /* 0x0000000405057810 */ /* 0x000fe20007ffe0ff */
[C---:B------:R-:W-:Y:S01]  /*2490*/  VIADD R19, R7.reuse, 0x3 ;  /* 0x0000000307137836 */ /* 0x040fe20000000000 */
[C---:B------:R-:W-:Y:S02]  /*24a0*/  IADD3 R15, PT, PT, R7.reuse, 0x1, RZ ;  /* 0x00000001070f7810 */ /* 0x040fe40007ffe0ff */
[----:B------:R-:W-:Y:S02]  /*24b0*/  IADD3 R17, PT, PT, R7, 0x2, RZ ;  /* 0x0000000207117810 */ /* 0x000fe40007ffe0ff */
[C---:B------:R-:W-:Y:S02]  /*24c0*/  ISETP.GE.AND P0, PT, R4.reuse, R7, PT ;  /* 0x000000070400720c */ /* 0x040fe40003f06270 */
[----:B------:R-:W-:-:S02]  /*24d0*/  ISETP.GE.AND P1, PT, R4, R15, PT ;  /* 0x0000000f0400720c */ /* 0x000fc40003f26270 */
[C---:B------:R-:W-:Y:S02]  /*24e0*/  ISETP.GE.AND P2, PT, R4.reuse, R17, PT ;  /* 0x000000110400720c */ /* 0x040fe40003f46270 */
[----:B------:R-:W-:Y:S02]  /*24f0*/  ISETP.GE.AND P3, PT, R4, R19, PT ;  /* 0x000000130400720c */ /* 0x000fe40003f66270 */
[----:B------:R-:W-:Y:S02]  /*2500*/  LEA R7, R2, UR40, 0x2 ;  /* 0x0000002802077c11 */ /* 0x000fe4000f8e10ff */
[C---:B------:R-:W-:Y:S02]  /*2510*/  FSEL R2, R11.reuse, -INF , P0 ;  /* 0xff8000000b027808 */ /* 0x040fe40000000000 */
[C---:B------:R-:W-:Y:S02]  /*2520*/  FSEL R6, R11.reuse, -INF , P1 ;  /* 0xff8000000b067808 */ /* 0x040fe40000800000 */
[C---:B------:R-:W-:Y:S01]  /*2530*/  FSEL R16, R11.reuse, -INF , P2 ;  /* 0xff8000000b107808 */ /* 0x040fe20001000000 */
[----:B------:R2:W-:Y:S01]  /*2540*/  STS [R7], R2 ;  /* 0x0000000207007388 */ /* 0x0005e20000000800 */
[----:B------:R-:W-:-:S03]  /*2550*/  FSEL R18, R11, -INF , P3 ;  /* 0xff8000000b127808 */ /* 0x000fc60001800000 */
[----:B------:R2:W-:Y:S04]  /*2560*/  STS [R7+0x4], R6 ;  /* 0x0000040607007388 */ /* 0x0005e80000000800 */
[----:B------:R2:W-:Y:S04]  /*2570*/  STS [R7+0x8], R16 ;  /* 0x0000081007007388 */ /* 0x0005e80000000800 */
[----:B------:R2:W-:Y:S02]  /*2580*/  STS [R7+0xc], R18 ;  /* 0x00000c1207007388 */ /* 0x0005e40000000800 */
.L_x_163:
[----:B------:R-:W-:Y:S05]  /*2590*/  BRA.U !UP3, `(.L_x_159) ;  /* 0x000000010b507547 */ /* 0x000fea000b800000 */
[----:B------:R-:W-:Y:S01]  /*25a0*/  UISETP.NE.AND UP2, UPT, UR37, URZ, UPT ;  /* 0x000000ff2500728c */ /* 0x000fe2000bf45270 */
[----:B------:R-:W-:-:S08]  /*25b0*/  ISETP.NE.AND P0, PT, RZ, UR18, PT ;  /* 0x00000012ff007c0c */ /* 0x000fd0000bf05270 */
[----:B------:R-:W-:Y:S05]  /*25c0*/  BRA.U !UP2, `(.L_x_164) ;  /* 0x000000010a2c7547 */ /* 0x000fea000b800000 */
[--C-:B0-2---:R-:W-:Y:S02]  /*25d0*/  IMAD R7, R10, UR4, R5.reuse ;  /* 0x000000040a077c24 */ /* 0x105fe4000f8e0205 */
[----:B-1----:R-:W-:Y:S01]  /*25e0*/  IMAD R2, R8, UR4, R5 ;  /* 0x0000000408027c24 */ /* 0x002fe2000f8e0205 */
        /* <DEDUP_REMOVED lines=9> */
.L_x_164:
[--C-:B0-23--:R-:W-:Y:S02]  /*2680*/  @P0 IMAD R7, R10, UR4, R5.reuse ;  /* 0x000000040a070c24 */ /* 0x10dfe4000f8e0205 */
[----:B------:R-:W-:-:S03]  /*2690*/  @P0 IMAD R5, R8, UR4, R5 ;  /* 0x0000000408050c24 */ /* 0x000fc6000f8e0205 */
[----:B------:R-:W-:Y:S02]  /*26a0*/  @P0 ISETP.GE.AND P1, PT, R4, R7, PT ;  /* 0x000000070400020c */ /* 0x000fe40003f26270 */
[----:B------:R-:W-:Y:S02]  /*26b0*/  @P0 LEA R5, R5, UR40, 0x2 ;  /* 0x0000002805050c11 */ /* 0x000fe4000f8e10ff */
[----:B-1----:R-:W-:-:S05]  /*26c0*/  @P0 FSEL R2, R11, -INF , P1 ;  /* 0xff8000000b020808 */ /* 0x002fca0000800000 */
[----:B------:R3:W-:Y:S04]  /*26d0*/  @P0 STS [R5], R2 ;  /* 0x0000000205000388 */ /* 0x0007e80000000800 */
.L_x_159:
[----:B0123-5:R-:W-:Y:S01]  /*26e0*/  IADD3 R2, PT, PT, R0, 0x1800000, RZ ;  /* 0x0180000000027810 */ /* 0x02ffe20007ffe0ff */
[----:B------:R-:W-:Y:S01]  /*26f0*/  UISETP.GE.U32.AND UP2, UPT, UR23, 0x3, UPT ;  /* 0x000000031700788c */ /* 0x000fe2000bf46070 */
[----:B------:R-:W-:Y:S02]  /*2700*/  BSSY.RECONVERGENT B0, `(.L_x_165) ;  /* 0x000000c000007945 */ /* 0x000fe40003800200 */
[----:B------:R-:W-:-:S04]  /*2710*/  LOP3.LUT R2, R2, 0x7f800000, RZ, 0xc0, !PT ;  /* 0x7f80000002027812 */ /* 0x000fc800078ec0ff */
[----:B------:R-:W-:-:S13]  /*2720*/  ISETP.GT.U32.AND P0, PT, R2, 0x1ffffff, PT ;  /* 0x01ffffff0200780c */ /* 0x000fda0003f04070 */
[----:B------:R-:W-:Y:S05]  /*2730*/  @P0 BRA `(.L_x_166) ;  /* 0x0000000000100947 */ /* 0x000fea0003800000 */
[----:B------:R-:W-:-:S07]  /*2740*/  MOV R6, 0x2760 ;  /* 0x0000276000067802 */ /* 0x000fce0000000f00 */
[----:B------:R-:W-:Y:S05]  /*2750*/  CALL.REL.NOINC `($__internal_0_$__cuda_sm20_rcp_rn_f32_slowpath) ;  /* 0x0000004400387944 */ /* 0x000fea0003c00000 */
[----:B------:R-:W-:Y:S01]  /*2760*/  MOV R2, R5 ;  /* 0x0000000500027202 */ /* 0x000fe20000000f00 */
[----:B------:R-:W-:Y:S06]  /*2770*/  BRA `(.L_x_167) ;  /* 0x0000000000107947 */ /* 0x000fec0003800000 */
.L_x_166:
[----:B------:R-:W0:Y:S02]  /*2780*/  MUFU.RCP R5, R0 ;  /* 0x0000000000057308 */ /* 0x000e240000001000 */
[----:B0-----:R-:W-:-:S04]  /*2790*/  FFMA R2, R0, R5, -1 ;  /* 0xbf80000000027423 */ /* 0x001fc80000000005 */
[----:B------:R-:W-:-:S04]  /*27a0*/  FADD.FTZ R2, -R2, -RZ ;  /* 0x800000ff02027221 */ /* 0x000fc80000010100 */
[----:B------:R-:W-:-:S07]  /*27b0*/  FFMA R2, R5, R2, R5 ;  /* 0x0000000205027223 */ /* 0x000fce0000000005 */
.L_x_167:
[----:B------:R-:W-:Y:S05]  /*27c0*/  BSYNC.RECONVERGENT B0 ;  /* 0x0000000000007941 */ /* 0x000fea0003800200 */
.L_x_165:
[----:B------:R-:W-:Y:S01]  /*27d0*/  UMOV UR4, URZ ;  /* 0x000000ff00047c82 */ /* 0x000fe20008000000 */
[----:B------:R-:W-:Y:S05]  /*27e0*/  BRA.U !UP2, `(.L_x_168) ;  /* 0x000000050a1c7547 */ /* 0x000fea000b800000 */
[----:B------:R-:W0:Y:S01]  /*27f0*/  LDC R5, c[0x0][0x3c8] ;  /* 0x0000f200ff057b82 */ /* 0x000e220000000800 */
[----:B------:R-:W-:-:S05]  /*2800*/  UMOV UR4, URZ ;  /* 0x000000ff00047c82 */ /* 0x000fca0008000000 */
.L_x_180:
[-C--:B0---4-:R-:W-:Y:S01]  /*2810*/  IMAD R7, R10, R5.reuse, UR4 ;  /* 0x000000040a077e24 */ /* 0x091fe2000f8e0205 */
[----:B------:R-:W-:Y:S01]  /*2820*/  BSSY.RECONVERGENT B0, `(.L_x_169) ;  /* 0x0000013000007945 */ /* 0x000fe20003800200 */
[----:B-123--:R-:W-:Y:S01]  /*2830*/  IMAD R0, R8, R5, UR4 ;  /* 0x0000000408007e24 */ /* 0x00efe2000f8e0205 */
[----:B------:R-:W-:Y:S01]  /*2840*/  UIADD3 UR4, UPT, UPT, UR4, 0x4, URZ ;  /* 0x0000000404047890 */ /* 0x000fe2000fffe0ff */
[----:B------:R-:W-:Y:S01]  /*2850*/  VIADD R15, R7, 0x1 ;  /* 0x00000001070f7836 */ /* 0x000fe20000000000 */
[----:B------:R-:W-:Y:S02]  /*2860*/  ISETP.GE.AND P0, PT, R4, R7, PT ;  /* 0x000000070400720c */ /* 0x000fe40003f06270 */
[----:B------:R-:W-:Y:S01]  /*2870*/  LEA R0, R0, UR40, 0x2 ;  /* 0x0000002800007c11 */ /* 0x000fe2000f8e10ff */
[----:B------:R-:W-:Y:S01]  /*2880*/  UISETP.NE.AND UP2, UPT, UR4, UR11, UPT ;  /* 0x0000000b0400728c */ /* 0x000fe2000bf45270 */
[----:B------:R-:W-:-:S09]  /*2890*/  ISETP.GE.AND P1, PT, R4, R15, PT ;  /* 0x0000000f0400720c */ /* 0x000fd20003f26270 */
[----:B------:R0:W-:Y:S01]  /*28a0*/  @!P0 STS [R0], RZ ;  /* 0x000000ff00008388 */ /* 0x0001e20000000800 */
[----:B------:R-:W-:Y:S05]  /*28b0*/  @!P0 BRA `(.L_x_170) ;  /* 0x0000000000248947 */ /* 0x000fea0003800000 */
[----:B------:R-:W1:Y:S02]  /*28c0*/  LDS R6, [R0] ;  /* 0x0000000000067984 */ /* 0x000e640000000800 */
[----:B-1----:R-:W-:-:S04]  /*28d0*/  FADD R6, -R3, R6 ;  /* 0x0000000603067221 */ /* 0x002fc80000000100 */
[----:B------:R-:W-:-:S05]  /*28e0*/  FMUL R6, R6, 1.4426950216293334961 ;  /* 0x3fb8aa3b06067820 */ /* 0x000fca0000400000 */
[----:B------:R-:W-:-:S13]  /*28f0*/  FSETP.GEU.AND P0, PT, R6, -126, PT ;  /* 0xc2fc00000600780b */ /* 0x000fda0003f0e000 */
[----:B------:R-:W-:-:S04]  /*2900*/  @!P0 FMUL R6, R6, 0.5 ;  /* 0x3f00000006068820 */ /* 0x000fc80000400000 */
[----:B------:R-:W1:Y:S02]  /*2910*/  MUFU.EX2 R15, R6 ;  /* 0x00000006000f7308 */ /* 0x000e640000000800 */
[----:B-1----:R-:W-:-:S04]  /*2920*/  @!P0 FMUL R15, R15, R15 ;  /* 0x0000000f0f0f8220 */ /* 0x002fc80000400000 */
[----:B------:R-:W-:-:S05]  /*2930*/  FMUL R15, R15, R2 ;  /* 0x000000020f0f7220 */ /* 0x000fca0000400000 */
[----:B------:R1:W-:Y:S02]  /*2940*/  STS [R0], R15 ;  /* 0x0000000f00007388 */ /* 0x0003e40000000800 */
.L_x_170:
[----:B------:R-:W-:Y:S05]  /*2950*/  BSYNC.RECONVERGENT B0 ;  /* 0x0000000000007941 */ /* 0x000fea0003800200 */
.L_x_169:
[----:B------:R-:W-:Y:S04]  /*2960*/  BSSY.RECONVERGENT B0, `(.L_x_171) ;  /* 0x000000d000007945 */ /* 0x000fe80003800200 */
[----:B------:R-:W-:Y:S05]  /*2970*/  @!P1 BRA `(.L_x_172) ;  /* 0x0000000000289947 */ /* 0x000fea0003800000 */
[----:B------:R-:W2:Y:S02]  /*2980*/  LDS R6, [R0+0x4] ;  /* 0x0000040000067984 */ /* 0x000ea40000000800 */
[----:B--2---:R-:W-:-:S04]  /*2990*/  FADD R6, -R3, R6 ;  /* 0x0000000603067221 */ /* 0x004fc80000000100 */
[----:B------:R-:W-:-:S05]  /*29a0*/  FMUL R6, R6, 1.4426950216293334961 ;  /* 0x3fb8aa3b06067820 */ /* 0x000fca0000400000 */
[----:B------:R-:W-:-:S13]  /*29b0*/  FSETP.GEU.AND P0, PT, R6, -126, PT ;  /* 0xc2fc00000600780b */ /* 0x000fda0003f0e000 */
[----:B------:R-:W-:-:S04]  /*29c0*/  @!P0 FMUL R6, R6, 0.5 ;  /* 0x3f00000006068820 */ /* 0x000fc80000400000 */
[----:B-1----:R-:W1:Y:S02]  /*29d0*/  MUFU.EX2 R15, R6 ;  /* 0x00000006000f7308 */ /* 0x002e640000000800 */
[----:B-1----:R-:W-:-:S04]  /*29e0*/  @!P0 FMUL R15, R15, R15 ;  /* 0x0000000f0f0f8220 */ /* 0x002fc80000400000 */
[----:B------:R-:W-:-:S05]  /*29f0*/  FMUL R15, R15, R2 ;  /* 0x000000020f0f7220 */ /* 0x000fca0000400000 */
[----:B------:R1:W-:Y:S01]  /*2a00*/  STS [R0+0x4], R15 ;  /* 0x0000040f00007388 */ /* 0x0003e20000000800 */
[----:B------:R-:W-:Y:S05]  /*2a10*/  BRA `(.L_x_173) ;  /* 0x0000000000047947 */ /* 0x000fea0003800000 */
.L_x_172:
[----:B------:R2:W-:Y:S02]  /*2a20*/  STS [R0+0x4], RZ ;  /* 0x000004ff00007388 */ /* 0x0005e40000000800 */
.L_x_173:
[----:B------:R-:W-:Y:S05]  /*2a30*/  BSYNC.RECONVERGENT B0 ;  /* 0x0000000000007941 */ /* 0x000fea0003800200 */
.L_x_171:
[----:B-1----:R-:W-:Y:S01]  /*2a40*/  IADD3 R15, PT, PT, R7, 0x2, RZ ;  /* 0x00000002070f7810 */ /* 0x002fe20007ffe0ff */
[----:B------:R-:W-:Y:S03]  /*2a50*/  BSSY.RECONVERGENT B0, `(.L_x_174) ;  /* 0x000000e000007945 */ /* 0x000fe60003800200 */
[----:B------:R-:W-:-:S13]  /*2a60*/  ISETP.GE.AND P0, PT, R4, R15, PT ;  /* 0x0000000f0400720c */ /* 0x000fda0003f06270 */
[----:B------:R-:W-:Y:S05]  /*2a70*/  @!P0 BRA `(.L_x_175) ;  /* 0x0000000000288947 */ /* 0x000fea0003800000 */
[----:B------:R-:W1:Y:S02]  /*2a80*/  LDS R6, [R0+0x8] ;  /* 0x0000080000067984 */ /* 0x000e640000000800 */
[----:B-1----:R-:W-:-:S04]  /*2a90*/  FADD R6, -R3, R6 ;  /* 0x0000000603067221 */ /* 0x002fc80000000100 */
[----:B------:R-:W-:-:S05]  /*2aa0*/  FMUL R6, R6, 1.4426950216293334961 ;  /* 0x3fb8aa3b06067820 */ /* 0x000fca0000400000 */
[----:B------:R-:W-:-:S13]  /*2ab0*/  FSETP.GEU.AND P0, PT, R6, -126, PT ;  /* 0xc2fc00000600780b */ /* 0x000fda0003f0e000 */
[----:B------:R-:W-:-:S04]  /*2ac0*/  @!P0 FMUL R6, R6, 0.5 ;  /* 0x3f00000006068820 */ /* 0x000fc80000400000 */
[----:B------:R-:W1:Y:S02]  /*2ad0*/  MUFU.EX2 R15, R6 ;  /* 0x00000006000f7308 */ /* 0x000e640000000800 */
[----:B-1----:R-:W-:-:S04]  /*2ae0*/  @!P0 FMUL R15, R15, R15 ;  /* 0x0000000f0f0f8220 */ /* 0x002fc80000400000 */
[----:B------:R-:W-:-:S05]  /*2af0*/  FMUL R15, R15, R2 ;  /* 0x000000020f0f7220 */ /* 0x000fca0000400000 */
[----:B------:R1:W-:Y:S01]  /*2b00*/  STS [R0+0x8], R15 ;  /* 0x0000080f00007388 */ /* 0x0003e20000000800 */
[----:B------:R-:W-:Y:S05]  /*2b10*/  BRA `(.L_x_176) ;  /* 0x0000000000047947 */ /* 0x000fea0003800000 */
.L_x_175:
[----:B------:R3:W-:Y:S02]  /*2b20*/  STS [R0+0x8], RZ ;  /* 0x000008ff00007388 */ /* 0x0007e40000000800 */
.L_x_176:
[----:B------:R-:W-:Y:S05]  /*2b30*/  BSYNC.RECONVERGENT B0 ;  /* 0x0000000000007941 */ /* 0x000fea0003800200 */
.L_x_174:
[----:B------:R-:W-:Y:S01]  /*2b40*/  IADD3 R7, PT, PT, R7, 0x3, RZ ;  /* 0x0000000307077810 */ /* 0x000fe20007ffe0ff */
[----:B------:R-:W-:Y:S03]  /*2b50*/  BSSY.RECONVERGENT B0, `(.L_x_177) ;  /* 0x000000e000007945 */ /* 0x000fe60003800200 */
[----:B------:R-:W-:-:S13]  /*2b60*/  ISETP.GE.AND P0, PT, R4, R7, PT ;  /* 0x000000070400720c */ /* 0x000fda0003f06270 */
[----:B------:R-:W-:Y:S05]  /*2b70*/  @!P0 BRA `(.L_x_178) ;  /* 0x0000000000288947 */ /* 0x000fea0003800000 */
[----:B------:R-:W4:Y:S02]  /*2b80*/  LDS R6, [R0+0xc] ;  /* 0x00000c0000067984 */ /* 0x000f240000000800 */
[----:B----4-:R-:W-:-:S04]  /*2b90*/  FADD R6, -R3, R6 ;  /* 0x0000000603067221 */ /* 0x010fc80000000100 */
[----:B------:R-:W-:-:S05]  /*2ba0*/  FMUL R6, R6, 1.4426950216293334961 ;  /* 0x3fb8aa3b06067820 */ /* 0x000fca0000400000 */
[----:B------:R-:W-:-:S13]  /*2bb0*/  FSETP.GEU.AND P0, PT, R6, -126, PT ;  /* 0xc2fc00000600780b */ /* 0x000fda0003f0e000 */
[----:B------:R-:W-:-:S04]  /*2bc0*/  @!P0 FMUL R6, R6, 0.5 ;  /* 0x3f00000006068820 */ /* 0x000fc80000400000 */
[----:B------:R-:W4:Y:S02]  /*2bd0*/  MUFU.EX2 R7, R6 ;  /* 0x0000000600077308 */ /* 0x000f240000000800 */
[----:B----4-:R-:W-:-:S04]  /*2be0*/  @!P0 FMUL R7, R7, R7 ;  /* 0x0000000707078220 */ /* 0x010fc80000400000 */
[----:B------:R-:W-:-:S05]  /*2bf0*/  FMUL R7, R7, R2 ;  /* 0x0000000207077220 */ /* 0x000fca0000400000 */
[----:B------:R4:W-:Y:S01]  /*2c00*/  STS [R0+0xc], R7 ;  /* 0x00000c0700007388 */ /* 0x0009e20000000800 */
[----:B------:R-:W-:Y:S05]  /*2c10*/  BRA `(.L_x_179) ;  /* 0x0000000000047947 */ /* 0x000fea0003800000 */
.L_x_178:
[----:B------:R4:W-:Y:S02]  /*2c20*/  STS [R0+0xc], RZ ;  /* 0x00000cff00007388 */ /* 0x0009e40000000800 */
.L_x_179:
[----:B------:R-:W-:Y:S05]  /*2c30*/  BSYNC.RECONVERGENT B0 ;  /* 0x0000000000007941 */ /* 0x000fea0003800200 */
.L_x_177:
[----:B------:R-:W-:Y:S05]  /*2c40*/  BRA.U UP2, `(.L_x_180) ;  /* 0xfffffff902f07547 */ /* 0x000fea000b83ffff */
[----:B------:R-:W-:-:S05]  /*2c50*/  UMOV UR4, UR11 ;  /* 0x0000000b00047c82 */ /* 0x000fca0008000000 */
.L_x_168:
[----:B------:R-:W-:-:S09]  /*2c60*/  UISETP.NE.AND UP2, UPT, UR21, URZ, UPT ;  /* 0x000000ff1500728c */ /* 0x000fd2000bf45270 */
[----:B------:R-:W-:Y:S05]  /*2c70*/  BRA.U !UP2, `(.L_x_152) ;  /* 0x000000010af47547 */ /* 0x000fea000b800000 */
[----:B------:R-:W-:-:S09]  /*2c80*/  UISETP.NE.AND UP2, UPT, UR37, URZ, UPT ;  /* 0x000000ff2500728c */ /* 0x000fd2000bf45270 */
[----:B------:R-:W-:Y:S05]  /*2c90*/  BRA.U !UP2, `(.L_x_181) ;  /* 0x000000010a907547 */ /* 0x000fea000b800000 */
[----:B------:R-:W4:Y:S01]  /*2ca0*/  LDC R5, c[0x0][0x3c8] ;  /* 0x0000f200ff057b82 */ /* 0x000f220000000800 */
[----:B------:R-:W-:Y:S01]  /*2cb0*/  BSSY.RECONVERGENT B0, `(.L_x_182) ;  /* 0x0000011000007945 */ /* 0x000fe20003800200 */
[-C--:B----4-:R-:W-:Y:S02]  /*2cc0*/  IMAD R7, R10, R5.reuse, UR4 ;  /* 0x000000040a077e24 */ /* 0x090fe4000f8e0205 */
[----:B0123--:R-:W-:-:S03]  /*2cd0*/  IMAD R0, R8, R5, UR4 ;  /* 0x0000000408007e24 */ /* 0x00ffc6000f8e0205 */
[----:B------:R-:W-:Y:S02]  /*2ce0*/  ISETP.GE.AND P0, PT, R4, R7, PT ;  /* 0x000000070400720c */ /* 0x000fe40003f06270 */
[----:B------:R-:W-:-:S11]  /*2cf0*/  LEA R6, R0, UR40, 0x2 ;  /* 0x0000002800067c11 */ /* 0x000fd6000f8e10ff */
[----:B------:R-:W-:Y:S05]  /*2d00*/  @!P0 BRA `(.L_x_183) ;  /* 0x0000000000288947 */ /* 0x000fea0003800000 */
[----:B------:R-:W0:Y:S02]  /*2d10*/  LDS R0, [R6] ;  /* 0x0000000006007984 */ /* 0x000e240000000800 */
[----:B0-----:R-:W-:-:S04]  /*2d20*/  FADD R0, -R3, R0 ;  /* 0x0000000003007221 */ /* 0x001fc80000000100 */
[----:B------:R-:W-:-:S05]  /*2d30*/  FMUL R0, R0, 1.4426950216293334961 ;  /* 0x3fb8aa3b00007820 */ /* 0x000fca0000400000 */
[----:B------:R-:W-:-:S13]  /*2d40*/  FSETP.GEU.AND P0, PT, R0, -126, PT ;  /* 0xc2fc00000000780b */ /* 0x000fda0003f0e000 */
[----:B------:R-:W-:-:S04]  /*2d50*/  @!P0 FMUL R0, R0, 0.5 ;  /* 0x3f00000000008820 */ /* 0x000fc80000400000 */
[----:B------:R-:W0:Y:S02]  /*2d60*/  MUFU.EX2 R5, R0 ;  /* 0x0000000000057308 */ /* 0x000e240000000800 */
[----:B0-----:R-:W-:-:S04]  /*2d70*/  @!P0 FMUL R5, R5, R5 ;  /* 0x0000000505058220 */ /* 0x001fc80000400000 */
[----:B------:R-:W-:-:S05]  /*2d80*/  FMUL R5, R5, R2 ;  /* 0x0000000205057220 */ /* 0x000fca0000400000 */
[----:B------:R0:W-:Y:S01]  /*2d90*/  STS [R6], R5 ;  /* 0x0000000506007388 */ /* 0x0001e20000000800 */
[----:B------:R-:W-:Y:S05]  /*2da0*/  BRA `(.L_x_184) ;  /* 0x0000000000047947 */ /* 0x000fea0003800000 */
.L_x_183:
[----:B------:R1:W-:Y:S02]  /*2db0*/  STS [R6], RZ ;  /* 0x000000ff06007388 */ /* 0x0003e40000000800 */
.L_x_184:
[----:B------:R-:W-:Y:S05]  /*2dc0*/  BSYNC.RECONVERGENT B0 ;  /* 0x0000000000007941 */ /* 0x000fea0003800200 */
.L_x_182:
[----:B0-----:R-:W-:Y:S01]  /*2dd0*/  IADD3 R5, PT, PT, R7, 0x1, RZ ;  /* 0x0000000107057810 */ /* 0x001fe20007ffe0ff */
[----:B------:R-:W-:Y:S03]  /*2de0*/  BSSY.RECONVERGENT B0, `(.L_x_185) ;  /* 0x000000e000007945 */ /* 0x000fe60003800200 */
[----:B------:R-:W-:-:S13]  /*2df0*/  ISETP.GE.AND P0, PT, R4, R5, PT ;  /* 0x000000050400720c */ /* 0x000fda0003f06270 */
[----:B------:R-:W-:Y:S05]  /*2e00*/  @!P0 BRA `(.L_x_186) ;  /* 0x0000000000288947 */ /* 0x000fea0003800000 */
[----:B------:R-:W0:Y:S02]  /*2e10*/  LDS R0, [R6+0x4] ;  /* 0x0000040006007984 */ /* 0x000e240000000800 */
[----:B0-----:R-:W-:-:S04]  /*2e20*/  FADD R0, -R3, R0 ;  /* 0x0000000003007221 */ /* 0x001fc80000000100 */
[----:B------:R-:W-:-:S05]  /*2e30*/  FMUL R0, R0, 1.4426950216293334961 ;  /* 0x3fb8aa3b00007820 */ /* 0x000fca0000400000 */
[----:B------:R-:W-:-:S13]  /*2e40*/  FSETP.GEU.AND P0, PT, R0, -126, PT ;  /* 0xc2fc00000000780b */ /* 0x000fda0003f0e000 */
[----:B------:R-:W-:-:S04]  /*2e50*/  @!P0 FMUL R0, R0, 0.5 ;  /* 0x3f00000000008820 */ /* 0x000fc80000400000 */
[----:B------:R-:W0:Y:S02]  /*2e60*/  MUFU.EX2 R5, R0 ;  /* 0x0000000000057308 */ /* 0x000e240000000800 */
[----:B0-----:R-:W-:-:S04]  /*2e70*/  @!P0 FMUL R5, R5, R5 ;  /* 0x0000000505058220 */ /* 0x001fc80000400000 */
[----:B------:R-:W-:-:S05]  /*2e80*/  FMUL R5, R5, R2 ;  /* 0x0000000205057220 */ /* 0x000fca0000400000 */
[----:B------:R0:W-:Y:S01]  /*2e90*/  STS [R6+0x4], R5 ;  /* 0x0000040506007388 */ /* 0x0001e20000000800 */
[----:B------:R-:W-:Y:S05]  /*2ea0*/  BRA `(.L_x_187) ;  /* 0x0000000000047947 */ /* 0x000fea0003800000 */
.L_x_186:
[----:B------:R2:W-:Y:S02]  /*2eb0*/  STS [R6+0x4], RZ ;  /* 0x000004ff06007388 */ /* 0x0005e40000000800 */
.L_x_187:
[----:B------:R-:W-:Y:S05]  /*2ec0*/  BSYNC.RECONVERGENT B0 ;  /* 0x0000000000007941 */ /* 0x000fea0003800200 */
.L_x_185:
[----:B------:R-:W-:-:S12]  /*2ed0*/  UIADD3 UR4, UPT, UPT, UR4, 0x2, URZ ;  /* 0x0000000204047890 */ /* 0x000fd8000fffe0ff */
.L_x_181:
[----:B------:R-:W-:-:S09]  /*2ee0*/  UISETP.NE.AND UP2, UPT, UR18, URZ, UPT ;  /* 0x000000ff1200728c */ /* 0x000fd2000bf45270 */
[----:B------:R-:W-:Y:S05]  /*2ef0*/  BRA.U !UP2, `(.L_x_152) ;  /* 0x000000010a547547 */ /* 0x000fea000b800000 */
[----:B----4-:R-:W0:Y:S01]  /*2f00*/  LDC R7, c[0x0][0x3c8] ;  /* 0x0000f200ff077b82 */ /* 0x010e220000000800 */
[----:B------:R-:W-:Y:S01]  /*2f10*/  BSSY.RECONVERGENT B0, `(.L_x_152) ;  /* 0x0000013000007945 */ /* 0x000fe20003800200 */
[----:B0-----:R-:W-:-:S05]  /*2f20*/  IMAD R5, R10, R7, UR4 ;  /* 0x000000040a057e24 */ /* 0x001fca000f8e0207 */
[----:B------:R-:W-:-:S13]  /*2f30*/  ISETP.GE.AND P0, PT, R4, R5, PT ;  /* 0x000000050400720c */ /* 0x000fda0003f06270 */
[----:B------:R-:W-:Y:S05]  /*2f40*/  @!P0 BRA `(.L_x_188) ;  /* 0x0000000000308947 */ /* 0x000fea0003800000 */
[----:B-123--:R-:W-:-:S05]  /*2f50*/  IMAD R0, R8, R7, UR4 ;  /* 0x0000000408007e24 */ /* 0x00efca000f8e0207 */
[----:B------:R-:W-:-:S05]  /*2f60*/  LEA R0, R0, UR40, 0x2 ;  /* 0x0000002800007c11 */ /* 0x000fca000f8e10ff */
        /* <DEDUP_REMOVED lines=10> */
.L_x_188:
[----:B------:R-:W-:-:S05]  /*3010*/  IMAD R7, R8, R7, UR4 ;  /* 0x0000000408077e24 */ /* 0x000fca000f8e0207 */
[----:B------:R-:W-:-:S05]  /*3020*/  LEA R7, R7, UR40, 0x2 ;  /* 0x0000002807077c11 */ /* 0x000fca000f8e10ff */
[----:B------:R4:W-:Y:S02]  /*3030*/  STS [R7], RZ ;  /* 0x000000ff07007388 */ /* 0x0009e40000000800 */
.L_x_189:
[----:B------:R-:W-:Y:S05]  /*3040*/  BSYNC.RECONVERGENT B0 ;  /* 0x0000000000007941 */ /* 0x000fea0003800200 */
.L_x_152:
[----:B------:R-:W-:Y:S06]  /*3050*/  BAR.SYNC.DEFER_BLOCKING 0x0 ;  /* 0x0000000000007b1d */ /* 0x000fec0000010000 */
[----:B------:R-:W-:Y:S05]  /*3060*/  BRA.U !UP0, `(.L_x_190) ;  /* 0x00000009085c7547 */ /* 0x000fea000b800000 */
[----:B------:R-:W5:Y:S01]  /*3070*/  LDCU UR4, c[0x0][0x3cc] ;  /* 0x00007980ff0477ac */ /* 0x000f620008000800 */
[----:B------:R-:W-:Y:S01]  /*3080*/  BSSY.RECONVERGENT B0, `(.L_x_190) ;  /* 0x0000095000007945 */ /* 0x000fe20003800200 */
[----:B-----5:R-:W-:-:S09]  /*3090*/  UISETP.GE.AND UP2, UPT, UR4, 0x1, UPT ;  /* 0x000000010400788c */ /* 0x020fd2000bf46270 */
[----:B------:R-:W-:Y:S05]  /*30a0*/  BRA.U !UP2, `(.L_x_191) ;  /* 0x000000050a607547 */ /* 0x000fea000b800000 */
[----:B------:R-:W-:-:S05]  /*30b0*/  UMOV UR4, URZ ;  /* 0x000000ff00047c82 */ /* 0x000fca0008000000 */
.L_x_200:
[----:B01234-:R-:W-:Y:S01]  /*30c0*/  IADD3 R0, PT, PT, R9, UR4, RZ ;  /* 0x0000000409007c10 */ /* 0x01ffe2000fffe0ff */
[----:B------:R-:W0:Y:S01]  /*30d0*/  LDCU UR5, c[0x0][0x3cc] ;  /* 0x00007980ff0577ac */ /* 0x000e220008000800 */
[----:B------:R-:W-:Y:S02]  /*30e0*/  HFMA2 R5, -RZ, RZ, 0, 0 ;  /* 0x00000000ff057431 */ /* 0x000fe400000001ff */
[----:B------:R-:W-:-:S06]  /*30f0*/  LEA R2, R0, UR38, 0x2 ;  /* 0x0000002600027c11 */ /* 0x000fcc000f8e10ff */
[----:B------:R-:W1:Y:S01]  /*3100*/  LDS R2, [R2] ;  /* 0x0000000002027984 */ /* 0x000e620000000800 */
[----:B0-----:R-:W-:-:S03]  /*3110*/  UISETP.GE.U32.AND UP2, UPT, UR5, 0x8, UPT ;  /* 0x000000080500788c */ /* 0x001fc6000bf46070 */
[----:B------:R-:W-:-:S06]  /*3120*/  UMOV UR5, URZ ;  /* 0x000000ff00057c82 */ /* 0x000fcc0008000000 */
[----:B------:R-:W-:Y:S05]  /*3130*/  BRA.U !UP2, `(.L_x_192) ;  /* 0x000000010a7c7547 */ /* 0x000fea000b800000 */
[----:B------:R-:W0:Y:S01]  /*3140*/  LDC R3, c[0x0][0x3c8] ;  /* 0x0000f200ff037b82 */ /* 0x000e220000000800 */
[----:B------:R-:W-:Y:S01]  /*3150*/  IMAD.MOV.U32 R5, RZ, RZ, RZ ;  /* 0x000000ffff057224 */ /* 0x000fe200078e00ff */
[----:B------:R-:W-:-:S06]  /*3160*/  UMOV UR5, URZ ;  /* 0x000000ff00057c82 */ /* 0x000fcc0008000000 */
.L_x_193:
[----:B0-----:R-:W-:Y:S01]  /*3170*/  IMAD R4, R3, UR5, R8 ;  /* 0x0000000503047c24 */ /* 0x001fe2000f8e0208 */
[----:B------:R-:W-:-:S04]  /*3180*/  UIADD3 UR5, UPT, UPT, UR5, 0x8, URZ ;  /* 0x0000000805057890 */ /* 0x000fc8000fffe0ff */
[----:B------:R-:W-:Y:S01]  /*3190*/  LEA R4, R4, UR40, 0x2 ;  /* 0x0000002804047c11 */ /* 0x000fe2000f8e10ff */
[----:B------:R-:W-:-:S03]  /*31a0*/  UISETP.NE.AND UP2, UPT, UR5, UR10, UPT ;  /* 0x0000000a0500728c */ /* 0x000fc6000bf45270 */
[----:B------:R-:W-:Y:S01]  /*31b0*/  IADD3 R7, PT, PT, R4, UR6, RZ ;  /* 0x0000000604077c10 */ /* 0x000fe2000fffe0ff */
[----:B------:R-:W1:Y:S03]  /*31c0*/  LDS R6, [R4] ;  /* 0x0000000004067984 */ /* 0x000e660000000800 */
[----:B------:R-:W-:Y:S01]  /*31d0*/  IADD3 R15, PT, PT, R7, UR6, RZ ;  /* 0x00000006070f7c10 */ /* 0x000fe2000fffe0ff */
[----:B------:R-:W0:Y:S03]  /*31e0*/  LDS R16, [R4+UR6] ;  /* 0x0000000604107984 */ /* 0x000e260008000800 */
[----:B------:R-:W-:Y:S01]  /*31f0*/  IADD3 R17, PT, PT, R15, UR6, RZ ;  /* 0x000000060f117c10 */ /* 0x000fe2000fffe0ff */
[----:B------:R-:W2:Y:S03]  /*3200*/  LDS R18, [R7+UR6] ;  /* 0x0000000607127984 */ /* 0x000ea60008000800 */
[----:B------:R-:W-:Y:S01]  /*3210*/  IADD3 R19, PT, PT, R17, UR6, RZ ;  /* 0x0000000611137c10 */ /* 0x000fe2000fffe0ff */
[----:B------:R-:W3:Y:S03]  /*3220*/  LDS R20, [R15+UR6] ;  /* 0x000000060f147984 */ /* 0x000ee60008000800 */
[----:B------:R-:W-:Y:S01]  /*3230*/  IADD3 R21, PT, PT, R19, UR6, RZ ;  /* 0x0000000613157c10 */ /* 0x000fe2000fffe0ff */
[----:B------:R-:W4:Y:S04]  /*3240*/  LDS R22, [R17+UR6] ;  /* 0x0000000611167984 */ /* 0x000f280008000800 */
[----:B------:R-:W5:Y:S01]  /*3250*/  LDS R24, [R19+UR6] ;  /* 0x0000000613187984 */ /* 0x000f620008000800 */
[----:B------:R-:W-:-:S03]  /*3260*/  VIADD R23, R21, UR6 ;  /* 0x0000000615177c36 */ /* 0x000fc60008000000 */
[----:B------:R-:W5:Y:S04]  /*3270*/  LDS R26, [R21+UR6] ;  /* 0x00000006151a7984 */ /* 0x000f680008000800 */
[----:B------:R-:W5:Y:S01]  /*3280*/  LDS R4, [R23+UR6] ;  /* 0x0000000617047984 */ /* 0x000f620008000800 */
[----:B-1----:R-:W-:-:S04]  /*3290*/  FFMA R5, R2, R6, R5 ;  /* 0x0000000602057223 */ /* 0x002fc80000000005 */
[----:B0-----:R-:W-:-:S04]  /*32a0*/  FFMA R5, R2, R16, R5 ;  /* 0x0000001002057223 */ /* 0x001fc80000000005 */
[----:B--2---:R-:W-:-:S04]  /*32b0*/  FFMA R5, R2, R18, R5 ;  /* 0x0000001202057223 */ /* 0x004fc80000000005 */
[----:B---3--:R-:W-:-:S04]  /*32c0*/  FFMA R5, R2, R20, R5 ;  /* 0x0000001402057223 */ /* 0x008fc80000000005 */
[----:B----4-:R-:W-:-:S04]  /*32d0*/  FFMA R5, R2, R22, R5 ;  /* 0x0000001602057223 */ /* 0x010fc80000000005 */
[----:B-----5:R-:W-:-:S04]  /*32e0*/  FFMA R5, R2, R24, R5 ;  /* 0x0000001802057223 */ /* 0x020fc80000000005 */
[----:B------:R-:W-:-:S04]  /*32f0*/  FFMA R5, R2, R26, R5 ;  /* 0x0000001a02057223 */ /* 0x000fc80000000005 */
[----:B------:R-:W-:Y:S01]  /*3300*/  FFMA R5, R2, R4, R5 ;  /* 0x0000000402057223 */ /* 0x000fe20000000005 */
[----:B------:R-:W-:Y:S06]  /*3310*/  BRA.U UP2, `(.L_x_193) ;  /* 0xfffffffd02947547 */ /* 0x000fec000b83ffff */
[----:B------:R-:W-:-:S05]  /*3320*/  UMOV UR5, UR10 ;  /* 0x0000000a00057c82 */ /* 0x000fca0008000000 */
.L_x_192:
[----:B------:R-:W-:-:S09]  /*3330*/  UISETP.NE.AND UP2, UPT, UR20, URZ, UPT ;  /* 0x000000ff1400728c */ /* 0x000fd2000bf45270 */
[----:B------:R-:W-:Y:S05]  /*3340*/  BRA.U !UP2, `(.L_x_194) ;  /* 0x000000010a887547 */ /* 0x000fea000b800000 */
[----:B------:R-:W-:Y:S02]  /*3350*/  UISETP.GE.U32.AND UP2, UPT, UR39, 0x3, UPT ;  /* 0x000000032700788c */ /* 0x000fe4000bf46070 */
[----:B------:R-:W-:-:S07]  /*3360*/  UISETP.NE.AND UP3, UPT, UR19, URZ, UPT ;  /* 0x000000ff1300728c */ /* 0x000fce000bf65270 */
[----:B------:R-:W-:Y:S05]  /*3370*/  BRA.U !UP2, `(.L_x_195) ;  /* 0x000000010a387547 */ /* 0x000fea000b800000 */
[----:B------:R-:W0:Y:S02]  /*3380*/  LDC R3, c[0x0][0x3c8] ;  /* 0x0000f200ff037b82 */ /* 0x000e240000000800 */
[----:B0-----:R-:W-:Y:S01]  /*3390*/  IMAD R3, R3, UR5, R8 ;  /* 0x0000000503037c24 */ /* 0x001fe2000f8e0208 */
[----:B------:R-:W-:-:S04]  /*33a0*/  UIADD3 UR5, UPT, UPT, UR5, 0x4, URZ ;  /* 0x0000000405057890 */ /* 0x000fc8000fffe0ff */
[----:B------:R-:W-:-:S04]  /*33b0*/  LEA R3, R3, UR40, 0x2 ;  /* 0x0000002803037c11 */ /* 0x000fc8000f8e10ff */
[----:B------:R-:W-:Y:S01]  /*33c0*/  IADD3 R6, PT, PT, R3, UR6, RZ ;  /* 0x0000000603067c10 */ /* 0x000fe2000fffe0ff */
[----:B------:R-:W1:Y:S03]  /*33d0*/  LDS R4, [R3] ;  /* 0x0000000003047984 */ /* 0x000e660000000800 */
[----:B------:R-:W-:Y:S01]  /*33e0*/  IADD3 R7, PT, PT, R6, UR6, RZ ;  /* 0x0000000606077c10 */ /* 0x000fe2000fffe0ff */
[----:B------:R-:W0:Y:S04]  /*33f0*/  LDS R16, [R3+UR6] ;  /* 0x0000000603107984 */ /* 0x000e280008000800 */
[----:B------:R-:W2:Y:S04]  /*3400*/  LDS R6, [R6+UR6] ;  /* 0x0000000606067984 */ /* 0x000ea80008000800 */
[----:B------:R-:W3:Y:S01]  /*3410*/  LDS R18, [R7+UR6] ;  /* 0x0000000607127984 */ /* 0x000ee20008000800 */
[----:B-1----:R-:W-:-:S04]  /*3420*/  FFMA R5, R2, R4, R5 ;  /* 0x0000000402057223 */ /* 0x002fc80000000005 */
[----:B0-----:R-:W-:-:S04]  /*3430*/  FFMA R5, R2, R16, R5 ;  /* 0x0000001002057223 */ /* 0x001fc80000000005 */
[----:B--2---:R-:W-:-:S04]  /*3440*/  FFMA R5, R2, R6, R5 ;  /* 0x0000000602057223 */ /* 0x004fc80000000005 */
[----:B---3--:R-:W-:-:S07]  /*3450*/  FFMA R5, R2, R18, R5 ;  /* 0x0000001202057223 */ /* 0x008fce0000000005 */
.L_x_195:
[----:B------:R-:W-:Y:S05]  /*3460*/  BRA.U !UP3, `(.L_x_194) ;  /* 0x000000010b407547 */ /* 0x000fea000b800000 */
[----:B------:R-:W-:Y:S01]  /*3470*/  ISETP.NE.AND P0, PT, RZ, UR7, PT ;  /* 0x00000007ff007c0c */ /* 0x000fe2000bf05270 */
[----:B------:R-:W-:-:S12]  /*3480*/  UISETP.NE.AND UP2, UPT, UR41, URZ, UPT ;  /* 0x000000ff2900728c */ /* 0x000fd8000bf45270 */
[----:B------:R-:W0:Y:S01]  /*3490*/  @P0 LDC R7, c[0x0][0x3c8] ;  /* 0x0000f200ff070b82 */ /* 0x000e220000000800 */
[----:B------:R-:W-:Y:S05]  /*34a0*/  BRA.U !UP2, `(.L_x_196) ;  /* 0x000000010a207547 */ /* 0x000fea000b800000 */
[----:B------:R-:W2:Y:S02]  /*34b0*/  LDC R3, c[0x0][0x3c8] ;  /* 0x0000f200ff037b82 */ /* 0x000ea40000000800 */
[----:B--2---:R-:W-:Y:S01]  /*34c0*/  IMAD R3, R3, UR5, R8 ;  /* 0x0000000503037c24 */ /* 0x004fe2000f8e0208 */
[----:B------:R-:W-:-:S04]  /*34d0*/  UIADD3 UR5, UPT, UPT, UR5, 0x2, URZ ;  /* 0x0000000205057890 */ /* 0x000fc8000fffe0ff */
[----:B------:R-:W-:-:S05]  /*34e0*/  LEA R3, R3, UR40, 0x2 ;  /* 0x0000002803037c11 */ /* 0x000fca000f8e10ff */
[----:B------:R-:W1:Y:S04]  /*34f0*/  LDS R4, [R3] ;  /* 0x0000000003047984 */ /* 0x000e680000000800 */
[----:B------:R-:W2:Y:S01]  /*3500*/  LDS R6, [R3+UR6] ;  /* 0x0000000603067984 */ /* 0x000ea20008000800 */
[----:B-1----:R-:W-:-:S04]  /*3510*/  FFMA R5, R2, R4, R5 ;  /* 0x0000000402057223 */ /* 0x002fc80000000005 */
[----:B--2---:R-:W-:-:S07]  /*3520*/  FFMA R5, R2, R6, R5 ;  /* 0x0000000602057223 */ /* 0x004fce0000000005 */
.L_x_196:
[----:B0-----:R-:W-:-:S05]  /*3530*/  @P0 IMAD R3, R7, UR5, R8 ;  /* 0x0000000507030c24 */ /* 0x001fca000f8e0208 */
[----:B------:R-:W-:-:S06]  /*3540*/  @P0 LEA R3, R3, UR40, 0x2 ;  /* 0x0000002803030c11 */ /* 0x000fcc000f8e10ff */
[----:B------:R-:W1:Y:S02]  /*3550*/  @P0 LDS R3, [R3] ;  /* 0x0000000003030984 */ /* 0x000e640000000800 */
[----:B-1----:R-:W-:-:S07]  /*3560*/  @P0 FFMA R5, R2, R3, R5 ;  /* 0x0000000302050223 */ /* 0x002fce0000000005 */
.L_x_194:
[----:B------:R-:W-:Y:S01]  /*3570*/  BSSY.RECONVERGENT B1, `(.L_x_197) ;  /* 0x0000006000017945 */ /* 0x000fe20003800200 */
[----:B------:R-:W-:-:S07]  /*3580*/  LEA R0, R0, UR30, 0x2 ;  /* 0x0000001e00007c11 */ /* 0x000fce000f8e10ff */
.L_x_198:
[----:B-1----:R-:W0:Y:S02]  /*3590*/  LDS R2, [R0] ;  /* 0x0000000000027984 */ /* 0x002e240000000800 */
[----:B0-----:R-:W-:-:S05]  /*35a0*/  FADD R3, R5, R2 ;  /* 0x0000000205037221 */ /* 0x001fca0000000000 */
[----:B------:R-:W0:Y:S02]  /*35b0*/  ATOMS.CAST.SPIN P0, [R0], R2, R3 ;  /* 0x000000020000758d */ /* 0x000e240001800003 */
[----:B0-----:R-:W-:Y:S05]  /*35c0*/  @!P0 BRA `(.L_x_198) ;  /* 0xfffffffc00f08947 */ /* 0x001fea000383ffff */
[----:B------:R-:W-:Y:S05]  /*35d0*/  BSYNC.RECONVERGENT B1 ;  /* 0x0000000000017941 */ /* 0x000fea0003800200 */
.L_x_197:
[----:B------:R-:W0:Y:S01]  /*35e0*/  LDCU UR5, c[0x0][0x3bc] ;  /* 0x00007780ff0577ac */ /* 0x000e220008000800 */
[----:B------:R-:W-:-:S04]  /*35f0*/  UIADD3 UR4, UPT, UPT, UR4, 0x1, URZ ;  /* 0x0000000104047890 */ /* 0x000fc8000fffe0ff */
[----:B0-----:R-:W-:-:S09]  /*3600*/  UISETP.NE.AND UP2, UPT, UR4, UR5, UPT ;  /* 0x000000050400728c */ /* 0x001fd2000bf45270 */
[----:B------:R-:W-:Y:S05]  /*3610*/  BRA.U !UP2, `(.L_x_199) ;  /* 0x000000010aec7547 */ /* 0x000fea000b800000 */
[----:B------:R-:W-:Y:S05]  /*3620*/  BRA `(.L_x_200) ;  /* 0xfffffff800a47947 */ /* 0x000fea000383ffff */
.L_x_191:
[----:B------:R-:W-:Y:S01]  /*3630*/  UISETP.GE.U32.AND UP2, UPT, UR26, 0x3, UPT ;  /* 0x000000031a00788c */ /* 0x000fe2000bf46070 */
[----:B------:R-:W-:-:S08]  /*3640*/  UMOV UR4, URZ ;  /* 0x000000ff00047c82 */ /* 0x000fd00008000000 */
[----:B------:R-:W-:Y:S05]  /*3650*/  BRA.U !UP2, `(.L_x_201) ;  /* 0x000000010a7c7547 */ /* 0x000fea000b800000 */
[----:B------:R-:W-:-:S05]  /*3660*/  UMOV UR4, URZ ;  /* 0x000000ff00047c82 */ /* 0x000fca0008000000 */
.L_x_210:
[----:B01234-:R-:W-:Y:S01]  /*3670*/  IADD3 R0, PT, PT, R9, UR4, RZ ;  /* 0x0000000409007c10 */ /* 0x01ffe2000fffe0ff */
[----:B------:R-:W-:Y:S03]  /*3680*/  BSSY.RECONVERGENT B1, `(.L_x_202) ;  /* 0x0000006000017945 */ /* 0x000fe60003800200 */
[----:B------:R-:W-:-:S07]  /*3690*/  LEA R0, R0, UR30, 0x2 ;  /* 0x0000001e00007c11 */ /* 0x000fce000f8e10ff */
.L_x_203:
[----:B------:R-:W0:Y:S02]  /*36a0*/  LDS R2, [R0] ;  /* 0x0000000000027984 */ /* 0x000e240000000800 */
[----:B0-----:R-:W-:-:S05]  /*36b0*/  FADD R3, RZ, R2 ;  /* 0x00000002ff037221 */ /* 0x001fca0000000000 */
[----:B------:R-:W0:Y:S02]  /*36c0*/  ATOMS.CAST.SPIN P0, [R0], R2, R3 ;  /* 0x000000020000758d */ /* 0x000e240001800003 */
[----:B0-----:R-:W-:Y:S05]  /*36d0*/  @!P0 BRA `(.L_x_203) ;  /* 0xfffffffc00f08947 */ /* 0x001fea000383ffff */
[----:B------:R-:W-:Y:S05]  /*36e0*/  BSYNC.RECONVERGENT B1 ;  /* 0x0000000000017941 */ /* 0x000fea0003800200 */
.L_x_202:
[----:B------:R-:W-:Y:S01]  /*36f0*/  BSSY.RECONVERGENT B1, `(.L_x_204) ;  /* 0x0000005000017945 */ /* 0x000fe20003800200 */
.L_x_205:
[----:B------:R-:W0:Y:S02]  /*3700*/  LDS R2, [R0+0x4] ;  /* 0x0000040000027984 */ /* 0x000e240000000800 */
[----:B0-----:R-:W-:-:S05]  /*3710*/  FADD R3, RZ, R2 ;  /* 0x00000002ff037221 */ /* 0x001fca0000000000 */
[----:B------:R-:W0:Y:S02]  /*3720*/  ATOMS.CAST.SPIN P0, [R0+0x4], R2, R3 ;  /* 0x000004020000758d */ /* 0x000e240001800003 */
[----:B0-----:R-:W-:Y:S05]  /*3730*/  @!P0 BRA `(.L_x_205) ;  /* 0xfffffffc00f08947 */ /* 0x001fea000383ffff */
[----:B------:R-:W-:Y:S05]  /*3740*/  BSYNC.RECONVERGENT B1 ;  /* 0x0000000000017941 */ /* 0x000fea0003800200 */
.L_x_204:
[----:B------:R-:W-:Y:S01]  /*3750*/  BSSY.RECONVERGENT B1, `(.L_x_206) ;  /* 0x0000005000017945 */ /* 0x000fe20003800200 */
.L_x_207:
[----:B------:R-:W0:Y:S02]  /*3760*/  LDS R2, [R0+0x8] ;  /* 0x0000080000027984 */ /* 0x000e240000000800 */
[----:B0-----:R-:W-:-:S05]  /*3770*/  FADD R3, RZ, R2 ;  /* 0x00000002ff037221 */ /* 0x001fca0000000000 */
[----:B------:R-:W0:Y:S02]  /*3780*/  ATOMS.CAST.SPIN P0, [R0+0x8], R2, R3 ;  /* 0x000008020000758d */ /* 0x000e240001800003 */
[----:B0-----:R-:W-:Y:S05]  /*3790*/  @!P0 BRA `(.L_x_207) ;  /* 0xfffffffc00f08947 */ /* 0x001fea000383ffff */
[----:B------:R-:W-:Y:S05]  /*37a0*/  BSYNC.RECONVERGENT B1 ;  /* 0x0000000000017941 */ /* 0x000fea0003800200 */
.L_x_206:
[----:B------:R-:W-:Y:S01]  /*37b0*/  BSSY.RECONVERGENT B1, `(.L_x_208) ;  /* 0x0000005000017945 */ /* 0x000fe20003800200 */
.L_x_209:
[----:B------:R-:W0:Y:S02]  /*37c0*/  LDS R2, [R0+0xc] ;  /* 0x00000c0000027984 */ /* 0x000e240000000800 */
[----:B0-----:R-:W-:-:S05]  /*37d0*/  FADD R3, RZ, R2 ;  /* 0x00000002ff037221 */ /* 0x001fca0000000000 */
[----:B------:R-:W0:Y:S02]  /*37e0*/  ATOMS.CAST.SPIN P0, [R0+0xc], R2, R3 ;  /* 0x00000c020000758d */ /* 0x000e240001800003 */
[----:B0-----:R-:W-:Y:S05]  /*37f0*/  @!P0 BRA `(.L_x_209) ;  /* 0xfffffffc00f08947 */ /* 0x001fea000383ffff */
[----:B------:R-:W-:Y:S05]  /*3800*/  BSYNC.RECONVERGENT B1 ;  /* 0x0000000000017941 */ /* 0x000fea0003800200 */
.L_x_208:
[----:B------:R-:W-:-:S04]  /*3810*/  UIADD3 UR4, UPT, UPT, UR4, 0x4, URZ ;  /* 0x0000000404047890 */ /* 0x000fc8000fffe0ff */
[----:B------:R-:W-:-:S09]  /*3820*/  UISETP.NE.AND UP2, UPT, UR4, UR15, UPT ;  /* 0x0000000f0400728c */ /* 0x000fd2000bf45270 */
[----:B------:R-:W-:Y:S05]  /*3830*/  BRA.U UP2, `(.L_x_210) ;  /* 0xfffffffd028c7547 */ /* 0x000fea000b83ffff */
[----:B------:R-:W-:-:S05]  /*3840*/  UMOV UR4, UR15 ;  /* 0x0000000f00047c82 */ /* 0x000fca0008000000 */
.L_x_201:
[----:B------:R-:W-:-:S09]  /*3850*/  UISETP.NE.AND UP2, UPT, UR29, URZ, UPT ;  /* 0x000000ff1d00728c */ /* 0x000fd2000bf45270 */
[----:B------:R-:W-:Y:S05]  /*3860*/  BRA.U !UP2, `(.L_x_199) ;  /* 0x000000010a587547 */ /* 0x000fea000b800000 */
[----:B01234-:R-:W-:Y:S01]  /*3870*/  IADD3 R0, PT, PT, R9, UR4, RZ ;  /* 0x0000000409007c10 */ /* 0x01ffe2000fffe0ff */
[----:B------:R-:W-:Y:S01]  /*3880*/  BSSY.RECONVERGENT B1, `(.L_x_211) ;  /* 0x0000007000017945 */ /* 0x000fe20003800200 */
[----:B------:R-:W-:Y:S02]  /*3890*/  UISETP.NE.AND UP2, UPT, UR29, 0x1, UPT ;  /* 0x000000011d00788c */ /* 0x000fe4000bf45270 */
[----:B------:R-:W-:-:S09]  /*38a0*/  LEA R0, R0, UR30, 0x2 ;  /* 0x0000001e00007c11 */ /* 0x000fd2000f8e10ff */
.L_x_212:
[----:B------:R-:W0:Y:S02]  /*38b0*/  LDS R2, [R0] ;  /* 0x0000000000027984 */ /* 0x000e240000000800 */
[----:B0-----:R-:W-:-:S05]  /*38c0*/  FADD R3, RZ, R2 ;  /* 0x00000002ff037221 */ /* 0x001fca0000000000 */
[----:B------:R-:W0:Y:S02]  /*38d0*/  ATOMS.CAST.SPIN P0, [R0], R2, R3 ;  /* 0x000000020000758d */ /* 0x000e240001800003 */
[----:B0-----:R-:W-:Y:S05]  /*38e0*/  @!P0 BRA `(.L_x_212) ;  /* 0xfffffffc00f08947 */ /* 0x001fea000383ffff */
[----:B------:R-:W-:Y:S05]  /*38f0*/  BSYNC.RECONVERGENT B1 ;  /* 0x0000000000017941 */ /* 0x000fea0003800200 */
.L_x_211:
[----:B------:R-:W-:Y:S05]  /*3900*/  BRA.U !UP2, `(.L_x_199) ;  /* 0x000000010a307547 */ /* 0x000fea000b800000 */
[----:B------:R-:W-:Y:S01]  /*3910*/  BSSY.RECONVERGENT B1, `(.L_x_213) ;  /* 0x0000006000017945 */ /* 0x000fe20003800200 */
[----:B------:R-:W-:-:S11]  /*3920*/  UISETP.NE.AND UP2, UPT, UR29, 0x2, UPT ;  /* 0x000000021d00788c */ /* 0x000fd6000bf45270 */
.L_x_214:
[----:B------:R-:W0:Y:S02]  /*3930*/  LDS R2, [R0+0x4] ;  /* 0x0000040000027984 */ /* 0x000e240000000800 */
[----:B0-----:R-:W-:-:S05]  /*3940*/  FADD R3, RZ, R2 ;  /* 0x00000002ff037221 */ /* 0x001fca0000000000 */
[----:B------:R-:W0:Y:S02]  /*3950*/  ATOMS.CAST.SPIN P0, [R0+0x4], R2, R3 ;  /* 0x000004020000758d */ /* 0x000e240001800003 */
[----:B0-----:R-:W-:Y:S05]  /*3960*/  @!P0 BRA `(.L_x_214) ;  /* 0xfffffffc00f08947 */ /* 0x001fea000383ffff */
[----:B------:R-:W-:Y:S05]  /*3970*/  BSYNC.RECONVERGENT B1 ;  /* 0x0000000000017941 */ /* 0x000fea0003800200 */
.L_x_213:
[----:B------:R-:W-:Y:S05]  /*3980*/  BRA.U !UP2, `(.L_x_199) ;  /* 0x000000010a107547 */ /* 0x000fea000b800000 */
.L_x_215:
[----:B------:R-:W0:Y:S02]  /*3990*/  LDS R2, [R0+0x8] ;  /* 0x0000080000027984 */ /* 0x000e240000000800 */
[----:B0-----:R-:W-:-:S05]  /*39a0*/  FADD R3, RZ, R2 ;  /* 0x00000002ff037221 */ /* 0x001fca0000000000 */
[----:B------:R-:W0:Y:S02]  /*39b0*/  ATOMS.CAST.SPIN P0, [R0+0x8], R2, R3 ;  /* 0x000008020000758d */ /* 0x000e240001800003 */
[----:B0-----:R-:W-:Y:S05]  /*39c0*/  @!P0 BRA `(.L_x_215) ;  /* 0xfffffffc00f08947 */ /* 0x001fea000383ffff */
.L_x_199:
[----:B------:R-:W-:Y:S05]  /*39d0*/  BSYNC.RECONVERGENT B0 ;  /* 0x0000000000007941 */ /* 0x000fea0003800200 */
.L_x_190:
[----:B------:R-:W-:Y:S05]  /*39e0*/  BRA.U !UP1, `(.L_x_216) ;  /* 0x0000000909387547 */ /* 0x000fea000b800000 */
[----:B------:R-:W-:Y:S05]  /*39f0*/  BRA.U !UP0, `(.L_x_217) ;  /* 0x0000000508807547 */ /* 0x000fea000b800000 */
[----:B------:R-:W-:-:S05]  /*3a00*/  UMOV UR4, URZ ;  /* 0x000000ff00047c82 */ /* 0x000fca0008000000 */
.L_x_223:
[----:B------:R-:W-:Y:S01]  /*3a10*/  UISETP.GE.U32.AND UP2, UPT, UR26, 0x7, UPT ;  /* 0x000000071a00788c */ /* 0x000fe2000bf46070 */
[----:B012---:R-:W-:Y:S01]  /*3a20*/  HFMA2 R6, -RZ, RZ, 0, 0 ;  /* 0x00000000ff067431 */ /* 0x007fe200000001ff */
[----:B------:R-:W-:-:S07]  /*3a30*/  UMOV UR5, URZ ;  /* 0x000000ff00057c82 */ /* 0x000fce0008000000 */
[----:B------:R-:W-:Y:S05]  /*3a40*/  BRA.U !UP2, `(.L_x_218) ;  /* 0x000000010a8c7547 */ /* 0x000fea000b800000 */
[----:B------:R-:W-:Y:S01]  /*3a50*/  IMAD.MOV.U32 R6, RZ, RZ, RZ ;  /* 0x000000ffff067224 */ /* 0x000fe200078e00ff */
[----:B------:R-:W0:Y:S01]  /*3a60*/  LDCU UR42, c[0x0][0x3bc] ;  /* 0x00007780ff2a77ac */ /* 0x000e220008000800 */
[----:B------:R-:W-:-:S05]  /*3a70*/  UMOV UR5, URZ ;  /* 0x000000ff00057c82 */ /* 0x000fca0008000000 */
.L_x_219:
[----:B0-----:R-:W-:Y:S02]  /*3a80*/  UIMAD UR17, UR4, UR42, UR5 ;  /* 0x0000002a041172a4 */ /* 0x001fe4000f8e0205 */
[----:B---34-:R-:W-:Y:S01]  /*3a90*/  IADD3 R0, PT, PT, R9, UR5, RZ ;  /* 0x0000000509007c10 */ /* 0x018fe2000fffe0ff */
        /* <DEDUP_REMOVED lines=15> */
[----:B------:R-:W5:Y:S01]  /*3b90*/  LDS R5, [UR17+0x14] ;  /* 0x00001411ff057984 */ /* 0x000f620008000800 */
        /* <DEDUP_REMOVED lines=14> */
.L_x_218:
[----:B------:R-:W-:-:S09]  /*3c80*/  UISETP.NE.AND UP2, UPT, UR27, URZ, UPT ;  /* 0x000000ff1b00728c */ /* 0x000fd2000bf45270 */
[----:B------:R-:W-:Y:S05]  /*3c90*/  BRA.U !UP2, `(.L_x_220) ;  /* 0x000000010ab87547 */ /* 0x000fea000b800000 */
[----:B------:R-:W-:Y:S02]  /*3ca0*/  UISETP.GE.U32.AND UP2, UPT, UR33, 0x3, UPT ;  /* 0x000000032100788c */ /* 0x000fe4000bf46070 */
[----:B------:R-:W-:-:S07]  /*3cb0*/  UISETP.NE.AND UP3, UPT, UR29, URZ, UPT ;  /* 0x000000ff1d00728c */ /* 0x000fce000bf65270 */
[----:B------:R-:W-:Y:S05]  /*3cc0*/  BRA.U !UP2, `(.L_x_221) ;  /* 0x000000010a487547 */ /* 0x000fea000b800000 */
[----:B------:R-:W0:Y:S01]  /*3cd0*/  LDCU UR17, c[0x0][0x3bc] ;  /* 0x00007780ff1177ac */ /* 0x000e220008000800 */
[----:B---34-:R-:W-:-:S04]  /*3ce0*/  IADD3 R0, PT, PT, R9, UR5, RZ ;  /* 0x0000000509007c10 */ /* 0x018fc8000fffe0ff */
[----:B------:R-:W-:-:S05]  /*3cf0*/  LEA R0, R0, UR38, 0x2 ;  /* 0x0000002600007c11 */ /* 0x000fca000f8e10ff */
[----:B------:R-:W-:Y:S04]  /*3d00*/  LDS R3, [R0] ;  /* 0x0000000000037984 */ /* 0x000fe80000000800 */
[----:B------:R-:W-:Y:S01]  /*3d10*/  LDS R5, [R0+0x4] ;  /* 0x0000040000057984 */ /* 0x000fe20000000800 */
[----:B0-----:R-:W-:-:S03]  /*3d20*/  UIMAD UR17, UR4, UR17, UR5 ;  /* 0x00000011041172a4 */ /* 0x001fc6000f8e0205 */
[----:B------:R-:W-:Y:S01]  /*3d30*/  LDS R7, [R0+0x8] ;  /* 0x0000080000077984 */ /* 0x000fe20000000800 */
[----:B------:R-:W-:Y:S02]  /*3d40*/  UIADD3 UR5, UPT, UPT, UR5, 0x4, URZ ;  /* 0x0000000405057890 */ /* 0x000fe4000fffe0ff */
[----:B------:R-:W-:Y:S01]  /*3d50*/  ULEA UR17, UR17, UR13, 0x2 ;  /* 0x0000000d11117291 */ /* 0x000fe2000f8e10ff */
[----:B------:R-:W-:Y:S08]  /*3d60*/  LDS R17, [R0+0xc] ;  /* 0x00000c0000117984 */ /* 0x000ff00000000800 */
        /* <DEDUP_REMOVED lines=8> */
.L_x_221:
[----:B------:R-:W-:Y:S05]  /*3df0*/  BRA.U !UP3, `(.L_x_220) ;  /* 0x000000010b607547 */ /* 0x000fea000b800000 */
[----:B------:R-:W-:Y:S02]  /*3e00*/  UISETP.NE.AND UP2, UPT, UR34, URZ, UPT ;  /* 0x000000ff2200728c */ /* 0x000fe4000bf45270 */
[----:B------:R-:W-:-:S07]  /*3e10*/  UISETP.NE.AND UP3, UPT, UR31, URZ, UPT ;  /* 0x000000ff1f00728c */ /* 0x000fce000bf65270 */
[----:B------:R-:W-:Y:S05]  /*3e20*/  BRA.U !UP2, `(.L_x_222) ;  /* 0x000000010a307547 */ /* 0x000fea000b800000 */
[----:B------:R-:W0:Y:S01]  /*3e30*/  LDCU UR17, c[0x0][0x3bc] ;  /* 0x00007780ff1177ac */ /* 0x000e220008000800 */
[----:B---34-:R-:W-:-:S04]  /*3e40*/  IADD3 R0, PT, PT, R9, UR5, RZ ;  /* 0x0000000509007c10 */ /* 0x018fc8000fffe0ff */
[----:B------:R-:W-:-:S05]  /*3e50*/  LEA R0, R0, UR38, 0x2 ;  /* 0x0000002600007c11 */ /* 0x000fca000f8e10ff */
[----:B------:R-:W-:Y:S04]  /*3e60*/  LDS R3, [R0] ;  /* 0x0000000000037984 */ /* 0x000fe80000000800 */
[----:B------:R-:W-:Y:S01]  /*3e70*/  LDS R5, [R0+0x4] ;  /* 0x0000040000057984 */ /* 0x000fe20000000800 */
[----:B0-----:R-:W-:Y:S02]  /*3e80*/  UIMAD UR17, UR4, UR17, UR5 ;  /* 0x00000011041172a4 */ /* 0x001fe4000f8e0205 */
[----:B------:R-:W-:Y:S02]  /*3e90*/  UIADD3 UR5, UPT, UPT, UR5, 0x2, URZ ;  /* 0x0000000205057890 */ /* 0x000fe4000fffe0ff */
[----:B------:R-:W-:-:S09]  /*3ea0*/  ULEA UR17, UR17, UR13, 0x2 ;  /* 0x0000000d11117291 */ /* 0x000fd2000f8e10ff */
[----:B------:R-:W0:Y:S04]  /*3eb0*/  LDS R2, [UR17] ;  /* 0x00000011ff027984 */ /* 0x000e280008000800 */
[----:B------:R-:W1:Y:S01]  /*3ec0*/  LDS R4, [UR17+0x4] ;  /* 0x00000411ff047984 */ /* 0x000e620008000800 */
[----:B0-----:R-:W-:-:S04]  /*3ed0*/  FFMA R2, R3, R2, R6 ;  /* 0x0000000203027223 */ /* 0x001fc80000000006 */
[----:B-1----:R-:W-:-:S07]  /*3ee0*/  FFMA R6, R5, R4, R2 ;  /* 0x0000000405067223 */ /* 0x002fce0000000002 */
.L_x_222:
[----:B------:R-:W-:Y:S05]  /*3ef0*/  BRA.U !UP3, `(.L_x_220) ;  /* 0x000000010b207547 */ /* 0x000fea000b800000 */
[----:B------:R-:W0:Y:S01]  /*3f00*/  LDCU UR17, c[0x0][0x3bc] ;  /* 0x00007780ff1177ac */ /* 0x000e220008000800 */
[----:B---34-:R-:W-:-:S04]  /*3f10*/  IADD3 R0, PT, PT, R9, UR5, RZ ;  /* 0x0000000509007c10 */ /* 0x018fc8000fffe0ff */
[----:B------:R-:W-:-:S05]  /*3f20*/  LEA R0, R0, UR38, 0x2 ;  /* 0x0000002600007c11 */ /* 0x000fca000f8e10ff */
[----:B------:R-:W-:Y:S01]  /*3f30*/  LDS R3, [R0] ;  /* 0x0000000000037984 */ /* 0x000fe20000000800 */
[----:B0-----:R-:W-:-:S04]  /*3f40*/  UIMAD UR17, UR4, UR17, UR5 ;  /* 0x00000011041172a4 */ /* 0x001fc8000f8e0205 */
[----:B------:R-:W-:-:S09]  /*3f50*/  ULEA UR17, UR17, UR13, 0x2 ;  /* 0x0000000d11117291 */ /* 0x000fd2000f8e10ff */
[----:B------:R-:W0:Y:S02]  /*3f60*/  LDS R2, [UR17] ;  /* 0x00000011ff027984 */ /* 0x000e240008000800 */
[----:B0-----:R-:W-:-:S07]  /*3f70*/  FFMA R6, R3, R2, R6 ;  /* 0x0000000203067223 */ /* 0x001fce0000000006 */
.L_x_220:
[----:B------:R-:W3:Y:S02]  /*3f80*/  LDC R5, c[0x0][0x3c8] ;  /* 0x0000f200ff057b82 */ /* 0x000ee40000000800 */
[----:B---34-:R-:W-:Y:S01]  /*3f90*/  IMAD R0, R8, R5, UR4 ;  /* 0x0000000408007e24 */ /* 0x018fe2000f8e0205 */
[----:B------:R-:W-:-:S04]  /*3fa0*/  UIADD3 UR4, UPT, UPT, UR4, 0x1, URZ ;  /* 0x0000000104047890 */ /* 0x000fc8000fffe0ff */
[----:B------:R-:W-:Y:S02]  /*3fb0*/  LEA R3, R0, UR16, 0x2 ;  /* 0x0000001000037c11 */ /* 0x000fe4000f8e10ff */
[----:B------:R-:W-:-:S03]  /*3fc0*/  ISETP.NE.AND P0, PT, R5, UR4, PT ;  /* 0x0000000405007c0c */ /* 0x000fc6000bf05270 */
[----:B------:R0:W-:Y:S10]  /*3fd0*/  STS [R3], R6 ;  /* 0x0000000603007388 */ /* 0x0001f40000000800 */
[----:B0-----:R-:W-:Y:S05]  /*3fe0*/  @!P0 BRA `(.L_x_216) ;  /* 0x0000000000b88947 */ /* 0x001fea0003800000 */
[----:B------:R-:W-:Y:S05]  /*3ff0*/  BRA `(.L_x_223) ;  /* 0xfffffff800847947 */ /* 0x000fea000383ffff */
.L_x_217:
[----:B------:R-:W-:Y:S01]  /*4000*/  UISETP.GE.U32.AND UP2, UPT, UR23, 0x7, UPT ;  /* 0x000000071700788c */ /* 0x000fe2000bf46070 */
[----:B0-----:R-:W-:-:S08]  /*4010*/  HFMA2 R3, -RZ, RZ, 0, 0 ;  /* 0x00000000ff037431 */ /* 0x001fd000000001ff */
[----:B------:R-:W-:Y:S05]  /*4020*/  BRA.U !UP2, `(.L_x_224) ;  /* 0x000000010a407547 */ /* 0x000fea000b800000 */
[----:B------:R-:W0:Y:S01]  /*4030*/  LDC R3, c[0x0][0x3c8] ;  /* 0x0000f200ff037b82 */ /* 0x000e220000000800 */
[----:B------:R-:W-:-:S05]  /*4040*/  UMOV UR4, URZ ;  /* 0x000000ff00047c82 */ /* 0x000fca0008000000 */
.L_x_225:
[----:B01234-:R-:W-:Y:S01]  /*4050*/  IMAD R0, R8, R3, UR4 ;  /* 0x0000000408007e24 */ /* 0x01ffe2000f8e0203 */
        /* <DEDUP_REMOVED lines=12> */
[----:B------:R-:W-:-:S07]  /*4120*/  IMAD.U32 R3, RZ, RZ, UR12 ;  /* 0x0000000cff037e24 */ /* 0x000fce000f8e00ff */
.L_x_224:
[----:B------:R-:W-:-:S09]  /*4130*/  UISETP.NE.AND UP2, UPT, UR22, URZ, UPT ;  /* 0x000000ff1600728c */ /* 0x000fd2000bf45270 */
[----:B------:R-:W-:Y:S05]  /*4140*/  BRA.U !UP2, `(.L_x_216) ;  /* 0x000000010a607547 */ /* 0x000fea000b800000 */
[----:B------:R-:W-:Y:S02]  /*4150*/  UISETP.GE.U32.AND UP2, UPT, UR36, 0x3, UPT ;  /* 0x000000032400788c */ /* 0x000fe4000bf46070 */
[----:B------:R-:W-:-:S07]  /*4160*/  UISETP.NE.AND UP3, UPT, UR21, URZ, UPT ;  /* 0x000000ff1500728c */ /* 0x000fce000bf65270 */
[----:B------:R-:W-:Y:S05]  /*4170*/  BRA.U !UP2, `(.L_x_226) ;  /* 0x000000010a207547 */ /* 0x000fea000b800000 */
[----:B------:R-:W0:Y:S02]  /*4180*/  LDCU UR4, c[0x0][0x3c8] ;  /* 0x00007900ff0477ac */ /* 0x000e240008000800 */
[----:B01234-:R-:W-:Y:S01]  /*4190*/  IMAD R0, R8, UR4, R3 ;  /* 0x0000000408007c24 */ /* 0x01ffe2000f8e0203 */
[----:B------:R-:W-:-:S04]  /*41a0*/  IADD3 R3, PT, PT, R3, 0x4, RZ ;  /* 0x0000000403037810 */ /* 0x000fc80007ffe0ff */
[----:B------:R-:W-:-:S05]  /*41b0*/  LEA R0, R0, UR16, 0x2 ;  /* 0x0000001000007c11 */ /* 0x000fca000f8e10ff */
[----:B------:R0:W-:Y:S04]  /*41c0*/  STS [R0], RZ ;  /* 0x000000ff00007388 */ /* 0x0001e80000000800 */
[----:B------:R0:W-:Y:S04]  /*41d0*/  STS [R0+0x4], RZ ;  /* 0x000004ff00007388 */ /* 0x0001e80000000800 */
[----:B------:R0:W-:Y:S04]  /*41e0*/  STS [R0+0x8], RZ ;  /* 0x000008ff00007388 */ /* 0x0001e80000000800 */
[----:B------:R0:W-:Y:S02]  /*41f0*/  STS [R0+0xc], RZ ;  /* 0x00000cff00007388 */ /* 0x0001e40000000800 */
.L_x_226:
[----:B------:R-:W-:Y:S05]  /*4200*/  BRA.U !UP3, `(.L_x_216) ;  /* 0x000000010b307547 */ /* 0x000fea000b800000 */
[----:B------:R-:W-:Y:S02]  /*4210*/  ISETP.NE.AND P0, PT, RZ, UR37, PT ;  /* 0x00000025ff007c0c */ /* 0x000fe4000bf05270 */
[----:B------:R-:W-:-:S11]  /*4220*/  ISETP.NE.AND P1, PT, RZ, UR18, PT ;  /* 0x00000012ff007c0c */ /* 0x000fd6000bf25270 */
[----:B01234-:R-:W0:Y:S08]  /*4230*/  @P0 LDC R0, c[0x0][0x3c8] ;  /* 0x0000f200ff000b82 */ /* 0x01fe300000000800 */
[----:B------:R-:W1:Y:S01]  /*4240*/  @P1 LDC R2, c[0x0][0x3c8] ;  /* 0x0000f200ff021b82 */ /* 0x000e620000000800 */
[----:B0-----:R-:W-:Y:S01]  /*4250*/  @P0 IMAD R0, R8, R0, R3 ;  /* 0x0000000008000224 */ /* 0x001fe200078e0203 */
[----:B------:R-:W-:-:S04]  /*4260*/  @P0 IADD3 R3, PT, PT, R3, 0x2, RZ ;  /* 0x0000000203030810 */ /* 0x000fc80007ffe0ff */
[----:B------:R-:W-:Y:S01]  /*4270*/  @P0 LEA R0, R0, UR16, 0x2 ;  /* 0x0000001000000c11 */ /* 0x000fe2000f8e10ff */
[----:B-1----:R-:W-:-:S04]  /*4280*/  @P1 IMAD R3, R8, R2, R3 ;  /* 0x0000000208031224 */ /* 0x002fc800078e0203 */
[----:B------:R0:W-:Y:S01]  /*4290*/  @P0 STS [R0], RZ ;  /* 0x000000ff00000388 */ /* 0x0001e20000000800 */
[----:B------:R-:W-:-:S03]  /*42a0*/  @P1 LEA R3, R3, UR16, 0x2 ;  /* 0x0000001003031c11 */ /* 0x000fc6000f8e10ff */
[----:B------:R0:W-:Y:S04]  /*42b0*/  @P0 STS [R0+0x4], RZ ;  /* 0x000004ff00000388 */ /* 0x0001e80000000800 */
[----:B------:R0:W-:Y:S02]  /*42c0*/  @P1 STS [R3], RZ ;  /* 0x000000ff03001388 */ /* 0x0001e40000000800 */
.L_x_216:
[----:B01234-:R-:W-:Y:S01]  /*42d0*/  MOV R0, RZ ;  /* 0x000000ff00007202 */ /* 0x01ffe20000000f00 */
[----:B------:R-:W-:Y:S06]  /*42e0*/  BRA.U !UP0, `(.L_x_227) ;  /* 0x0000000508387547 */ /* 0x000fec000b800000 */
[----:B------:R-:W-:Y:S01]  /*42f0*/  UISETP.GE.U32.AND UP2, UPT, UR26, 0x7, UPT ;  /* 0x000000071a00788c */ /* 0x000fe2000bf46070 */
[----:B------:R-:W-:Y:S01]  /*4300*/  HFMA2 R0, -RZ, RZ, 0, 0 ;  /* 0x00000000ff007431 */ /* 0x000fe200000001ff */
[----:B------:R-:W-:-:S07]  /*4310*/  UMOV UR4, URZ ;  /* 0x000000ff00047c82 */ /* 0x000fce0008000000 */
[----:B------:R-:W-:Y:S05]  /*4320*/  BRA.U !UP2, `(.L_x_228) ;  /* 0x000000010a847547 */ /* 0x000fea000b800000 */
[----:B------:R-:W-:Y:S01]  /*4330*/  MOV R0, RZ ;  /* 0x000000ff00007202 */ /* 0x000fe20000000f00 */
[----:B------:R-:W-:-:S06]  /*4340*/  UMOV UR4, URZ ;  /* 0x000000ff00047c82 */ /* 0x000fcc0008000000 */
.L_x_229:
[----:B------:R-:W-:Y:S01]  /*4350*/  VIADD R2, R9, UR4 ;  /* 0x0000000409027c36 */ /* 0x000fe20008000000 */
[----:B------:R-:W-:-:S04]  /*4360*/  UIADD3 UR4, UPT, UPT, UR4, 0x8, URZ ;  /* 0x0000000804047890 */ /* 0x000fc8000fffe0ff */
[C---:B------:R-:W-:Y:S01]  /*4370*/  LEA R17, R2.reuse, UR38, 0x2 ;  /* 0x0000002602117c11 */ /* 0x040fe2000f8e10ff */
        /* <DEDUP_REMOVED lines=12> */
[----:B------:R-:W-:Y:S04]  /*4440*/  LDS R4, [R17+0x14] ;  /* 0x0000140011047984 */ /* 0x000fe80000000800 */
[----:B------:R-:W5:Y:S01]  /*4450*/  LDS R5, [R18+0x14] ;  /* 0x0000140012057984 */ /* 0x000f620000000800 */
[----:B0-----:R-:W-:-:S03]  /*4460*/  FFMA R19, R19, R20, R0 ;  /* 0x0000001413137223 */ /* 0x001fc60000000000 */
[----:B------:R-:W-:Y:S04]  /*4470*/  LDS R2, [R17+0x18] ;  /* 0x0000180011027984 */ /* 0x000fe80000000800 */
[----:B------:R-:W0:Y:S01]  /*4480*/  LDS R3, [R18+0x18] ;  /* 0x0000180012037984 */ /* 0x000e220000000800 */
[----:B-1----:R-:W-:-:S03]  /*4490*/  FFMA R19, R22, R21, R19 ;  /* 0x0000001516137223 */ /* 0x002fc60000000013 */
[----:B------:R-:W-:Y:S04]  /*44a0*/  LDS R15, [R17+0x1c] ;  /* 0x00001c00110f7984 */ /* 0x000fe80000000800 */
[----:B------:R-:W1:Y:S01]  /*44b0*/  LDS R16, [R18+0x1c] ;  /* 0x00001c0012107984 */ /* 0x000e620000000800 */
        /* <DEDUP_REMOVED lines=8> */
.L_x_228:
[----:B------:R-:W-:-:S09]  /*4540*/  UISETP.NE.AND UP2, UPT, UR27, URZ, UPT ;  /* 0x000000ff1b00728c */ /* 0x000fd2000bf45270 */
[----:B------:R-:W-:Y:S05]  /*4550*/  BRA.U !UP2, `(.L_x_227) ;  /* 0x000000010a9c7547 */ /* 0x000fea000b800000 */
[----:B------:R-:W-:Y:S02]  /*4560*/  UISETP.GE.U32.AND UP2, UPT, UR33, 0x3, UPT ;  /* 0x000000032100788c */ /* 0x000fe4000bf46070 */
[----:B------:R-:W-:-:S07]  /*4570*/  UISETP.NE.AND UP3, UPT, UR29, URZ, UPT ;  /* 0x000000ff1d00728c */ /* 0x000fce000bf65270 */
[----:B------:R-:W-:Y:S05]  /*4580*/  BRA.U !UP2, `(.L_x_230) ;  /* 0x000000010a407547 */ /* 0x000fea000b800000 */
[----:B------:R-:W-:Y:S01]  /*4590*/  IADD3 R2, PT, PT, R9, UR4, RZ ;  /* 0x0000000409027c10 */ /* 0x000fe2000fffe0ff */
[----:B------:R-:W-:-:S03]  /*45a0*/  UIADD3 UR4, UPT, UPT, UR4, 0x4, URZ ;  /* 0x0000000404047890 */ /* 0x000fc6000fffe0ff */
[C---:B------:R-:W-:Y:S02]  /*45b0*/  LEA R3, R2.reuse, UR38, 0x2 ;  /* 0x0000002602037c11 */ /* 0x040fe4000f8e10ff */
        /* <DEDUP_REMOVED lines=8> */
[----:B------:R-:W3:Y:S01]  /*4640*/  LDS R18, [R2+0xc] ;  /* 0x00000c0002127984 */ /* 0x000ee20000000800 */
[----:B0-----:R-:W-:-:S04]  /*4650*/  FFMA R4, R5, R4, R0 ;  /* 0x0000000405047223 */ /* 0x001fc80000000000 */
[----:B-1----:R-:W-:-:S04]  /*4660*/  FFMA R4, R7, R6, R4 ;  /* 0x0000000607047223 */ /* 0x002fc80000000004 */
[----:B--2---:R-:W-:-:S04]  /*4670*/  FFMA R4, R15, R16, R4 ;  /* 0x000000100f047223 */ /* 0x004fc80000000004 */
[----:B---3--:R-:W-:-:S07]  /*4680*/  FFMA R0, R17, R18, R4 ;  /* 0x0000001211007223 */ /* 0x008fce0000000004 */
.L_x_230:
[----:B------:R-:W-:Y:S05]  /*4690*/  BRA.U !UP3, `(.L_x_227) ;  /* 0x000000010b4c7547 */ /* 0x000fea000b800000 */
[----:B------:R-:W-:Y:S01]  /*46a0*/  UISETP.NE.AND UP2, UPT, UR34, URZ, UPT ;  /* 0x000000ff2200728c */ /* 0x000fe2000bf45270 */
[----:B------:R-:W-:-:S08]  /*46b0*/  ISETP.NE.AND P0, PT, RZ, UR31, PT ;  /* 0x0000001fff007c0c */ /* 0x000fd0000bf05270 */
        /* <DEDUP_REMOVED lines=8> */
[----:B------:R-:W1:Y:S01]  /*4740*/  LDS R6, [R2+0x4] ;  /* 0x0000040002067984 */ /* 0x000e620000000800 */
[----:B0-----:R-:W-:-:S04]  /*4750*/  FFMA R0, R5, R4, R0 ;  /* 0x0000000405007223 */ /* 0x001fc80000000000 */
[----:B-1----:R-:W-:-:S07]  /*4760*/  FFMA R0, R7, R6, R0 ;  /* 0x0000000607007223 */ /* 0x002fce0000000000 */
.L_x_231:
[----:B------:R-:W-:-:S04]  /*4770*/  @P0 IADD3 R2, PT, PT, R9, UR4, RZ ;  /* 0x0000000409020c10 */ /* 0x000fc8000fffe0ff */
[C---:B------:R-:W-:Y:S02]  /*4780*/  @P0 LEA R3, R2.reuse, UR38, 0x2 ;  /* 0x0000002602030c11 */ /* 0x040fe4000f8e10ff */
[----:B------:R-:W-:-:S04]  /*4790*/  @P0 LEA R2, R2, UR35, 0x2 ;  /* 0x0000002302020c11 */ /* 0x000fc8000f8e10ff */
[----:B------:R-:W-:Y:S04]  /*47a0*/  @P0 LDS R3, [R3] ;  /* 0x0000000003030984 */ /* 0x000fe80000000800 */
[----:B------:R-:W0:Y:S02]  /*47b0*/  @P0 LDS R2, [R2] ;  /* 0x0000000002020984 */ /* 0x000e240000000800 */
[----:B0-----:R-:W-:-:S07]  /*47c0*/  @P0 FFMA R0, R3, R2, R0 ;  /* 0x0000000203000223 */ /* 0x001fce0000000000 */
.L_x_227:
[----:B------:R-:W-:Y:S05]  /*47d0*/  BRA.U !UP1, `(.L_x_232) ;  /* 0x0000000509bc7547 */ /* 0x000fea000b800000 */
[----:B------:R-:W-:Y:S01]  /*47e0*/  UISETP.GE.U32.AND UP2, UPT, UR23, 0x7, UPT ;  /* 0x000000071700788c */ /* 0x000fe2000bf46070 */
[----:B------:R-:W-:-:S08]  /*47f0*/  UMOV UR4, URZ ;  /* 0x000000ff00047c82 */ /* 0x000fd00008000000 */
[----:B------:R-:W-:Y:S05]  /*4800*/  BRA.U !UP2, `(.L_x_233) ;  /* 0x000000010ac47547 */ /* 0x000fea000b800000 */
[----:B------:R-:W0:Y:S01]  /*4810*/  LDC R3, c[0x0][0x3c8] ;  /* 0x0000f200ff037b82 */ /* 0x000e220000000800 */
[----:B------:R-:W-:-:S05]  /*4820*/  UMOV UR4, URZ ;  /* 0x000000ff00047c82 */ /* 0x000fca0008000000 */
.L_x_234:
[----:B0-----:R-:W-:Y:S01]  /*4830*/  IMAD R4, R8, R3, UR4 ;  /* 0x0000000408047e24 */ /* 0x001fe2000f8e0203 */
[----:B------:R-:W-:-:S04]  /*4840*/  UIADD3 UR4, UPT, UPT, UR4, 0x8, URZ ;  /* 0x0000000804047890 */ /* 0x000fc8000fffe0ff */
[C---:B-1----:R-:W-:Y:S01]  /*4850*/  LEA R2, R4.reuse, UR16, 0x2 ;  /* 0x0000001004027c11 */ /* 0x042fe2000f8e10ff */
[----:B------:R-:W-:Y:S01]  /*4860*/  UISETP.NE.AND UP2, UPT, UR4, UR12, UPT ;  /* 0x0000000c0400728c */ /* 0x000fe2000bf45270 */
[----:B------:R-:W-:-:S03]  /*4870*/  LEA R4, R4, UR40, 0x2 ;  /* 0x0000002804047c11 */ /* 0x000fc6000f8e10ff */
[----:B------:R-:W0:Y:S04]  /*4880*/  LDS R7, [R2] ;  /* 0x0000000002077984 */ /* 0x000e280000000800 */
[----:B------:R-:W1:Y:S04]  /*4890*/  LDS R5, [R4] ;  /* 0x0000000004057984 */ /* 0x000e680000000800 */
[----:B------:R-:W2:Y:S04]  /*48a0*/  LDS R15, [R2+0x8] ;  /* 0x00000800020f7984 */ /* 0x000ea80000000800 */
[----:B------:R-:W-:Y:S01]  /*48b0*/  LDS R17, [R2+0xc] ;  /* 0x00000c0002117984 */ /* 0x000fe20000000800 */
[----:B0-----:R-:W-:-:S03]  /*48c0*/  FADD R6, R7, -R0 ;  /* 0x8000000007067221 */ /* 0x001fc60000000000 */
[----:B------:R-:W0:Y:S01]  /*48d0*/  LDS R7, [R2+0x4] ;  /* 0x0000040002077984 */ /* 0x000e220000000800 */
[----:B-1----:R-:W-:Y:S01]  /*48e0*/  FMUL R5, R5, R6 ;  /* 0x0000000605057220 */ /* 0x002fe20000400000 */
[----:B--2---:R-:W-:-:S04]  /*48f0*/  FADD R15, R15, -R0 ;  /* 0x800000000f0f7221 */ /* 0x004fc80000000000 */
[----:B------:R-:W-:Y:S04]  /*4900*/  STS [R2], R5 ;  /* 0x0000000502007388 */ /* 0x000fe80000000800 */
[----:B------:R-:W1:Y:S01]  /*4910*/  LDS R6, [R4+0x4] ;  /* 0x0000040004067984 */ /* 0x000e620000000800 */
[----:B0-----:R-:W-:-:S04]  /*4920*/  FADD R7, R7, -R0 ;  /* 0x8000000007077221 */ /* 0x001fc80000000000 */
[----:B-1----:R-:W-:-:S05]  /*4930*/  FMUL R7, R6, R7 ;  /* 0x0000000706077220 */ /* 0x002fca0000400000 */
        /* <DEDUP_REMOVED lines=30> */
.L_x_233:
[----:B------:R-:W-:-:S09]  /*4b20*/  UISETP.NE.AND UP2, UPT, UR22, URZ, UPT ;  /* 0x000000ff1600728c */ /* 0x000fd2000bf45270 */
[----:B------:R-:W-:Y:S05]  /*4b30*/  BRA.U !UP2, `(.L_x_232) ;  /* 0x000000010ae47547 */ /* 0x000fea000b800000 */
[----:B------:R-:W-:Y:S02]  /*4b40*/  UISETP.GE.U32.AND UP2, UPT, UR36, 0x3, UPT ;  /* 0x000000032400788c */ /* 0x000fe4000bf46070 */
[----:B------:R-:W-:-:S07]  /*4b50*/  UISETP.NE.AND UP3, UPT, UR21, URZ, UPT ;  /* 0x000000ff1500728c */ /* 0x000fce000bf65270 */
[----:B------:R-:W-:Y:S05]  /*4b60*/  BRA.U !UP2, `(.L_x_235) ;  /* 0x000000010a647547 */ /* 0x000fea000b800000 */
[----:B------:R-:W1:Y:S02]  /*4b70*/  LDC R3, c[0x0][0x3c8] ;  /* 0x0000f200ff037b82 */ /* 0x000e640000000800 */
[----:B-1----:R-:W-:Y:S01]  /*4b80*/  IMAD R2, R8, R3, UR4 ;  /* 0x0000000408027e24 */ /* 0x002fe2000f8e0203 */
[----:B------:R-:W-:-:S04]  /*4b90*/  UIADD3 UR4, UPT, UPT, UR4, 0x4, URZ ;  /* 0x0000000404047890 */ /* 0x000fc8000fffe0ff */
[C---:B------:R-:W-:Y:S02]  /*4ba0*/  LEA R4, R2.reuse, UR16, 0x2 ;  /* 0x0000001002047c11 */ /* 0x040fe4000f8e10ff */
[----:B------:R-:W-:-:S03]  /*4bb0*/  LEA R2, R2, UR40, 0x2 ;  /* 0x0000002802027c11 */ /* 0x000fc6000f8e10ff */
[----:B------:R-:W0:Y:S04]  /*4bc0*/  LDS R5, [R4] ;  /* 0x0000000004057984 */ /* 0x000e280000000800 */
[----:B------:R-:W1:Y:S04]  /*4bd0*/  LDS R3, [R2] ;  /* 0x0000000002037984 */ /* 0x000e680000000800 */
[----:B------:R-:W2:Y:S04]  /*4be0*/  LDS R7, [R4+0x4] ;  /* 0x0000040004077984 */ /* 0x000ea80000000800 */
[----:B------:R-:W-:Y:S01]  /*4bf0*/  LDS R15, [R4+0xc] ;  /* 0x00000c00040f7984 */ /* 0x000fe20000000800 */
[----:B0-----:R-:W-:-:S04]  /*4c00*/  FADD R6, R5, -R0 ;  /* 0x8000000005067221 */ /* 0x001fc80000000000 */
[----:B-1----:R-:W-:Y:S01]  /*4c10*/  FMUL R3, R3, R6 ;  /* 0x0000000603037220 */ /* 0x002fe20000400000 */
[----:B--2---:R-:W-:-:S04]  /*4c20*/  FADD R6, R7, -R0 ;  /* 0x8000000007067221 */ /* 0x004fc80000000000 */
        /* <DEDUP_REMOVED lines=13> */
.L_x_235:
[----:B------:R-:W-:Y:S05]  /*4d00*/  BRA.U !UP3, `(.L_x_232) ;  /* 0x000000010b707547 */ /* 0x000fea000b800000 */
[----:B------:R-:W-:Y:S02]  /*4d10*/  UISETP.NE.AND UP2, UPT, UR37, URZ, UPT ;  /* 0x000000ff2500728c */ /* 0x000fe4000bf45270 */
[----:B------:R-:W-:-:S07]  /*4d20*/  UISETP.NE.AND UP3, UPT, UR18, URZ, UPT ;  /* 0x000000ff1200728c */ /* 0x000fce000bf65270 */
[----:B------:R-:W-:Y:S05]  /*4d30*/  BRA.U !UP2, `(.L_x_236) ;  /* 0x000000010a3c7547 */ /* 0x000fea000b800000 */
[----:B0-----:R-:W0:Y:S02]  /*4d40*/  LDC R3, c[0x0][0x3c8] ;  /* 0x0000f200ff037b82 */ /* 0x001e240000000800 */
[----:B0-----:R-:W-:Y:S01]  /*4d50*/  IMAD R3, R8, R3, UR4 ;  /* 0x0000000408037e24 */ /* 0x001fe2000f8e0203 */
[----:B------:R-:W-:-:S04]  /*4d60*/  UIADD3 UR4, UPT, UPT, UR4, 0x2, URZ ;  /* 0x0000000204047890 */ /* 0x000fc8000fffe0ff */
[C---:B------:R-:W-:Y:S02]  /*4d70*/  LEA R7, R3.reuse, UR16, 0x2 ;  /* 0x0000001003077c11 */ /* 0x040fe4000f8e10ff */
[----:B------:R-:W-:-:S03]  /*4d80*/  LEA R6, R3, UR40, 0x2 ;  /* 0x0000002803067c11 */ /* 0x000fc6000f8e10ff */
[----:B------:R-:W0:Y:S04]  /*4d90*/  LDS R3, [R7] ;  /* 0x0000000007037984 */ /* 0x000e280000000800 */
[----:B-1----:R-:W1:Y:S04]  /*4da0*/  LDS R2, [R6] ;  /* 0x0000000006027984 */ /* 0x002e680000000800 */
[----:B------:R-:W2:Y:S01]  /*4db0*/  LDS R5, [R7+0x4] ;  /* 0x0000040007057984 */ /* 0x000ea20000000800 */
[----:B0-----:R-:W-:-:S04]  /*4dc0*/  FADD R3, R3, -R0 ;  /* 0x8000000003037221 */ /* 0x001fc80000000000 */
[----:B-1----:R-:W-:Y:S01]  /*4dd0*/  FMUL R2, R2, R3 ;  /* 0x0000000302027220 */ /* 0x002fe20000400000 */
[----:B--2---:R-:W-:-:S04]  /*4de0*/  FADD R4, R5, -R0 ;  /* 0x8000000005047221 */ /* 0x004fc80000000000 */
[----:B------:R-:W-:Y:S04]  /*4df0*/  STS [R7], R2 ;  /* 0x0000000207007388 */ /* 0x000fe80000000800 */
[----:B------:R-:W0:Y:S02]  /*4e00*/  LDS R3, [R6+0x4] ;  /* 0x0000040006037984 */ /* 0x000e240000000800 */
[----:B0-----:R-:W-:-:S05]  /*4e10*/  FMUL R3, R3, R4 ;  /* 0x0000000403037220 */ /* 0x001fca0000400000 */
[----:B------:R2:W-:Y:S02]  /*4e20*/  STS [R7+0x4], R3 ;  /* 0x0000040307007388 */ /* 0x0005e40000000800 */
.L_x_236:
[----:B------:R-:W-:Y:S05]  /*4e30*/  BRA.U !UP3, `(.L_x_232) ;  /* 0x000000010b247547 */ /* 0x000fea000b800000 */
[----:B0-2---:R-:W1:Y:S02]  /*4e40*/  LDC R3, c[0x0][0x3c8] ;  /* 0x0000f200ff037b82 */ /* 0x005e640000000800 */
[----:B-1----:R-:W-:-:S05]  /*4e50*/  IMAD R2, R8, R3, UR4 ;  /* 0x0000000408027e24 */ /* 0x002fca000f8e0203 */
[C---:B------:R-:W-:Y:S02]  /*4e60*/  LEA R3, R2.reuse, UR16, 0x2 ;  /* 0x0000001002037c11 */ /* 0x040fe4000f8e10ff */
[----:B------:R-:W-:-:S03]  /*4e70*/  LEA R2, R2, UR40, 0x2 ;  /* 0x0000002802027c11 */ /* 0x000fc6000f8e10ff */
[----:B------:R-:W0:Y:S04]  /*4e80*/  LDS R5, [R3] ;  /* 0x0000000003057984 */ /* 0x000e280000000800 */
[----:B------:R-:W1:Y:S01]  /*4e90*/  LDS R2, [R2] ;  /* 0x0000000002027984 */ /* 0x000e620000000800 */
[----:B0-----:R-:W-:-:S04]  /*4ea0*/  FADD R5, R5, -R0 ;  /* 0x8000000005057221 */ /* 0x001fc80000000000 */
[----:B-1----:R-:W-:-:S05]  /*4eb0*/  FMUL R0, R2, R5 ;  /* 0x0000000502007220 */ /* 0x002fca0000400000 */
[----:B------:R3:W-:Y:S02]  /*4ec0*/  STS [R3], R0 ;  /* 0x0000000003007388 */ /* 0x0007e40000000800 */
.L_x_232:
[----:B------:R-:W-:Y:S05]  /*4ed0*/  BRA.U !UP0, `(.L_x_237) ;  /* 0x00000009086c7547 */ /* 0x000fea000b800000 */
[----:B---3--:R-:W-:Y:S01]  /*4ee0*/  IMAD R0, R14, UR24, R13 ;  /* 0x000000180e007c24 */ /* 0x008fe2000f8e020d */
[----:B------:R-:W-:Y:S06]  /*4ef0*/  BRA.U !UP1, `(.L_x_238) ;  /* 0x0000000509f87547 */ /* 0x000fec000b800000 */
[----:B------:R-:W-:-:S05]  /*4f00*/  UMOV UR4, URZ ;  /* 0x000000ff00047c82 */ /* 0x000fca0008000000 */
.L_x_244:
[----:B------:R-:W-:Y:S01]  /*4f10*/  UISETP.GE.U32.AND UP1, UPT, UR23, 0x7, UPT ;  /* 0x000000071700788c */ /* 0x000fe2000bf26070 */
[----:B-1----:R-:W-:Y:S01]  /*4f20*/  HFMA2 R2, -RZ, RZ, 0, 0 ;  /* 0x00000000ff027431 */ /* 0x002fe200000001ff */
[----:B------:R-:W-:-:S07]  /*4f30*/  UMOV UR5, URZ ;  /* 0x000000ff00057c82 */ /* 0x000fce0008000000 */
[----:B------:R-:W-:Y:S05]  /*4f40*/  BRA.U !UP1, `(.L_x_239) ;  /* 0x0000000109b87547 */ /* 0x000fea000b800000 */
[----:B------:R-:W1:Y:S01]  /*4f50*/  S2UR UR17, SR_CgaCtaId ;  /* 0x00000000001179c3 */ /* 0x000e620000008800 */
[----:B------:R-:W-:Y:S01]  /*4f60*/  UMOV UR5, 0x400 ;  /* 0x0000040000057882 */ /* 0x000fe20000000000 */
[----:B------:R-:W-:Y:S01]  /*4f70*/  MOV R2, RZ ;  /* 0x000000ff00027202 */ /* 0x000fe20000000f00 */
[----:B------:R-:W3:Y:S05]  /*4f80*/  LDCU UR45, c[0x0][0x3bc] ;  /* 0x00007780ff2d77ac */ /* 0x000eea0008000800 */
[----:B0-2---:R-:W0:Y:S01]  /*4f90*/  LDC R3, c[0x0][0x3c8] ;  /* 0x0000f200ff037b82 */ /* 0x005e220000000800 */
[----:B-1----:R-:W-:-:S03]  /*4fa0*/  ULEA UR42, UR17, UR5, 0x18 ;  /* 0x00000005112a7291 */ /* 0x002fc6000f8ec0ff */
[----:B---3--:R-:W-:-:S09]  /*4fb0*/  UMOV UR5, URZ ;  /* 0x000000ff00057c82 */ /* 0x008fd20008000000 */
.L_x_240:
[----:B------:R-:W-:Y:S02]  /*4fc0*/  UIMAD UR17, UR5, UR45, UR4 ;  /* 0x0000002d051172a4 */ /* 0x000fe4000f8e0204 */
[----:B0-----:R-:W-:Y:S01]  /*4fd0*/  IMAD R4, R8, R3, UR5 ;  /* 0x0000000508047e24 */ /* 0x001fe2000f8e0203 */
        /* <DEDUP_REMOVED lines=22> */
[----:B------:R-:W5:Y:S01]  /*5140*/  LDS R7, [UR44] ;  /* 0x0000002cff077984 */ /* 0x000f620008000800 */
        /* <DEDUP_REMOVED lines=14> */
.L_x_239:
[----:B------:R-:W-:-:S09]  /*5230*/  UISETP.NE.AND UP1, UPT, UR22, URZ, UPT ;  /* 0x000000ff1600728c */ /* 0x000fd2000bf25270 */
[----:B------:R-:W-:Y:S05]  /*5240*/  BRA.U !UP1, `(.L_x_241) ;  /* 0x0000000109f87547 */ /* 0x000fea000b800000 */
[----:B------:R-:W-:Y:S02]  /*5250*/  UISETP.GE.U32.AND UP1, UPT, UR36, 0x3, UPT ;  /* 0x000000032400788c */ /* 0x000fe4000bf26070 */
[----:B------:R-:W-:-:S07]  /*5260*/  UISETP.NE.AND UP2, UPT, UR21, URZ, UPT ;  /* 0x000000ff1500728c */ /* 0x000fce000bf45270 */
        /* <DEDUP_REMOVED lines=26> */
.L_x_242:
[----:B------:R-:W-:Y:S05]  /*5410*/  BRA.U !UP2, `(.L_x_241) ;  /* 0x000000010a847547 */ /* 0x000fea000b800000 */
[----:B------:R-:W-:Y:S02]  /*5420*/  UISETP.NE.AND UP1, UPT, UR37, URZ, UPT ;  /* 0x000000ff2500728c */ /* 0x000fe4000bf25270 */
        /* <DEDUP_REMOVED lines=13> */
[----:B------:R-:W-:Y:S04]  /*5500*/  LDS R4, [UR42] ;  /* 0x0000002aff047984 */ /* 0x000fe80008000800 */
[----:B------:R-:W0:Y:S04]  /*5510*/  LDS R5, [R3] ;  /* 0x0000000003057984 */ /* 0x000e280000000800 */
[----:B------:R-:W-:Y:S04]  /*5520*/  LDS R7, [R3+0x4] ;  /* 0x0000040003077984 */ /* 0x000fe80000000800 */
[----:B------:R-:W1:Y:S01]  /*5530*/  LDS R6, [UR17] ;  /* 0x00000011ff067984 */ /* 0x000e620008000800 */
[----:B0-----:R-:W-:-:S04]  /*5540*/  FFMA R2, R5, R4, R2 ;  /* 0x0000000405027223 */ /* 0x001fc80000000002 */
[----:B-1----:R-:W-:-:S07]  /*5550*/  FFMA R2, R7, R6, R2 ;  /* 0x0000000607027223 */ /* 0x002fce0000000002 */
.L_x_243:
        /* <DEDUP_REMOVED lines=8> */
[----:B0-----:R-:W-:-:S05]  /*55e0*/  IMAD R3, R8, R3, UR5 ;  /* 0x0000000508037e24 */ /* 0x001fca000f8e0203 */
[----:B------:R-:W-:-:S03]  /*55f0*/  LEA R3, R3, UR16, 0x2 ;  /* 0x0000001003037c11 */ /* 0x000fc6000f8e10ff */
[----:B------:R-:W-:Y:S04]  /*5600*/  LDS R4, [UR17] ;  /* 0x00000011ff047984 */ /* 0x000fe80008000800 */
[----:B------:R-:W0:Y:S02]  /*5610*/  LDS R3, [R3] ;  /* 0x0000000003037984 */ /* 0x000e240000000800 */
[----:B0-----:R-:W-:-:S07]  /*5620*/  FFMA R2, R3, R4, R2 ;  /* 0x0000000403027223 */ /* 0x001fce0000000002 */
.L_x_241:
[----:B0-----:R-:W0:Y:S01]  /*5630*/  LDC.64 R4, c[0x0][0x3d8] ;  /* 0x0000f600ff047b82 */ /* 0x001e220000000a00 */
[----:B------:R-:W1:Y:S01]  /*5640*/  LDCU UR5, c[0x0][0x3d0] ;  /* 0x00007a00ff0577ac */ /* 0x000e620008000800 */
[----:B--2---:R-:W-:-:S04]  /*5650*/  VIADD R3, R0, UR4 ;  /* 0x0000000400037c36 */ /* 0x004fc80008000000 */
[----:B0-----:R-:W-:-:S04]  /*5660*/  IMAD.WIDE R4, R3, 0x4, R4 ;  /* 0x0000000403047825 */ /* 0x001fc800078e0204 */
[----:B-1----:R-:W-:Y:S01]  /*5670*/  FMUL R3, R2, UR5 ;  /* 0x0000000502037c20 */ /* 0x002fe20008400000 */
[----:B------:R-:W0:Y:S04]  /*5680*/  LDCU UR5, c[0x0][0x3bc] ;  /* 0x00007780ff0577ac */ /* 0x000e280008000800 */
[----:B------:R4:W-:Y:S01]  /*5690*/  REDG.E.ADD.F32.FTZ.RN.STRONG.GPU desc[UR8][R4.64], R3 ;  /* 0x00000003040079a6 */ /* 0x0009e2000c12f308 */
[----:B------:R-:W-:-:S04]  /*56a0*/  UIADD3 UR4, UPT, UPT, UR4, 0x1, URZ ;  /* 0x0000000104047890 */ /* 0x000fc8000fffe0ff */
[----:B0-----:R-:W-:-:S09]  /*56b0*/  UISETP.NE.AND UP1, UPT, UR4, UR5, UPT ;  /* 0x000000050400728c */ /* 0x001fd2000bf25270 */
[----:B----4-:R-:W-:Y:S05]  /*56c0*/  BRA.U !UP1, `(.L_x_237) ;  /* 0x0000000109707547 */ /* 0x010fea000b800000 */
[----:B------:R-:W-:Y:S05]  /*56d0*/  BRA `(.L_x_244) ;  /* 0xfffffff8000c7947 */ /* 0x000fea000383ffff */
.L_x_238:
[----:B------:R-:W-:Y:S01]  /*56e0*/  UISETP.GE.U32.AND UP1, UPT, UR26, 0x3, UPT ;  /* 0x000000031a00788c */ /* 0x000fe2000bf26070 */
[----:B------:R-:W-:-:S08]  /*56f0*/  UMOV UR4, URZ ;  /* 0x000000ff00047c82 */ /* 0x000fd00008000000 */
[----:B------:R-:W-:Y:S05]  /*5700*/  BRA.U !UP1, `(.L_x_245) ;  /* 0x0000000109307547 */ /* 0x000fea000b800000 */
[----:B0-----:R-:W0:Y:S01]  /*5710*/  LDC.64 R4, c[0x0][0x3d8] ;  /* 0x0000f600ff047b82 */ /* 0x001e220000000a00 */
[----:B------:R-:W-:-:S05]  /*5720*/  UMOV UR4, URZ ;  /* 0x000000ff00047c82 */ /* 0x000fca0008000000 */
.L_x_246:
[----:B--2---:R-:W-:-:S05]  /*5730*/  IADD3 R3, PT, PT, R0, UR4, RZ ;  /* 0x0000000400037c10 */ /* 0x004fca000fffe0ff */
[----:B01----:R-:W-:-:S05]  /*5740*/  IMAD.WIDE R2, R3, 0x4, R4 ;  /* 0x0000000403027825 */ /* 0x003fca00078e0204 */
[----:B------:R3:W-:Y:S04]  /*5750*/  REDG.E.ADD.F32.FTZ.RN.STRONG.GPU desc[UR8][R2.64], R11 ;  /* 0x0000000b020079a6 */ /* 0x0007e8000c12f308 */
[----:B------:R3:W-:Y:S04]  /*5760*/  REDG.E.ADD.F32.FTZ.RN.STRONG.GPU desc[UR8][R2.64+0x4], R11 ;  /* 0x0000040b020079a6 */ /* 0x0007e8000c12f308 */
[----:B------:R3:W-:Y:S04]  /*5770*/  REDG.E.ADD.F32.FTZ.RN.STRONG.GPU desc[UR8][R2.64+0x8], R11 ;  /* 0x0000080b020079a6 */ /* 0x0007e8000c12f308 */
[----:B------:R3:W-:Y:S01]  /*5780*/  REDG.E.ADD.F32.FTZ.RN.STRONG.GPU desc[UR8][R2.64+0xc], R11 ;  /* 0x00000c0b020079a6 */ /* 0x0007e2000c12f308 */
[----:B------:R-:W-:-:S04]  /*5790*/  UIADD3 UR4, UPT, UPT, UR4, 0x4, URZ ;  /* 0x0000000404047890 */ /* 0x000fc8000fffe0ff */
[----:B------:R-:W-:-:S09]  /*57a0*/  UISETP.NE.AND UP1, UPT, UR4, UR15, UPT ;  /* 0x0000000f0400728c */ /* 0x000fd2000bf25270 */
[----:B---3--:R-:W-:Y:S05]  /*57b0*/  BRA.U UP1, `(.L_x_246) ;  /* 0xfffffffd01dc7547 */ /* 0x008fea000b83ffff */
[----:B------:R-:W-:-:S05]  /*57c0*/  UMOV UR4, UR15 ;  /* 0x0000000f00047c82 */ /* 0x000fca0008000000 */
.L_x_245:
[----:B------:R-:W-:-:S09]  /*57d0*/  UISETP.NE.AND UP1, UPT, UR29, URZ, UPT ;  /* 0x000000ff1d00728c */ /* 0x000fd2000bf25270 */
[----:B------:R-:W-:Y:S05]  /*57e0*/  BRA.U !UP1, `(.L_x_237) ;  /* 0x0000000109287547 */ /* 0x000fea000b800000 */
[----:B012---:R-:W0:Y:S01]  /*57f0*/  LDC.64 R2, c[0x0][0x3d8] ;  /* 0x0000f600ff027b82 */ /* 0x007e220000000a00 */
        /* <DEDUP_REMOVED lines=9> */
.L_x_237:
[----:B------:R-:W-:Y:S06]  /*5890*/  BAR.SYNC.DEFER_BLOCKING 0x0 ;  /* 0x0000000000007b1d */ /* 0x000fec0000010000 */
[----:B------:R-:W-:Y:S05]  /*58a0*/  BRA.U !UP0, `(.L_x_247) ;  /* 0x0000000908f87547 */ /* 0x000fea000b800000 */
[----:B------:R-:W5:Y:S01]  /*58b0*/  LDCU UR4, c[0x0][0x3cc] ;  /* 0x00007980ff0477ac */ /* 0x000f620008000800 */
[----:B------:R-:W-:Y:S01]  /*58c0*/  BSSY.RECONVERGENT B0, `(.L_x_247) ;  /* 0x00000bc000007945 */ /* 0x000fe20003800200 */
[----:B-----5:R-:W-:-:S09]  /*58d0*/  UISETP.GE.AND UP1, UPT, UR4, 0x1, UPT ;  /* 0x000000010400788c */ /* 0x020fd2000bf26270 */
[----:B------:R-:W-:Y:S05]  /*58e0*/  BRA.U !UP1, `(.L_x_248) ;  /* 0x0000000509fc7547 */ /* 0x000fea000b800000 */
[----:B------:R-:W-:-:S05]  /*58f0*/  UMOV UR4, URZ ;  /* 0x000000ff00047c82 */ /* 0x000fca0008000000 */
.L_x_257:
[----:B------:R-:W5:Y:S01]  /*5900*/  LDCU UR5, c[0x0][0x3cc] ;  /* 0x00007980ff0577ac */ /* 0x000f620008000800 */
[----:B---3--:R-:W-:Y:S01]  /*5910*/  HFMA2 R0, -RZ, RZ, 0, 0 ;  /* 0x00000000ff007431 */ /* 0x008fe200000001ff */
[----:B-----5:R-:W-:-:S03]  /*5920*/  UISETP.GE.U32.AND UP1, UPT, UR5, 0x8, UPT ;  /* 0x000000080500788c */ /* 0x020fc6000bf26070 */
[----:B------:R-:W-:-:S06]  /*5930*/  UMOV UR5, URZ ;  /* 0x000000ff00057c82 */ /* 0x000fcc0008000000 */
[----:B------:R-:W-:Y:S05]  /*5940*/  BRA.U !UP1, `(.L_x_249) ;  /* 0x0000000109c47547 */ /* 0x000fea000b800000 */
[----:B012-4-:R-:W0:Y:S01]  /*5950*/  LDC R3, c[0x0][0x3c8] ;  /* 0x0000f200ff037b82 */ /* 0x017e220000000800 */
[----:B------:R-:W-:Y:S01]  /*5960*/  MOV R0, RZ ;  /* 0x000000ff00007202 */ /* 0x000fe20000000f00 */
[----:B------:R-:W1:Y:S01]  /*5970*/  LDCU UR44, c[0x0][0x3bc] ;  /* 0x00007780ff2c77ac */ /* 0x000e620008000800 */
[----:B------:R-:W-:-:S05]  /*5980*/  UMOV UR5, URZ ;  /* 0x000000ff00057c82 */ /* 0x000fca0008000000 */
.L_x_250:
[----:B-1----:R-:W-:Y:S02]  /*5990*/  UIMAD UR17, UR5, UR44, UR4 ;  /* 0x0000002c051172a4 */ /* 0x002fe4000f8e0204 */
        /* <DEDUP_REMOVED lines=8> */
[----:B------:R-:W-:-:S02]  /*5a20*/  ULEA UR43, UR44, UR42, 0x2 ;  /* 0x0000002a2c2b7291 */ /* 0x000fc4000f8e10ff */
[----:B------:R-:W0:Y:S01]  /*5a30*/  LDS R5, [UR17] ;  /* 0x00000011ff057984 */ /* 0x000e220008000800 */
[----:B------:R-:W-:Y:S01]  /*5a40*/  VIADD R6, R4, UR6 ;  /* 0x0000000604067c36 */ /* 0x000fe20008000000 */
[----:B------:R-:W-:Y:S02]  /*5a50*/  ULEA UR17, UR44, UR43, 0x2 ;  /* 0x0000002b2c117291 */ /* 0x000fe4000f8e10ff */
[----:B------:R-:W-:Y:S02]  /*5a60*/  LDS R2, [R16+UR6] ;  /* 0x0000000610027984 */ /* 0x000fe40008000800 */
[----:B------:R-:W-:Y:S02]  /*5a70*/  IADD3 R23, PT, PT, R6, UR6, RZ ;  /* 0x0000000606177c10 */ /* 0x000fe4000fffe0ff */
[----:B------:R-:W1:Y:S01]  /*5a80*/  LDS R15, [UR42] ;  /* 0x0000002aff0f7984 */ /* 0x000e620008000800 */
[----:B------:R-:W-:Y:S01]  /*5a90*/  ULEA UR42, UR44, UR17, 0x2 ;  /* 0x000000112c2a7291 */ /* 0x000fe2000f8e10ff */
[----:B------:R-:W-:-:S02]  /*5aa0*/  IADD3 R22, PT, PT, R23, UR6, RZ ;  /* 0x0000000617167c10 */ /* 0x000fc4000fffe0ff */
[----:B------:R-:W-:Y:S02]  /*5ab0*/  LDS R4, [R4+UR6] ;  /* 0x0000000604047984 */ /* 0x000fe40008000800 */
[----:B------:R-:W-:Y:S02]  /*5ac0*/  IADD3 R20, PT, PT, R22, UR6, RZ ;  /* 0x0000000616147c10 */ /* 0x000fe4000fffe0ff */
[----:B------:R-:W2:Y:S01]  /*5ad0*/  LDS R17, [UR43] ;  /* 0x0000002bff117984 */ /* 0x000ea20008000800 */
[----:B------:R-:W-:Y:S01]  /*5ae0*/  ULEA UR43, UR44, UR42, 0x2 ;  /* 0x0000002a2c2b7291 */ /* 0x000fe2000f8e10ff */
[----:B------:R-:W-:Y:S02]  /*5af0*/  IADD3 R18, PT, PT, R20, UR6, RZ ;  /* 0x0000000614127c10 */ /* 0x000fe4000fffe0ff */
        /* <DEDUP_REMOVED lines=22> */
.L_x_249:
[----:B------:R-:W-:-:S09]  /*5c60*/  UISETP.NE.AND UP1, UPT, UR20, URZ, UPT ;  /* 0x000000ff1400728c */ /* 0x000fd2000bf25270 */
[----:B------:R-:W-:Y:S05]  /*5c70*/  BRA.U !UP1, `(.L_x_251) ;  /* 0x0000000109dc7547 */ /* 0x000fea000b800000 */
[----:B------:R-:W-:Y:S02]  /*5c80*/  UISETP.GE.U32.AND UP1, UPT, UR39, 0x3, UPT ;  /* 0x000000032700788c */ /* 0x000fe4000bf26070 */
[----:B------:R-:W-:-:S07]  /*5c90*/  UISETP.NE.AND UP2, UPT, UR19, URZ, UPT ;  /* 0x000000ff1300728c */ /* 0x000fce000bf45270 */
[----:B------:R-:W-:Y:S05]  /*5ca0*/  BRA.U !UP1, `(.L_x_252) ;  /* 0x0000000109607547 */ /* 0x000fea000b800000 */
[----:B012-4-:R-:W0:Y:S01]  /*5cb0*/  LDC R3, c[0x0][0x3c8] ;  /* 0x0000f200ff037b82 */ /* 0x017e220000000800 */
[----:B------:R-:W1:Y:S02]  /*5cc0*/  LDCU UR42, c[0x0][0x3bc] ;  /* 0x00007780ff2a77ac */ /* 0x000e640008000800 */
[----:B-1----:R-:W-:-:S04]  /*5cd0*/  UIMAD UR17, UR5, UR42, UR4 ;  /* 0x0000002a051172a4 */ /* 0x002fc8000f8e0204 */
        /* <DEDUP_REMOVED lines=9> */
[----:B------:R-:W0:Y:S02]  /*5d70*/  LDS R3, [R2] ;  /* 0x0000000002037984 */ /* 0x000e240000000800 */
[----:B------:R-:W-:Y:S02]  /*5d80*/  VIADD R15, R5, UR6 ;  /* 0x00000006050f7c36 */ /* 0x000fe40008000000 */
        /* <DEDUP_REMOVED lines=10> */
.L_x_252:
[----:B------:R-:W-:Y:S05]  /*5e30*/  BRA.U !UP2, `(.L_x_251) ;  /* 0x000000010a6c7547 */ /* 0x000fea000b800000 */
[----:B------:R-:W-:Y:S02]  /*5e40*/  UISETP.NE.AND UP1, UPT, UR41, URZ, UPT ;  /* 0x000000ff2900728c */ /* 0x000fe4000bf25270 */
        /* <DEDUP_REMOVED lines=13> */
[----:B------:R-:W1:Y:S01]  /*5f20*/  LDS R4, [UR17] ;  /* 0x00000011ff047984 */ /* 0x000e620008000800 */
[----:B0-----:R-:W-:-:S04]  /*5f30*/  FFMA R0, R5, R2, R0 ;  /* 0x0000000205007223 */ /* 0x001fc80000000000 */
[----:B-1----:R-:W-:-:S07]  /*5f40*/  FFMA R0, R7, R4, R0 ;  /* 0x0000000407007223 */ /* 0x002fce0000000000 */
.L_x_253:
[----:B------:R-:W-:Y:S05]  /*5f50*/  BRA.U !UP2, `(.L_x_251) ;  /* 0x000000010a247547 */ /* 0x000fea000b800000 */
[----:B012-4-:R-:W0:Y:S01]  /*5f60*/  LDC R3, c[0x0][0x3c8] ;  /* 0x0000f200ff037b82 */ /* 0x017e220000000800 */
[----:B------:R-:W1:Y:S02]  /*5f70*/  LDCU UR17, c[0x0][0x3bc] ;  /* 0x00007780ff1177ac */ /* 0x000e640008000800 */
[----:B-1----:R-:W-:-:S04]  /*5f80*/  UIMAD UR17, UR5, UR17, UR4 ;  /* 0x00000011051172a4 */ /* 0x002fc8000f8e0204 */
[----:B------:R-:W-:Y:S01]  /*5f90*/  ULEA UR17, UR17, UR32, 0x2 ;  /* 0x0000002011117291 */ /* 0x000fe2000f8e10ff */
[----:B0-----:R-:W-:-:S05]  /*5fa0*/  IMAD R2, R3, UR5, R8 ;  /* 0x0000000503027c24 */ /* 0x001fca000f8e0208 */
[----:B------:R-:W-:-:S03]  /*5fb0*/  LEA R2, R2, UR16, 0x2 ;  /* 0x0000001002027c11 */ /* 0x000fc6000f8e10ff */
[----:B------:R-:W-:Y:S04]  /*5fc0*/  LDS R4, [UR17] ;  /* 0x00000011ff047984 */ /* 0x000fe80008000800 */
[----:B------:R-:W0:Y:S02]  /*5fd0*/  LDS R3, [R2] ;  /* 0x0000000002037984 */ /* 0x000e240000000800 */
[----:B0-----:R-:W-:-:S07]  /*5fe0*/  FFMA R0, R3, R4, R0 ;  /* 0x0000000403007223 */ /* 0x001fce0000000000 */
.L_x_251:
[----:B------:R-:W3:Y:S01]  /*5ff0*/  LDCU UR5, c[0x0][0x3d0] ;  /* 0x00007a00ff0577ac */ /* 0x000ee20008000800 */
[----:B01--4-:R-:W-:Y:S01]  /*6000*/  IADD3 R2, PT, PT, R9, UR4, RZ ;  /* 0x0000000409027c10 */ /* 0x013fe2000fffe0ff */
[----:B------:R-:W-:Y:S01]  /*6010*/  BSSY.RECONVERGENT B1, `(.L_x_254) ;  /* 0x0000007000017945 */ /* 0x000fe20003800200 */
[----:B---3--:R-:W-:Y:S02]  /*6020*/  FMUL R5, R0, UR5 ;  /* 0x0000000500057c20 */ /* 0x008fe40008400000 */
[----:B------:R-:W-:-:S07]  /*6030*/  LEA R0, R2, UR28, 0x2 ;  /* 0x0000001c02007c11 */ /* 0x000fce000f8e10ff */
.L_x_255:
[----:B------:R-:W2:Y:S02]  /*6040*/  LDS R2, [R0] ;  /* 0x0000000000027984 */ /* 0x000ea40000000800 */
[----:B--2---:R-:W-:-:S05]  /*6050*/  FADD R3, R5, R2 ;  /* 0x0000000205037221 */ /* 0x004fca0000000000 */
[----:B------:R-:W0:Y:S02]  /*6060*/  ATOMS.CAST.SPIN P0, [R0], R2, R3 ;  /* 0x000000020000758d */ /* 0x000e240001800003 */
[----:B0-----:R-:W-:Y:S05]  /*6070*/  @!P0 BRA `(.L_x_255) ;  /* 0xfffffffc00f08947 */ /* 0x001fea000383ffff */
[----:B------:R-:W-:Y:S05]  /*6080*/  BSYNC.RECONVERGENT B1 ;  /* 0x0000000000017941 */ /* 0x000fea0003800200 */
.L_x_254:
[----:B------:R-:W0:Y:S01]  /*6090*/  LDCU UR5, c[0x0][0x3bc] ;  /* 0x00007780ff0577ac */ /* 0x000e220008000800 */
[----:B------:R-:W-:-:S04]  /*60a0*/  UIADD3 UR4, UPT, UPT, UR4, 0x1, URZ ;  /* 0x0000000104047890 */ /* 0x000fc8000fffe0ff */
[----:B0-----:R-:W-:-:S09]  /*60b0*/  UISETP.NE.AND UP1, UPT, UR4, UR5, UPT ;  /* 0x000000050400728c */ /* 0x001fd2000bf25270 */
[----:B------:R-:W-:Y:S05]  /*60c0*/  BRA.U !UP1, `(.L_x_256) ;  /* 0x0000000109ec7547 */ /* 0x000fea000b800000 */
[----:B------:R-:W-:Y:S05]  /*60d0*/  BRA `(.L_x_257) ;  /* 0xfffffff800087947 */ /* 0x000fea000383ffff */
.L_x_248:
[----:B------:R-:W-:Y:S01]  /*60e0*/  UISETP.GE.U32.AND UP1, UPT, UR26, 0x3, UPT ;  /* 0x000000031a00788c */ /* 0x000fe2000bf26070 */
[----:B------:R-:W-:-:S08]  /*60f0*/  UMOV UR4, URZ ;  /* 0x000000ff00047c82 */ /* 0x000fd00008000000 */
[----:B------:R-:W-:Y:S05]  /*6100*/  BRA.U !UP1, `(.L_x_258) ;  /* 0x00000001097c7547 */ /* 0x000fea000b800000 */
[----:B------:R-:W-:-:S05]  /*6110*/  UMOV UR4, URZ ;  /* 0x000000ff00047c82 */ /* 0x000fca0008000000 */
.L_x_267:
[----:B---3--:R-:W-:Y:S01]  /*6120*/  IADD3 R0, PT, PT, R9, UR4, RZ ;  /* 0x0000000409007c10 */ /* 0x008fe2000fffe0ff */
[----:B------:R-:W-:Y:S03]  /*6130*/  BSSY.RECONVERGENT B1, `(.L_x_259) ;  /* 0x0000006000017945 */ /* 0x000fe60003800200 */
[----:B------:R-:W-:-:S07]  /*6140*/  LEA R0, R0, UR28, 0x2 ;  /* 0x0000001c00007c11 */ /* 0x000fce000f8e10ff */
.L_x_260:
[----:B01--4-:R-:W2:Y:S02]  /*6150*/  LDS R2, [R0] ;  /* 0x0000000000027984 */ /* 0x013ea40000000800 */
[----:B--2---:R-:W-:-:S05]  /*6160*/  FADD R3, R11, R2 ;  /* 0x000000020b037221 */ /* 0x004fca0000000000 */
[----:B------:R-:W0:Y:S02]  /*6170*/  ATOMS.CAST.SPIN P0, [R0], R2, R3 ;  /* 0x000000020000758d */ /* 0x000e240001800003 */
[----:B0-----:R-:W-:Y:S05]  /*6180*/  @!P0 BRA `(.L_x_260) ;  /* 0xfffffffc00f08947 */ /* 0x001fea000383ffff */
[----:B------:R-:W-:Y:S05]  /*6190*/  BSYNC.RECONVERGENT B1 ;  /* 0x0000000000017941 */ /* 0x000fea0003800200 */
.L_x_259:
[----:B------:R-:W-:Y:S01]  /*61a0*/  BSSY.RECONVERGENT B1, `(.L_x_261) ;  /* 0x0000005000017945 */ /* 0x000fe20003800200 */
.L_x_262:
[----:B------:R-:W0:Y:S02]  /*61b0*/  LDS R2, [R0+0x4] ;  /* 0x0000040000027984 */ /* 0x000e240000000800 */
[----:B0-----:R-:W-:-:S05]  /*61c0*/  FADD R3, R11, R2 ;  /* 0x000000020b037221 */ /* 0x001fca0000000000 */
[----:B------:R-:W0:Y:S02]  /*61d0*/  ATOMS.CAST.SPIN P0, [R0+0x4], R2, R3 ;  /* 0x000004020000758d */ /* 0x000e240001800003 */
[----:B0-----:R-:W-:Y:S05]  /*61e0*/  @!P0 BRA `(.L_x_262) ;  /* 0xfffffffc00f08947 */ /* 0x001fea000383ffff */
[----:B------:R-:W-:Y:S05]  /*61f0*/  BSYNC.RECONVERGENT B1 ;  /* 0x0000000000017941 */ /* 0x000fea0003800200 */
.L_x_261:
[----:B------:R-:W-:Y:S01]  /*6200*/  BSSY.RECONVERGENT B1, `(.L_x_263) ;  /* 0x0000005000017945 */ /* 0x000fe20003800200 */
.L_x_264:
[----:B------:R-:W0:Y:S02]  /*6210*/  LDS R2, [R0+0x8] ;  /* 0x0000080000027984 */ /* 0x000e240000000800 */
[----:B0-----:R-:W-:-:S05]  /*6220*/  FADD R3, R11, R2 ;  /* 0x000000020b037221 */ /* 0x001fca0000000000 */
[----:B------:R-:W0:Y:S02]  /*6230*/  ATOMS.CAST.SPIN P0, [R0+0x8], R2, R3 ;  /* 0x000008020000758d */ /* 0x000e240001800003 */
[----:B0-----:R-:W-:Y:S05]  /*6240*/  @!P0 BRA `(.L_x_264) ;  /* 0xfffffffc00f08947 */ /* 0x001fea000383ffff */
[----:B------:R-:W-:Y:S05]  /*6250*/  BSYNC.RECONVERGENT B1 ;  /* 0x0000000000017941 */ /* 0x000fea0003800200 */
.L_x_263:
[----:B------:R-:W-:Y:S01]  /*6260*/  BSSY.RECONVERGENT B1, `(.L_x_265) ;  /* 0x0000005000017945 */ /* 0x000fe20003800200 */
.L_x_266:
[----:B------:R-:W0:Y:S02]  /*6270*/  LDS R2, [R0+0xc] ;  /* 0x00000c0000027984 */ /* 0x000e240000000800 */
[----:B0-----:R-:W-:-:S05]  /*6280*/  FADD R3, R11, R2 ;  /* 0x000000020b037221 */ /* 0x001fca0000000000 */
[----:B------:R-:W0:Y:S02]  /*6290*/  ATOMS.CAST.SPIN P0, [R0+0xc], R2, R3 ;  /* 0x00000c020000758d */ /* 0x000e240001800003 */
[----:B0-----:R-:W-:Y:S05]  /*62a0*/  @!P0 BRA `(.L_x_266) ;  /* 0xfffffffc00f08947 */ /* 0x001fea000383ffff */
[----:B------:R-:W-:Y:S05]  /*62b0*/  BSYNC.RECONVERGENT B1 ;  /* 0x0000000000017941 */ /* 0x000fea0003800200 */
.L_x_265:
[----:B------:R-:W-:-:S04]  /*62c0*/  UIADD3 UR4, UPT, UPT, UR4, 0x4, URZ ;  /* 0x0000000404047890 */ /* 0x000fc8000fffe0ff */
[----:B------:R-:W-:-:S09]  /*62d0*/  UISETP.NE.AND UP1, UPT, UR4, UR15, UPT ;  /* 0x0000000f0400728c */ /* 0x000fd2000bf25270 */
[----:B------:R-:W-:Y:S05]  /*62e0*/  BRA.U UP1, `(.L_x_267) ;  /* 0xfffffffd018c7547 */ /* 0x000fea000b83ffff */
[----:B------:R-:W-:-:S05]  /*62f0*/  UMOV UR4, UR15 ;  /* 0x0000000f00047c82 */ /* 0x000fca0008000000 */
.L_x_258:
[----:B------:R-:W-:-:S09]  /*6300*/  UISETP.NE.AND UP1, UPT, UR29, URZ, UPT ;  /* 0x000000ff1d00728c */ /* 0x000fd2000bf25270 */
[----:B------:R-:W-:Y:S05]  /*6310*/  BRA.U !UP1, `(.L_x_256) ;  /* 0x0000000109587547 */ /* 0x000fea000b800000 */
[----:B---3--:R-:W-:Y:S01]  /*6320*/  IADD3 R0, PT, PT, R9, UR4, RZ ;  /* 0x0000000409007c10 */ /* 0x008fe2000fffe0ff */
[----:B------:R-:W-:Y:S01]  /*6330*/  BSSY.RECONVERGENT B1, `(.L_x_268) ;  /* 0x0000007000017945 */ /* 0x000fe20003800200 */
[----:B------:R-:W-:Y:S02]  /*6340*/  UISETP.NE.AND UP1, UPT, UR29, 0x1, UPT ;  /* 0x000000011d00788c */ /* 0x000fe4000bf25270 */
[----:B------:R-:W-:-:S09]  /*6350*/  LEA R0, R0, UR28, 0x2 ;  /* 0x0000001c00007c11 */ /* 0x000fd2000f8e10ff */
.L_x_269:
[----:B01--4-:R-:W2:Y:S02]  /*6360*/  LDS R2, [R0] ;  /* 0x0000000000027984 */ /* 0x013ea40000000800 */
[----:B--2---:R-:W-:-:S05]  /*6370*/  FADD R3, R11, R2 ;  /* 0x000000020b037221 */ /* 0x004fca0000000000 */
[----:B------:R-:W0:Y:S02]  /*6380*/  ATOMS.CAST.SPIN P0, [R0], R2, R3 ;  /* 0x000000020000758d */ /* 0x000e240001800003 */
[----:B0-----:R-:W-:Y:S05]  /*6390*/  @!P0 BRA `(.L_x_269) ;  /* 0xfffffffc00f08947 */ /* 0x001fea000383ffff */
[----:B------:R-:W-:Y:S05]  /*63a0*/  BSYNC.RECONVERGENT B1 ;  /* 0x0000000000017941 */ /* 0x000fea0003800200 */
.L_x_268:
[----:B------:R-:W-:Y:S05]  /*63b0*/  BRA.U !UP1, `(.L_x_256) ;  /* 0x0000000109307547 */ /* 0x000fea000b800000 */
[----:B------:R-:W-:Y:S01]  /*63c0*/  BSSY.RECONVERGENT B1, `(.L_x_270) ;  /* 0x0000006000017945 */ /* 0x000fe20003800200 */
[----:B------:R-:W-:-:S11]  /*63d0*/  UISETP.NE.AND UP1, UPT, UR29, 0x2, UPT ;  /* 0x000000021d00788c */ /* 0x000fd6000bf25270 */
.L_x_271:
[----:B------:R-:W0:Y:S02]  /*63e0*/  LDS R2, [R0+0x4] ;  /* 0x0000040000027984 */ /* 0x000e240000000800 */
[----:B0-----:R-:W-:-:S05]  /*63f0*/  FADD R3, R11, R2 ;  /* 0x000000020b037221 */ /* 0x001fca0000000000 */
[----:B------:R-:W0:Y:S02]  /*6400*/  ATOMS.CAST.SPIN P0, [R0+0x4], R2, R3 ;  /* 0x000004020000758d */ /* 0x000e240001800003 */
[----:B0-----:R-:W-:Y:S05]  /*6410*/  @!P0 BRA `(.L_x_271) ;  /* 0xfffffffc00f08947 */ /* 0x001fea000383ffff */
[----:B------:R-:W-:Y:S05]  /*6420*/  BSYNC.RECONVERGENT B1 ;  /* 0x0000000000017941 */ /* 0x000fea0003800200 */
.L_x_270:
[----:B------:R-:W-:Y:S05]  /*6430*/  BRA.U !UP1, `(.L_x_256) ;  /* 0x0000000109107547 */ /* 0x000fea000b800000 */
.L_x_272:
[----:B------:R-:W0:Y:S02]  /*6440*/  LDS R2, [R0+0x8] ;  /* 0x0000080000027984 */ /* 0x000e240000000800 */
[----:B0-----:R-:W-:-:S05]  /*6450*/  FADD R3, R11, R2 ;  /* 0x000000020b037221 */ /* 0x001fca0000000000 */
[----:B------:R-:W0:Y:S02]  /*6460*/  ATOMS.CAST.SPIN P0, [R0+0x8], R2, R3 ;  /* 0x000008020000758d */ /* 0x000e240001800003 */
[----:B0-----:R-:W-:Y:S05]  /*6470*/  @!P0 BRA `(.L_x_272) ;  /* 0xfffffffc00f08947 */ /* 0x001fea000383ffff */
.L_x_256:
[----:B------:R-:W-:Y:S05]  /*6480*/  BSYNC.RECONVERGENT B0 ;  /* 0x0000000000007941 */ /* 0x000fea0003800200 */
.L_x_247:
[----:B------:R-:W5:Y:S01]  /*6490*/  LDCU UR4, c[0x0][0x3c4] ;  /* 0x00007880ff0477ac */ /* 0x000f620008000800 */
[----:B------:R-:W-:-:S04]  /*64a0*/  IADD3 R14, PT, PT, R14, 0x1, RZ ;  /* 0x000000010e0e7810 */ /* 0x000fc80007ffe0ff */
[----:B-----5:R-:W-:-:S13]  /*64b0*/  ISETP.NE.AND P0, PT, R14, UR4, PT ;  /* 0x000000040e007c0c */ /* 0x020fda000bf05270 */
[----:B------:R-:W-:Y:S05]  /*64c0*/  @P0 BRA `(.L_x_273) ;  /* 0xffffffa800c00947 */ /* 0x000fea000383ffff */
.L_x_146:
[----:B------:R-:W-:Y:S05]  /*64d0*/  BRA.U !UP0, `(.L_x_274) ;  /* 0x0000000508c47547 */ /* 0x000fea000b800000 */
[----:B------:R-:W-:Y:S01]  /*64e0*/  UISETP.GE.U32.AND UP0, UPT, UR26, 0x7, UPT ;  /* 0x000000071a00788c */ /* 0x000fe2000bf06070 */
[----:B-1234-:R-:W-:Y:S01]  /*64f0*/  IMAD R0, R10, UR24, R13 ;  /* 0x000000180a007c24 */ /* 0x01efe2000f8e020d */
[----:B------:R-:W-:-:S07]  /*6500*/  UMOV UR4, URZ ;  /* 0x000000ff00047c82 */ /* 0x000fce0008000000 */
[----:B------:R-:W-:Y:S05]  /*6510*/  BRA.U !UP0, `(.L_x_275) ;  /* 0x0000000108b47547 */ /* 0x000fea000b800000 */
[----:B0-----:R-:W0:Y:S01]  /*6520*/  LDC.64 R2, c[0x0][0x3e0] ;  /* 0x0000f800ff027b82 */ /* 0x001e220000000a00 */
[----:B------:R-:W-:-:S07]  /*6530*/  UMOV UR4, URZ ;  /* 0x000000ff00047c82 */ /* 0x000fce0008000000 */
[----:B------:R-:W1:Y:S02]  /*6540*/  LDC.64 R4, c[0x0][0x3e8] ;  /* 0x0000fa00ff047b82 */ /* 0x000e640000000a00 */
.L_x_276:
[----:B------:R-:W-:Y:S01]  /*6550*/  IADD3 R17, PT, PT, R9, UR4, RZ ;  /* 0x0000000409117c10 */ /* 0x000fe2000fffe0ff */
[----:B----4-:R-:W-:Y:S01]  /*6560*/  VIADD R15, R0, UR4 ;  /* 0x00000004000f7c36 */ /* 0x010fe20008000000 */
[----:B------:R-:W-:Y:S02]  /*6570*/  UIADD3 UR4, UPT, UPT, UR4, 0x8, URZ ;  /* 0x0000000804047890 */ /* 0x000fe4000fffe0ff */
[----:B------:R-:W-:Y:S01]  /*6580*/  LEA R16, R17, UR28, 0x2 ;  /* 0x0000001c11107c11 */ /* 0x000fe2000f8e10ff */
[----:B0-----:R-:W-:Y:S01]  /*6590*/  IMAD.WIDE R6, R15, 0x4, R2 ;  /* 0x000000040f067825 */ /* 0x001fe200078e0202 */
[----:B------:R-:W-:Y:S01]  /*65a0*/  LEA R17, R17, UR30, 0x2 ;  /* 0x0000001e11117c11 */ /* 0x000fe2000f8e10ff */
[----:B------:R-:W-:Y:S02]  /*65b0*/  UISETP.NE.AND UP0, UPT, UR4, UR14, UPT ;  /* 0x0000000e0400728c */ /* 0x000fe4000bf05270 */
[----:B------:R-:W0:Y:S01]  /*65c0*/  LDS R21, [R16] ;  /* 0x0000000010157984 */ /* 0x000e220000000800 */
[----:B-1----:R-:W-:-:S03]  /*65d0*/  IMAD.WIDE R14, R15, 0x4, R4 ;  /* 0x000000040f0e7825 */ /* 0x002fc600078e0204 */
[----:B------:R-:W1:Y:S04]  /*65e0*/  LDS R23, [R17] ;  /* 0x0000000011177984 */ /* 0x000e680000000800 */
        /* <DEDUP_REMOVED lines=8> */
[----:B0-----:R-:W-:Y:S04]  /*6670*/  STG.E desc[UR8][R6.64], R21 ;  /* 0x0000001506007986 */ /* 0x001fe8000c101908 */
[----:B------:R-:W0:Y:S04]  /*6680*/  LDS R26, [R16+0x14] ;  /* 0x00001400101a7984 */ /* 0x000e280000000800 */
[----:B-1----:R-:W-:Y:S04]  /*6690*/  STG.E desc[UR8][R14.64], R23 ;  /* 0x000000170e007986 */ /* 0x002fe8000c101908 */
[----:B------:R-:W1:Y:S04]  /*66a0*/  LDS R21, [R17+0x14] ;  /* 0x0000140011157984 */ /* 0x000e680000000800 */
        /* <DEDUP_REMOVED lines=12> */
[----:B0-----:R4:W-:Y:S04]  /*6770*/  STG.E desc[UR8][R6.64+0x14], R26 ;  /* 0x0000141a06007986 */ /* 0x0019e8000c101908 */
[----:B-1----:R4:W-:Y:S04]  /*6780*/  STG.E desc[UR8][R14.64+0x14], R21 ;  /* 0x000014150e007986 */ /* 0x0029e8000c101908 */
[----:B--2---:R4:W-:Y:S04]  /*6790*/  STG.E desc[UR8][R6.64+0x18], R23 ;  /* 0x0000181706007986 */ /* 0x0049e8000c101908 */
[----:B------:R4:W-:Y:S04]  /*67a0*/  STG.E desc[UR8][R14.64+0x18], R25 ;  /* 0x000018190e007986 */ /* 0x0009e8000c101908 */
[----:B---3--:R4:W-:Y:S04]  /*67b0*/  STG.E desc[UR8][R6.64+0x1c], R28 ;  /* 0x00001c1c06007986 */ /* 0x0089e8000c101908 */
[----:B------:R4:W-:Y:S01]  /*67c0*/  STG.E desc[UR8][R14.64+0x1c], R27 ;  /* 0x00001c1b0e007986 */ /* 0x0009e2000c101908 */
[----:B------:R-:W-:Y:S05]  /*67d0*/  BRA.U UP0, `(.L_x_276) ;  /* 0xfffffffd005c7547 */ /* 0x000fea000b83ffff */
[----:B------:R-:W-:-:S05]  /*67e0*/  UMOV UR4, UR14 ;  /* 0x0000000e00047c82 */ /* 0x000fca0008000000 */
.L_x_275:
[----:B------:R-:W-:-:S09]  /*67f0*/  UISETP.NE.AND UP0, UPT, UR27, URZ, UPT ;  /* 0x000000ff1b00728c */ /* 0x000fd2000bf05270 */
[----:B------:R-:W-:Y:S05]  /*6800*/  BRA.U !UP0, `(.L_x_274) ;  /* 0x0000000108f87547 */ /* 0x000fea000b800000 */
[----:B------:R-:W-:Y:S02]  /*6810*/  UISETP.GE.U32.AND UP0, UPT, UR33, 0x3, UPT ;  /* 0x000000032100788c */ /* 0x000fe4000bf06070 */
[----:B------:R-:W-:-:S07]  /*6820*/  UISETP.NE.AND UP1, UPT, UR29, URZ, UPT ;  /* 0x000000ff1d00728c */ /* 0x000fce000bf25270 */
[----:B------:R-:W-:Y:S05]  /*6830*/  BRA.U !UP0, `(.L_x_277) ;  /* 0x0000000108647547 */ /* 0x000fea000b800000 */
[----:B0-----:R-:W-:Y:S01]  /*6840*/  IADD3 R2, PT, PT, R9, UR4, RZ ;  /* 0x0000000409027c10 */ /* 0x001fe2000fffe0ff */
[----:B------:R-:W0:Y:S01]  /*6850*/  LDC.64 R4, c[0x0][0x3e0] ;  /* 0x0000f800ff047b82 */ /* 0x000e220000000a00 */
        /* <DEDUP_REMOVED lines=23> */
.L_x_277:
[----:B------:R-:W-:Y:S05]  /*69d0*/  BRA.U !UP1, `(.L_x_274) ;  /* 0x0000000109847547 */ /* 0x000fea000b800000 */
[----:B------:R-:W-:Y:S02]  /*69e0*/  UISETP.NE.AND UP0, UPT, UR34, URZ, UPT ;  /* 0x000000ff2200728c */ /* 0x000fe4000bf05270 */
[----:B------:R-:W-:-:S07]  /*69f0*/  UISETP.NE.AND UP1, UPT, UR31, URZ, UPT ;  /* 0x000000ff1f00728c */ /* 0x000fce000bf25270 */
[----:B------:R-:W-:Y:S05]  /*6a00*/  BRA.U !UP0, `(.L_x_278) ;  /* 0x0000000108447547 */ /* 0x000fea000b800000 */
[----:B01----:R-:W-:Y:S01]  /*6a10*/  IADD3 R2, PT, PT, R9, UR4, RZ ;  /* 0x0000000409027c10 */ /* 0x003fe2000fffe0ff */
        /* <DEDUP_REMOVED lines=16> */
.L_x_278:
[----:B------:R-:W-:Y:S05]  /*6b20*/  BRA.U !UP1, `(.L_x_274) ;  /* 0x0000000109307547 */ /* 0x000fea000b800000 */
[----:B012---:R-:W-:Y:S01]  /*6b30*/  IADD3 R2, PT, PT, R9, UR4, RZ ;  /* 0x0000000409027c10 */ /* 0x007fe2000fffe0ff */
[----:B------:R-:W0:Y:S01]  /*6b40*/  LDC.64 R4, c[0x0][0x3e8] ;  /* 0x0000fa00ff047b82 */ /* 0x000e220000000a00 */
[----:B----4-:R-:W-:Y:S02]  /*6b50*/  VIADD R15, R0, UR4 ;  /* 0x00000004000f7c36 */ /* 0x010fe40008000000 */
[C---:B------:R-:W-:Y:S02]  /*6b60*/  LEA R6, R2.reuse, UR28, 0x2 ;  /* 0x0000001c02067c11 */ /* 0x040fe4000f8e10ff */
[----:B------:R-:W-:-:S03]  /*6b70*/  LEA R14, R2, UR30, 0x2 ;  /* 0x0000001e020e7c11 */ /* 0x000fc6000f8e10ff */
[----:B------:R-:W1:Y:S01]  /*6b80*/  LDS R7, [R6] ;  /* 0x0000000006077984 */ /* 0x000e620000000800 */
[----:B------:R-:W2:Y:S03]  /*6b90*/  LDC.64 R2, c[0x0][0x3e0] ;  /* 0x0000f800ff027b82 */ /* 0x000ea60000000a00 */
[----:B------:R-:W3:Y:S01]  /*6ba0*/  LDS R17, [R14] ;  /* 0x000000000e117984 */ /* 0x000ee20000000800 */
[----:B0-----:R-:W-:-:S04]  /*6bb0*/  IMAD.WIDE R4, R15, 0x4, R4 ;  /* 0x000000040f047825 */ /* 0x001fc800078e0204 */
[----:B--2---:R-:W-:-:S05]  /*6bc0*/  IMAD.WIDE R2, R15, 0x4, R2 ;  /* 0x000000040f027825 */ /* 0x004fca00078e0202 */
[----:B-1----:R0:W-:Y:S04]  /*6bd0*/  STG.E desc[UR8][R2.64], R7 ;  /* 0x0000000702007986 */ /* 0x0021e8000c101908 */
[----:B---3--:R0:W-:Y:S02]  /*6be0*/  STG.E desc[UR8][R4.64], R17 ;  /* 0x0000001104007986 */ /* 0x0081e4000c101908 */
.L_x_274:
[----:B------:R-:W5:Y:S01]  /*6bf0*/  LDCU UR4, c[0x0][0x3c0] ;  /* 0x00007800ff0477ac */ /* 0x000f620008000800 */
[----:B------:R-:W-:-:S04]  /*6c00*/  IADD3 R10, PT, PT, R10, 0x1, RZ ;  /* 0x000000010a0a7810 */ /* 0x000fc80007ffe0ff */
[----:B-----5:R-:W-:-:S13]  /*6c10*/  ISETP.NE.AND P0, PT, R10, UR4, PT ;  /* 0x000000040a007c0c */ /* 0x020fda000bf05270 */
[----:B------:R-:W-:Y:S05]  /*6c20*/  @P0 BRA `(.L_x_279) ;  /* 0xffffff9400dc0947 */ /* 0x000fea000383ffff */
[----:B------:R-:W-:Y:S05]  /*6c30*/  EXIT ;  /* 0x000000000000794d */ /* 0x000fea0003800000 */
        .weak           $__internal_0_$__cuda_sm20_rcp_rn_f32_slowpath
        .type           $__internal_0_$__cuda_sm20_rcp_rn_f32_slowpath,@function
        .size           $__internal_0_$__cuda_sm20_rcp_rn_f32_slowpath,(.L_x_447 - $__internal_0_$__cuda_sm20_rcp_rn_f32_slowpath)
$__internal_0_$__cuda_sm20_rcp_rn_f32_slowpath:
[----:B------:R-:W-:Y:S01]  /*6c40*/  SHF.L.U32 R2, R0, 0x1, RZ ;  /* 0x0000000100027819 */ /* 0x000fe200000006ff */
[----:B------:R-:W-:Y:S03]  /*6c50*/  BSSY.RECONVERGENT B1, `(.L_x_280) ;  /* 0x0000030000017945 */ /* 0x000fe60003800200 */
[----:B------:R-:W-:-:S04]  /*6c60*/  SHF.R.U32.HI R2, RZ, 0x18, R2 ;  /* 0x00000018ff027819 */ /* 0x000fc80000011602 */
[----:B------:R-:W-:-:S13]  /*6c70*/  ISETP.NE.U32.AND P0, PT, R2, RZ, PT ;  /* 0x000000ff0200720c */ /* 0x000fda0003f05070 */
[----:B------:R-:W-:Y:S05]  /*6c80*/  @P0 BRA `(.L_x_281) ;  /* 0x0000000000280947 */ /* 0x000fea0003800000 */
[----:B------:R-:W-:-:S04]  /*6c90*/  SHF.L.U32 R2, R0, 0x1, RZ ;  /* 0x0000000100027819 */ /* 0x000fc800000006ff */
[----:B------:R-:W-:-:S13]  /*6ca0*/  ISETP.NE.AND P0, PT, R2, RZ, PT ;  /* 0x000000ff0200720c */ /* 0x000fda0003f05270 */
[----:B------:R-:W-:Y:S01]  /*6cb0*/  @P0 FFMA R7, R0, 1.84467440737095516160e+19, RZ ;  /* 0x5f80000000070823 */ /* 0x000fe200000000ff */
[----:B------:R-:W-:Y:S08]  /*6cc0*/  @!P0 MUFU.RCP R5, R0 ;  /* 0x0000000000058308 */ /* 0x000ff00000001000 */
[----:B------:R-:W0:Y:S02]  /*6cd0*/  @P0 MUFU.RCP R2, R7 ;  /* 0x0000000700020308 */ /* 0x000e240000001000 */
[----:B0-----:R-:W-:-:S04]  /*6ce0*/  @P0 FFMA R15, R7, R2, -1 ;  /* 0xbf800000070f0423 */ /* 0x001fc80000000002 */
[----:B------:R-:W-:-:S04]  /*6cf0*/  @P0 FADD.FTZ R15, -R15, -RZ ;  /* 0x800000ff0f0f0221 */ /* 0x000fc80000010100 */
[----:B------:R-:W-:-:S04]  /*6d00*/  @P0 FFMA R2, R2, R15, R2 ;  /* 0x0000000f02020223 */ /* 0x000fc80000000002 */
[----:B------:R-:W-:Y:S01]  /*6d10*/  @P0 FFMA R5, R2, 1.84467440737095516160e+19, RZ ;  /* 0x5f80000002050823 */ /* 0x000fe200000000ff */
[----:B------:R-:W-:Y:S06]  /*6d20*/  BRA `(.L_x_282) ;  /* 0x0000000000887947 */ /* 0x000fec0003800000 */
.L_x_281:
[----:B------:R-:W-:-:S04]  /*6d30*/  IADD3 R17, PT, PT, R2, -0xfd, RZ ;  /* 0xffffff0302117810 */ /* 0x000fc80007ffe0ff */
[----:B------:R-:W-:-:S13]  /*6d40*/  ISETP.GT.U32.AND P0, PT, R17, 0x1, PT ;  /* 0x000000011100780c */ /* 0x000fda0003f04070 */
[----:B------:R-:W-:Y:S05]  /*6d50*/  @P0 BRA `(.L_x_283) ;  /* 0x0000000000780947 */ /* 0x000fea0003800000 */
[----:B------:R-:W-:Y:S01]  /*6d60*/  LOP3.LUT R5, R0, 0x7fffff, RZ, 0xc0, !PT ;  /* 0x007fffff00057812 */ /* 0x000fe200078ec0ff */
[----:B------:R-:W-:Y:S01]  /*6d70*/  HFMA2 R18, -RZ, RZ, 0, 1.78813934326171875e-07 ;  /* 0x00000003ff127431 */ /* 0x000fe200000001ff */
[----:B------:R-:W-:Y:S02]  /*6d80*/  IADD3 R2, PT, PT, R2, -0xfc, RZ ;  /* 0xffffff0402027810 */ /* 0x000fe40007ffe0ff */
[----:B------:R-:W-:-:S04]  /*6d90*/  LOP3.LUT R5, R5, 0x3f800000, RZ, 0xfc, !PT ;  /* 0x3f80000005057812 */ /* 0x000fc800078efcff */
[----:B------:R-:W0:Y:S01]  /*6da0*/  MUFU.RCP R16, R5 ;  /* 0x0000000500107308 */ /* 0x000e220000001000 */
[----:B------:R-:W-:Y:S01]  /*6db0*/  SHF.L.U32 R18, R18, R17, RZ ;  /* 0x0000001112127219 */ /* 0x000fe200000006ff */
[----:B0-----:R-:W-:-:S04]  /*6dc0*/  FFMA R7, R5, R16, -1 ;  /* 0xbf80000005077423 */ /* 0x001fc80000000010 */
[----:B------:R-:W-:-:S04]  /*6dd0*/  FADD.FTZ R7, -R7, -RZ ;  /* 0x800000ff07077221 */ /* 0x000fc80000010100 */
[CCC-:B------:R-:W-:Y:S01]  /*6de0*/  FFMA.RM R15, R16.reuse, R7.reuse, R16.reuse ;  /* 0x00000007100f7223 */ /* 0x1c0fe20000004010 */
[----:B------:R-:W-:-:S04]  /*6df0*/  FFMA.RP R16, R16, R7, R16 ;  /* 0x0000000710107223 */ /* 0x000fc80000008010 */
[C---:B------:R-:W-:Y:S02]  /*6e00*/  LOP3.LUT R7, R15.reuse, 0x7fffff, RZ, 0xc0, !PT ;  /* 0x007fffff0f077812 */ /* 0x040fe400078ec0ff */
[----:B------:R-:W-:Y:S02]  /*6e10*/  FSETP.NEU.FTZ.AND P0, PT, R15, R16, PT ;  /* 0x000000100f00720b */ /* 0x000fe40003f1d000 */
[----:B------:R-:W-:Y:S02]  /*6e20*/  LOP3.LUT R7, R7, 0x800000, RZ, 0xfc, !PT ;  /* 0x0080000007077812 */ /* 0x000fe400078efcff */
[----:B------:R-:W-:Y:S02]  /*6e30*/  SEL R15, RZ, 0xffffffff, !P0 ;  /* 0xffffffffff0f7807 */ /* 0x000fe40004000000 */
[----:B------:R-:W-:-:S03]  /*6e40*/  LOP3.LUT R18, R18, R7, RZ, 0xc0, !PT ;  /* 0x0000000712127212 */ /* 0x000fc600078ec0ff */
[----:B------:R-:W-:Y:S01]  /*6e50*/  IMAD.MOV R16, RZ, RZ, -R15 ;  /* 0x000000ffff107224 */ /* 0x000fe200078e0a0f */
[----:B------:R-:W-:-:S04]  /*6e60*/  SHF.R.U32.HI R18, RZ, R17, R18 ;  /* 0x00000011ff127219 */ /* 0x000fc80000011612 */
[----:B------:R-:W-:Y:S02]  /*6e70*/  LOP3.LUT P1, RZ, R16, R17, R7, 0xf8, !PT ;  /* 0x0000001110ff7212 */ /* 0x000fe4000782f807 */
[C---:B------:R-:W-:Y:S02]  /*6e80*/  LOP3.LUT P0, RZ, R18.reuse, 0x1, RZ, 0xc0, !PT ;  /* 0x0000000112ff7812 */ /* 0x040fe4000780c0ff */
[----:B------:R-:W-:-:S04]  /*6e90*/  LOP3.LUT P2, RZ, R18, 0x2, RZ, 0xc0, !PT ;  /* 0x0000000212ff7812 */ /* 0x000fc8000784c0ff */
[----:B------:R-:W-:Y:S02]  /*6ea0*/  PLOP3.LUT P0, PT, P0, P1, P2, 0xe0, 0x0 ;  /* 0x000000000000781c */ /* 0x000fe40000703c20 */
[----:B------:R-:W-:Y:S02]  /*6eb0*/  LOP3.LUT P1, RZ, R0, 0x7fffff, RZ, 0xc0, !PT ;  /* 0x007fffff00ff7812 */ /* 0x000fe4000782c0ff */
[----:B------:R-:W-:-:S04]  /*6ec0*/  SEL R5, RZ, 0x1, !P0 ;  /* 0x00000001ff057807 */ /* 0x000fc80004000000 */
[----:B------:R-:W-:-:S04]  /*6ed0*/  IADD3 R5, PT, PT, -R5, RZ, RZ ;  /* 0x000000ff05057210 */ /* 0x000fc80007ffe1ff */
[----:B------:R-:W-:Y:S02]  /*6ee0*/  ISETP.GE.AND P0, PT, R5, RZ, PT ;  /* 0x000000ff0500720c */ /* 0x000fe40003f06270 */
[----:B------:R-:W-:-:S11]  /*6ef0*/  SHF.R.U32.HI R5, RZ, R2, R7 ;  /* 0x00000002ff057219 */ /* 0x000fd60000011607 */
[----:B------:R-:W-:-:S04]  /*6f00*/  @!P0 IADD3 R5, PT, PT, R5, 0x1, RZ ;  /* 0x0000000105058810 */ /* 0x000fc80007ffe0ff */
[----:B------:R-:W-:-:S04]  /*6f10*/  @!P1 SHF.L.U32 R5, R5, 0x1, RZ ;  /* 0x0000000105059819 */ /* 0x000fc800000006ff */
[----:B------:R-:W-:Y:S01]  /*6f20*/  LOP3.LUT R5, R5, 0x80000000, R0, 0xf8, !PT ;  /* 0x8000000005057812 */ /* 0x000fe200078ef800 */
[----:B------:R-:W-:Y:S06]  /*6f30*/  BRA `(.L_x_282) ;  /* 0x0000000000047947 */ /* 0x000fec0003800000 */
.L_x_283:
[----:B------:R0:W1:Y:S02]  /*6f40*/  MUFU.RCP R5, R0 ;  /* 0x0000000000057308 */ /* 0x0000640000001000 */
.L_x_282:
[----:B------:R-:W-:Y:S05]  /*6f50*/  BSYNC.RECONVERGENT B1 ;  /* 0x0000000000017941 */ /* 0x000fea0003800200 */
.L_x_280:
[----:B------:R-:W-:-:S04]  /*6f60*/  MOV R7, 0x0 ;  /* 0x0000000000077802 */ /* 0x000fc80000000f00 */
[----:B01----:R-:W-:Y:S05]  /*6f70*/  RET.REL.NODEC R6 `(_Z27flash_attn_1_bwd_f32_kernelPKfS0_S0_S0_S0_S0_S0_iiiiiifPfS1_S1_) ;  /* 0xffffff9006207950 */ /* 0x003fea0003c3ffff */
.L_x_284:
        /* <DEDUP_REMOVED lines=16> */
.L_x_447:


//--------------------- .text._Z27flash_attn_2_fwd_f32_kernelPKfS0_S0_iiiiiifPfS1_ --------------------------
	.section	.text._Z27flash_attn_2_fwd_f32_kernelPKfS0_S0_iiiiiifPfS1_,"ax",@progbits
	.align	128
        .global         _Z27flash_attn_2_fwd_f32_kernelPKfS0_S0_iiiiiifPfS1_
        .type           _Z27flash_attn_2_fwd_f32_kernelPKfS0_S0_iiiiiifPfS1_,@function
        .size           _Z27flash_attn_2_fwd_f32_kernelPKfS0_S0_iiiiiifPfS1_,(.L_x_448 - _Z27flash_attn_2_fwd_f32_kernelPKfS0_S0_iiiiiifPfS1_)
        .other          _Z27flash_attn_2_fwd_f32_kernelPKfS0_S0_iiiiiifPfS1_,@"STO_CUDA_ENTRY STV_DEFAULT"
_Z27flash_attn_2_fwd_f32_kernelPKfS0_S0_iiiiiifPfS1_:
.text._Z27flash_attn_2_fwd_f32_kernelPKfS0_S0_iiiiiifPfS1_:
[----:B------:R-:W-:Y:S08]  /*0000*/  LDC R1, c[0x0][0x37c] ;  /* 0x0000df00ff017b82 */ /* 0x000ff00000000800 */
[----:B------:R-:W0:Y:S01]  /*0010*/  LDC R0, c[0x0][0x3a4] ;  /* 0x0000e900ff007b82 */ /* 0x000e220000000800 */
[----:B------:R-:W1:Y:S01]  /*0020*/  LDCU UR6, c[0x0][0x374] ;  /* 0x00006e80ff0677ac */ /* 0x000e620008000800 */
[----:B------:R-:W2:Y:S06]  /*0030*/  LDCU.64 UR12, c[0x0][0x398] ;  /* 0x00007300ff0c77ac */ /* 0x000eac0008000a00 */
[----:B------:R-:W3:Y:S08]  /*0040*/  S2UR UR7, SR_CTAID.X ;  /* 0x00000000000779c3 */ /* 0x000ef00000002500 */
[----:B------:R-:W4:Y:S01]  /*0050*/  S2UR UR4, SR_CTAID.Y ;  /* 0x00000000000479c3 */ /* 0x000f220000002600 */
[----:B0-----:R-:W-:-:S13]  /*0060*/  ISETP.GE.AND P0, PT, R0, 0x1, PT ;  /* 0x000000010000780c */ /* 0x001fda0003f06270 */
[----:B-1234-:R-:W-:Y:S05]  /*0070*/  @!P0 EXIT ;  /* 0x000000000000894d */ /* 0x01efea0003800000 */
[----:B------:R-:W0:Y:S01]  /*0080*/  S2R R2, SR_TID.X ;  /* 0x0000000000027919 */ /* 0x000e220000002100 */
[----:B------:R-:W1:Y:S01]  /*0090*/  S2UR UR5, SR_CgaCtaId ;  /* 0x00000000000579c3 */ /* 0x000e620000008800 */
[----:B------:R-:W2:Y:S01]  /*00a0*/  LDCU UR8, c[0x0][0x3a8] ;  /* 0x00007500ff0877ac */ /* 0x000ea20008000800 */
[----:B------:R-:W-:Y:S01]  /*00b0*/  MOV R3, UR13 ;  /* 0x0000000d00037c02 */ /* 0x000fe20008000f00 */
[----:B------:R-:W-:Y:S02]  /*00c0*/  UIMAD UR7, UR7, UR6, URZ ;  /* 0x00000006070772a4 */ /* 0x000fe4000f8e02ff */
[----:B------:R-:W-:Y:S01]  /*00d0*/  UIMAD UR4, UR4, UR12, URZ ;  /* 0x0000000c040472a4 */ /* 0x000fe2000f8e02ff */
[----:B------:R-:W3:Y:S03]  /*00e0*/  LDCU UR6, c[0x0][0x3b0] ;  /* 0x00007600ff0677ac */ /* 0x000ee60008000800 */
[----:B------:R-:W-:-:S02]  /*00f0*/  UIMAD UR7, UR7, UR12, UR4 ;  /* 0x0000000c070772a4 */ /* 0x000fc4000f8e0204 */
[----:B------:R-:W-:Y:S01]  /*0100*/  ULOP3.LUT UR17, UR13, 0x7, URZ, 0xc0, !UPT ;  /* 0x000000070d117892 */ /* 0x000fe2000f8ec0ff */
[----:B------:R-:W-:Y:S01]  /*0110*/  UMOV UR4, 0x400 ;  /* 0x0000040000047882 */ /* 0x000fe20000000000 */
[----:B------:R-:W-:Y:S02]  /*0120*/  UIADD3 UR19, UPT, UPT, UR13, -0x1, URZ ;  /* 0xffffffff0d137890 */ /* 0x000fe4000fffe0ff */
[----:B--2---:R-:W-:Y:S02]  /*0130*/  UIMAD UR8, UR8, UR13, URZ ;  /* 0x0000000d080872a4 */ /* 0x004fe4000f8e02ff */
[----:B------:R-:W-:Y:S02]  /*0140*/  ULOP3.LUT UR18, UR13, 0xf, URZ, 0xc0, !UPT ;  /* 0x0000000f0d127892 */ /* 0x000fe4000f8ec0ff */
[----:B-1----:R-:W-:Y:S02]  /*0150*/  ULEA UR4, UR5, UR4, 0x18 ;  /* 0x0000000405047291 */ /* 0x002fe4000f8ec0ff */
[----:B------:R-:W-:Y:S01]  /*0160*/  ULOP3.LUT UR16, UR13, 0x3, URZ, 0xc0, !UPT ;  /* 0x000000030d107892 */ /* 0x000fe2000f8ec0ff */
[----:B---3--:R-:W-:Y:S01]  /*0170*/  FMUL R6, RZ, UR6 ;  /* 0x00000006ff067c20 */ /* 0x008fe20008400000 */
[----:B------:R-:W-:-:S02]  /*0180*/  ULEA UR11, UR8, UR4, 0x2 ;  /* 0x00000004080b7291 */ /* 0x000fc4000f8e10ff */
[----:B------:R-:W-:Y:S02]  /*0190*/  ULOP3.LUT UR9, UR13, 0x7ffffff0, URZ, 0xc0, !UPT ;  /* 0x7ffffff00d097892 */ /* 0x000fe4000f8ec0ff */
[----:B0-----:R-:W-:Y:S01]  /*01a0*/  IMAD R4, R2, UR13, RZ ;  /* 0x0000000d02047c24 */ /* 0x001fe2000f8e02ff */
[----:B------:R-:W-:Y:S02]  /*01b0*/  ULEA UR21, UR8, UR11, 0x2 ;  /* 0x0000000b08157291 */ /* 0x000fe4000f8e10ff */
[----:B------:R-:W-:Y:S01]  /*01c0*/  ULOP3.LUT UR10, UR13, 0x7ffffff8, URZ, 0xc0, !UPT ;  /* 0x7ffffff80d0a7892 */ /* 0x000fe2000f8ec0ff */
[----:B------:R-:W-:Y:S01]  /*01d0*/  IMAD R8, R3, UR7, R4 ;  /* 0x0000000703087c24 */ /* 0x000fe2000f8e0204 */
[----:B------:R-:W-:Y:S01]  /*01e0*/  ULOP3.LUT UR20, UR13, 0x1, URZ, 0xc0, !UPT ;  /* 0x000000010d147892 */ /* 0x000fe2000f8ec0ff */
[----:B------:R-:W0:Y:S01]  /*01f0*/  LDCU.64 UR14, c[0x0][0x358] ;  /* 0x00006b00ff0e77ac */ /* 0x000e220008000a00 */
[----:B------:R-:W-:Y:S02]  /*0200*/  UIADD3 UR22, UPT, UPT, UR17, -0x1, URZ ;  /* 0xffffffff11167890 */ /* 0x000fe4000fffe0ff */
[----:B------:R-:W-:Y:S01]  /*0210*/  ULEA UR23, UR8, UR21, 0x2 ;  /* 0x0000001508177291 */ /* 0x000fe2000f8e10ff */
[----:B------:R-:W-:-:S11]  /*0220*/  UMOV UR4, URZ ;  /* 0x000000ff00047c82 */ /* 0x000fd60008000000 */
.L_x_385:
[----:B-1----:R-:W1:Y:S01]  /*0230*/  LDC R3, c[0x0][0x3ac] ;  /* 0x0000eb00ff037b82 */ /* 0x002e620000000800 */
[----:B------:R-:W2:Y:S01]  /*0240*/  LDCU UR5, c[0x0][0x398] ;  /* 0x00007300ff0577ac */ /* 0x000ea20008000800 */
[----:B-1----:R-:W-:-:S05]  /*0250*/  IMAD R10, R3, UR4, R2 ;  /* 0x00000004030a7c24 */ /* 0x002fca000f8e0202 */
[----:B--2---:R-:W-:-:S13]  /*0260*/  ISETP.GE.AND P0, PT, R10, UR5, PT ;  /* 0x000000050a007c0c */ /* 0x004fda000bf06270 */
[----:B0-----:R-:W-:Y:S05]  /*0270*/  @P0 EXIT ;  /* 0x000000000000094d */ /* 0x001fea0003800000 */
[----:B------:R-:W0:Y:S02]  /*0280*/  LDCU UR6, c[0x0][0x39c] ;  /* 0x00007380ff0677ac */ /* 0x000e240008000800 */
[----:B0-----:R-:W-:-:S09]  /*0290*/  UISETP.GE.AND UP0, UPT, UR6, 0x1, UPT ;  /* 0x000000010600788c */ /* 0x001fd2000bf06270 */
[----:B------:R-:W-:Y:S05]  /*02a0*/  BRA.U !UP0, `(.L_x_285) ;  /* 0x0000000508f07547 */ /* 0x000fea000b800000 */
[----:B------:R-:W-:Y:S01]  /*02b0*/  UISETP.GE.U32.AND UP1, UPT, UR19, 0xf, UPT ;  /* 0x0000000f1300788c */ /* 0x000fe2000bf26070 */
[----:B------:R-:W-:Y:S01]  /*02c0*/  MOV R3, UR4 ;  /* 0x0000000400037c02 */ /* 0x000fe20008000f00 */
[----:B------:R-:W-:-:S04]  /*02d0*/  UMOV UR5, URZ ;  /* 0x000000ff00057c82 */ /* 0x000fc80008000000 */
[----:B------:R-:W-:-:S03]  /*02e0*/  IMAD R0, R3, UR8, R8 ;  /* 0x0000000803007c24 */ /* 0x000fc6000f8e0208 */
[----:B------:R-:W-:Y:S05]  /*02f0*/  BRA.U !UP1, `(.L_x_286) ;  /* 0x0000000109c07547 */ /* 0x000fea000b800000 */
[----:B------:R-:W0:Y:S01]  /*0300*/  S2UR UR9, SR_CgaCtaId ;  /* 0x00000000000979c3 */ /* 0x000e220000008800 */
[----:B------:R-:W-:Y:S01]  /*0310*/  UMOV UR5, 0x400 ;  /* 0x0000040000057882 */ /* 0x000fe20000000000 */
[----:B------:R-:W-:Y:S01]  /*0320*/  MOV R5, R0 ;  /* 0x0000000000057202 */ /* 0x000fe20000000f00 */
[----:B0-----:R-:W-:Y:S02]  /*0330*/  ULEA UR5, UR9, UR5, 0x18 ;  /* 0x0000000509057291 */ /* 0x001fe4000f8ec0ff */
[----:B------:R-:W-:-:S04]  /*0340*/  ULOP3.LUT UR9, UR6, 0x7ffffff0, URZ, 0xc0, !UPT ;  /* 0x7ffffff006097892 */ /* 0x000fc8000f8ec0ff */
[----:B------:R-:W-:Y:S01]  /*0350*/  LEA R3, R4, UR5, 0x2 ;  /* 0x0000000504037c11 */ /* 0x000fe2000f8e10ff */
[----:B------:R-:W-:-:S03]  /*0360*/  UIADD3 UR6, UPT, UPT, -UR9, URZ, URZ ;  /* 0x000000ff09067290 */ /* 0x000fc6000fffe1ff */
[----:B------:R-:W-:-:S09]  /*0370*/  IADD3 R3, PT, PT, R3, 0x20, RZ ;  /* 0x0000002003037810 */ /* 0x000fd20007ffe0ff */
.L_x_287:
[----:B------:R-:W0:Y:S02]  /*0380*/  LDC.64 R12, c[0x0][0x380] ;  /* 0x0000e000ff0c7b82 */ /* 0x000e240000000a00 */
[----:B0-----:R-:W-:-:S05]  /*0390*/  IMAD.WIDE R12, R5, 0x4, R12 ;  /* 0x00000004050c7825 */ /* 0x001fca00078e020c */
[----:B------:R-:W2:Y:S04]  /*03a0*/  LDG.E R14, desc[UR14][R12.64] ;  /* 0x0000000e0c0e7981 */ /* 0x000ea8000c1e1900 */
        /* <DEDUP_REMOVED lines=15> */
[----:B------:R-:W-:Y:S01]  /*04a0*/  UIADD3 UR6, UPT, UPT, UR6, 0x10, URZ ;  /* 0x0000001006067890 */ /* 0x000fe2000fffe0ff */
[----:B------:R-:W-:-:S03]  /*04b0*/  IADD3 R5, PT, PT, R5, 0x10, RZ ;  /* 0x0000001005057810 */ /* 0x000fc60007ffe0ff */
[----:B------:R-:W-:Y:S01]  /*04c0*/  UISETP.NE.AND UP1, UPT, UR6, URZ, UPT ;  /* 0x000000ff0600728c */ /* 0x000fe2000bf25270 */
[----:B--2---:R-:W-:Y:S04]  /*04d0*/  STS [R3+-0x20], R14 ;  /* 0xffffe00e03007388 */ /* 0x004fe80000000800 */
[----:B---3--:R-:W-:Y:S04]  /*04e0*/  STS [R3+-0x1c], R16 ;  /* 0xffffe41003007388 */ /* 0x008fe80000000800 */
[----:B----4-:R-:W-:Y:S04]  /*04f0*/  STS [R3+-0x18], R18 ;  /* 0xffffe81203007388 */ /* 0x010fe80000000800 */
[----:B-----5:R-:W-:Y:S04]  /*0500*/  STS [R3+-0x14], R20 ;  /* 0xffffec1403007388 */ /* 0x020fe80000000800 */
[----:B------:R-:W-:Y:S04]  /*0510*/  STS [R3+-0x10], R22 ;  /* 0xfffff01603007388 */ /* 0x000fe80000000800 */
[----:B------:R-:W-:Y:S04]  /*0520*/  STS [R3+-0xc], R24 ;  /* 0xfffff41803007388 */ /* 0x000fe80000000800 */
[----:B------:R-:W-:Y:S04]  /*0530*/  STS [R3+-0x8], R26 ;  /* 0xfffff81a03007388 */ /* 0x000fe80000000800 */
[----:B------:R-:W-:Y:S04]  /*0540*/  STS [R3+-0x4], R28 ;  /* 0xfffffc1c03007388 */ /* 0x000fe80000000800 */
[----:B------:R-:W-:Y:S04]  /*0550*/  STS [R3], R7 ;  /* 0x0000000703007388 */ /* 0x000fe80000000800 */
[----:B------:R-:W-:Y:S04]  /*0560*/  STS [R3+0x4], R9 ;  /* 0x0000040903007388 */ /* 0x000fe80000000800 */
[----:B------:R-:W-:Y:S04]  /*0570*/  STS [R3+0x8], R11 ;  /* 0x0000080b03007388 */ /* 0x000fe80000000800 */
[----:B------:R-:W-:Y:S04]  /*0580*/  STS [R3+0xc], R15 ;  /* 0x00000c0f03007388 */ /* 0x000fe80000000800 */
[----:B------:R-:W-:Y:S04]  /*0590*/  STS [R3+0x10], R17 ;  /* 0x0000101103007388 */ /* 0x000fe80000000800 */
[----:B------:R-:W-:Y:S04]  /*05a0*/  STS [R3+0x14], R19 ;  /* 0x0000141303007388 */ /* 0x000fe80000000800 */
[----:B------:R-:W-:Y:S04]  /*05b0*/  STS [R3+0x18], R21 ;  /* 0x0000181503007388 */ /* 0x000fe80000000800 */
[----:B------:R0:W-:Y:S02]  /*05c0*/  STS [R3+0x1c], R23 ;  /* 0x00001c1703007388 */ /* 0x0001e40000000800 */
[----:B0-----:R-:W-:Y:S01]  /*05d0*/  IADD3 R3, PT, PT, R3, 0x40, RZ ;  /* 0x0000004003037810 */ /* 0x001fe20007ffe0ff */
[----:B------:R-:W-:Y:S06]  /*05e0*/  BRA.U UP1, `(.L_x_287) ;  /* 0xfffffffd01647547 */ /* 0x000fec000b83ffff */
[----:B------:R-:W-:-:S05]  /*05f0*/  UMOV UR5, UR9 ;  /* 0x0000000900057c82 */ /* 0x000fca0008000000 */
.L_x_286:
[----:B------:R-:W-:-:S09]  /*0600*/  UISETP.NE.AND UP1, UPT, UR18, URZ, UPT ;  /* 0x000000ff1200728c */ /* 0x000fd2000bf25270 */
[----:B------:R-:W-:Y:S05]  /*0610*/  BRA.U !UP1, `(.L_x_285) ;  /* 0x0000000509147547 */ /* 0x000fea000b800000 */
[----:B------:R-:W-:Y:S02]  /*0620*/  UIADD3 UR6, UPT, UPT, UR18, -0x1, URZ ;  /* 0xffffffff12067890 */ /* 0x000fe4000fffe0ff */
[----:B------:R-:W-:Y:S02]  /*0630*/  UISETP.NE.AND UP2, UPT, UR17, URZ, UPT ;  /* 0x000000ff1100728c */ /* 0x000fe4000bf45270 */
[----:B------:R-:W-:-:S09]  /*0640*/  UISETP.GE.U32.AND UP1, UPT, UR6, 0x7, UPT ;  /* 0x000000070600788c */ /* 0x000fd2000bf26070 */
[----:B------:R-:W-:Y:S05]  /*0650*/  BRA.U !UP1, `(.L_x_288) ;  /* 0x0000000109647547 */ /* 0x000fea000b800000 */
[----:B------:R-:W0:Y:S01]  /*0660*/  LDC.64 R12, c[0x0][0x380] ;  /* 0x0000e000ff0c7b82 */ /* 0x000e220000000a00 */
[----:B------:R-:W-:-:S05]  /*0670*/  IADD3 R3, PT, PT, R0, UR5, RZ ;  /* 0x0000000500037c10 */ /* 0x000fca000fffe0ff */
        /* <DEDUP_REMOVED lines=11> */
[----:B------:R-:W-:Y:S01]  /*0730*/  IADD3 R5, PT, PT, R4, UR5, RZ ;  /* 0x0000000504057c10 */ /* 0x000fe2000fffe0ff */
[----:B------:R-:W-:-:S02]  /*0740*/  UIADD3 UR5, UPT, UPT, UR5, 0x8, URZ ;  /* 0x0000000805057890 */ /* 0x000fc4000fffe0ff */
[----:B0-----:R-:W-:-:S06]  /*0750*/  ULEA UR6, UR12, UR6, 0x18 ;  /* 0x000000060c067291 */ /* 0x001fcc000f8ec0ff */
[----:B------:R-:W-:-:S05]  /*0760*/  LEA R14, R5, UR6, 0x2 ;  /* 0x00000006050e7c11 */ /* 0x000fca000f8e10ff */
[----:B--2---:R0:W-:Y:S04]  /*0770*/  STS [R14], R3 ;  /* 0x000000030e007388 */ /* 0x0041e80000000800 */
[----:B---3--:R0:W-:Y:S04]  /*0780*/  STS [R14+0x4], R7 ;  /* 0x000004070e007388 */ /* 0x0081e80000000800 */
[----:B----4-:R0:W-:Y:S04]  /*0790*/  STS [R14+0x8], R9 ;  /* 0x000008090e007388 */ /* 0x0101e80000000800 */
[----:B-----5:R0:W-:Y:S04]  /*07a0*/  STS [R14+0xc], R11 ;  /* 0x00000c0b0e007388 */ /* 0x0201e80000000800 */
[----:B------:R0:W-:Y:S04]  /*07b0*/  STS [R14+0x10], R15 ;  /* 0x0000100f0e007388 */ /* 0x0001e80000000800 */
[----:B------:R0:W-:Y:S04]  /*07c0*/  STS [R14+0x14], R17 ;  /* 0x000014110e007388 */ /* 0x0001e80000000800 */
[----:B------:R0:W-:Y:S04]  /*07d0*/  STS [R14+0x18], R19 ;  /* 0x000018130e007388 */ /* 0x0001e80000000800 */
[----:B------:R0:W-:Y:S02]  /*07e0*/  STS [R14+0x1c], R21 ;  /* 0x00001c150e007388 */ /* 0x0001e40000000800 */
.L_x_288:
[----:B------:R-:W-:Y:S05]  /*07f0*/  BRA.U !UP2, `(.L_x_285) ;  /* 0x000000010a9c7547 */ /* 0x000fea000b800000 */
[----:B------:R-:W-:Y:S02]  /*0800*/  UISETP.GE.U32.AND UP1, UPT, UR22, 0x3, UPT ;  /* 0x000000031600788c */ /* 0x000fe4000bf26070 */
[----:B------:R-:W-:-:S07]  /*0810*/  UISETP.NE.AND UP2, UPT, UR16, URZ, UPT ;  /* 0x000000ff1000728c */ /* 0x000fce000bf45270 */
[----:B------:R-:W-:Y:S05]  /*0820*/  BRA.U !UP1, `(.L_x_289) ;  /* 0x0000000109447547 */ /* 0x000fea000b800000 */
[----:B------:R-:W1:Y:S01]  /*0830*/  LDC.64 R12, c[0x0][0x380] ;  /* 0x0000e000ff0c7b82 */ /* 0x000e620000000a00 */
[----:B0-----:R-:W-:-:S05]  /*0840*/  IADD3 R3, PT, PT, R0, UR5, RZ ;  /* 0x0000000500037c10 */ /* 0x001fca000fffe0ff */
[----:B-1----:R-:W-:-:S05]  /*0850*/  IMAD.WIDE R12, R3, 0x4, R12 ;  /* 0x00000004030c7825 */ /* 0x002fca00078e020c */
[----:B------:R-:W2:Y:S04]  /*0860*/  LDG.E R3, desc[UR14][R12.64] ;  /* 0x0000000e0c037981 */ /* 0x000ea8000c1e1900 */
[----:B------:R-:W3:Y:S04]  /*0870*/  LDG.E R7, desc[UR14][R12.64+0x4] ;  /* 0x0000040e0c077981 */ /* 0x000ee8000c1e1900 */
[----:B------:R-:W4:Y:S04]  /*0880*/  LDG.E R9, desc[UR14][R12.64+0x8] ;  /* 0x0000080e0c097981 */ /* 0x000f28000c1e1900 */
        /* <DEDUP_REMOVED lines=10> */
[----:B-----5:R1:W-:Y:S02]  /*0930*/  STS [R14+0xc], R11 ;  /* 0x00000c0b0e007388 */ /* 0x0203e40000000800 */
.L_x_289:
[----:B------:R-:W-:Y:S05]  /*0940*/  BRA.U !UP2, `(.L_x_285) ;  /* 0x000000010a487547 */ /* 0x000fea000b800000 */
[----:B------:R-:W2:Y:S01]  /*0950*/  LDC.64 R12, c[0x0][0x380] ;  /* 0x0000e000ff0c7b82 */ /* 0x000ea20000000a00 */
[----:B01----:R-:W-:-:S05]  /*0960*/  IADD3 R3, PT, PT, R0, UR5, RZ ;  /* 0x0000000500037c10 */ /* 0x003fca000fffe0ff */
[----:B--2---:R-:W-:-:S05]  /*0970*/  IMAD.WIDE R12, R3, 0x4, R12 ;  /* 0x00000004030c7825 */ /* 0x004fca00078e020c */
[----:B------:R-:W2:Y:S01]  /*0980*/  LDG.E R0, desc[UR14][R12.64] ;  /* 0x0000000e0c007981 */ /* 0x000ea2000c1e1900 */
[----:B------:R-:W0:Y:S01]  /*0990*/  S2UR UR12, SR_CgaCtaId ;  /* 0x00000000000c79c3 */ /* 0x000e220000008800 */
[----:B------:R-:W-:Y:S01]  /*09a0*/  UMOV UR6, 0x400 ;  /* 0x0000040000067882 */ /* 0x000fe20000000000 */
[----:B------:R-:W-:Y:S01]  /*09b0*/  IADD3 R3, PT, PT, R4, UR5, RZ ;  /* 0x0000000504037c10 */ /* 0x000fe2000fffe0ff */
[----:B------:R-:W-:Y:S02]  /*09c0*/  UISETP.NE.AND UP1, UPT, UR16, 0x1, UPT ;  /* 0x000000011000788c */ /* 0x000fe4000bf25270 */
[----:B0-----:R-:W-:-:S06]  /*09d0*/  ULEA UR6, UR12, UR6, 0x18 ;  /* 0x000000060c067291 */ /* 0x001fcc000f8ec0ff */
[----:B------:R-:W-:-:S05]  /*09e0*/  LEA R5, R3, UR6, 0x2 ;  /* 0x0000000603057c11 */ /* 0x000fca000f8e10ff */
[----:B--2---:R2:W-:Y:S01]  /*09f0*/  STS [R5], R0 ;  /* 0x0000000005007388 */ /* 0x0045e20000000800 */
[----:B------:R-:W-:Y:S05]  /*0a00*/  BRA.U !UP1, `(.L_x_285) ;  /* 0x0000000109187547 */ /* 0x000fea000b800000 */
[----:B------:R-:W-:Y:S01]  /*0a10*/  UISETP.NE.AND UP1, UPT, UR16, 0x2, UPT ;  /* 0x000000021000788c */ /* 0x000fe2000bf25270 */
[----:B--2---:R-:W2:Y:S05]  /*0a20*/  LDG.E R0, desc[UR14][R12.64+0x4] ;  /* 0x0000040e0c007981 */ /* 0x004eaa000c1e1900 */
[----:B------:R-:W-:-:S13]  /*0a30*/  PLOP3.LUT P0, PT, PT, PT, UP1, 0x80, 0x8 ;  /* 0x000000000008781c */ /* 0x000fda0003f0f018 */
[----:B------:R-:W3:Y:S04]  /*0a40*/  @P0 LDG.E R3, desc[UR14][R12.64+0x8] ;  /* 0x0000080e0c030981 */ /* 0x000ee8000c1e1900 */
[----:B--2---:R4:W-:Y:S04]  /*0a50*/  STS [R5+0x4], R0 ;  /* 0x0000040005007388 */ /* 0x0049e80000000800 */
[----:B---3--:R4:W-:Y:S02]  /*0a60*/  @P0 STS [R5+0x8], R3 ;  /* 0x0000080305000388 */ /* 0x0089e40000000800 */
.L_x_285:
[----:B01--4-:R-:W-:Y:S01]  /*0a70*/  MOV R3, UR4 ;  /* 0x0000000400037c02 */ /* 0x013fe20008000f00 */
[----:B------:R-:W-:Y:S01]  /*0a80*/  HFMA2 R29, -RZ, RZ, 0, 0 ;  /* 0x00000000ff1d7431 */ /* 0x000fe200000001ff */
[----:B------:R-:W-:Y:S01]  /*0a90*/  MOV R12, 0xff800000 ;  /* 0xff800000000c7802 */ /* 0x000fe20000000f00 */
[----:B------:R-:W-:Y:S02]  /*0aa0*/  UMOV UR5, URZ ;  /* 0x000000ff00057c82 */ /* 0x000fe40008000000 */
[----:B------:R-:W-:-:S07]  /*0ab0*/  IMAD R14, R3, UR8, R8 ;  /* 0x00000008030e7c24 */ /* 0x000fce000f8e0208 */
.L_x_317:
[----:B------:R-:W-:Y:S01]  /*0ac0*/  BAR.SYNC.DEFER_BLOCKING 0x0 ;  /* 0x0000000000007b1d */ /* 0x000fe20000010000 */
[----:B01234-:R-:W-:-:S05]  /*0ad0*/  MOV R3, R12 ;  /* 0x0000000c00037202 */ /* 0x01ffca0000000f00 */
[----:B------:R-:W-:Y:S05]  /*0ae0*/  BRA.U !UP0, `(.L_x_290) ;  /* 0x0000000508cc7547 */ /* 0x000fea000b800000 */
[----:B------:R-:W-:Y:S01]  /*0af0*/  UISETP.GE.U32.AND UP1, UPT, UR19, 0x7, UPT ;  /* 0x000000071300788c */ /* 0x000fe2000bf26070 */
[----:B--2---:R-:W-:Y:S01]  /*0b00*/  MOV R5, UR5 ;  /* 0x0000000500057c02 */ /* 0x004fe20008000f00 */
[----:B------:R-:W-:-:S04]  /*0b10*/  UMOV UR6, URZ ;  /* 0x000000ff00067c82 */ /* 0x000fc80008000000 */
[----:B------:R-:W-:-:S03]  /*0b20*/  IMAD R0, R5, UR8, R8 ;  /* 0x0000000805007c24 */ /* 0x000fc6000f8e0208 */
[----:B------:R-:W-:Y:S05]  /*0b30*/  BRA.U !UP1, `(.L_x_291) ;  /* 0x0000000109b47547 */ /* 0x000fea000b800000 */
[----:B------:R-:W-:-:S05]  /*0b40*/  UMOV UR6, URZ ;  /* 0x000000ff00067c82 */ /* 0x000fca0008000000 */
.L_x_292:
[----:B0-----:R-:W0:Y:S01]  /*0b50*/  LDC.64 R18, c[0x0][0x388] ;  /* 0x0000e200ff127b82 */ /* 0x001e220000000a00 */
[----:B------:R-:W-:-:S07]  /*0b60*/  IADD3 R5, PT, PT, R0, UR6, RZ ;  /* 0x0000000600057c10 */ /* 0x000fce000fffe0ff */
[----:B------:R-:W1:Y:S01]  /*0b70*/  LDC.64 R16, c[0x0][0x390] ;  /* 0x0000e400ff107b82 */ /* 0x000e620000000a00 */
[----:B0-----:R-:W-:-:S05]  /*0b80*/  IMAD.WIDE R18, R5, 0x4, R18 ;  /* 0x0000000405127825 */ /* 0x001fca00078e0212 */
[----:B------:R-:W2:Y:S01]  /*0b90*/  LDG.E R13, desc[UR14][R18.64] ;  /* 0x0000000e120d7981 */ /* 0x000ea2000c1e1900 */
[----:B-1----:R-:W-:Y:S01]  /*0ba0*/  IMAD.WIDE R16, R5, 0x4, R16 ;  /* 0x0000000405107825 */ /* 0x002fe200078e0210 */
[----:B------:R-:W-:Y:S02]  /*0bb0*/  IADD3 R7, PT, PT, R4, UR6, RZ ;  /* 0x0000000604077c10 */ /* 0x000fe4000fffe0ff */
[----:B------:R-:W3:Y:S04]  /*0bc0*/  LDG.E R21, desc[UR14][R18.64+0x4] ;  /* 0x0000040e12157981 */ /* 0x000ee8000c1e1900 */
[----:B------:R-:W4:Y:S01]  /*0bd0*/  LDG.E R15, desc[UR14][R16.64] ;  /* 0x0000000e100f7981 */ /* 0x000f22000c1e1900 */
[----:B------:R-:W-:-:S03]  /*0be0*/  LEA R5, R7, UR11, 0x2 ;  /* 0x0000000b07057c11 */ /* 0x000fc6000f8e10ff */
[----:B------:R-:W5:Y:S01]  /*0bf0*/  LDG.E R11, desc[UR14][R16.64+0x4] ;  /* 0x0000040e100b7981 */ /* 0x000f62000c1e1900 */
[----:B------:R-:W-:-:S03]  /*0c00*/  LEA R7, R7, UR21, 0x2 ;  /* 0x0000001507077c11 */ /* 0x000fc6000f8e10ff */
        /* <DEDUP_REMOVED lines=10> */
[----:B--2---:R0:W-:Y:S04]  /*0cb0*/  STS [R5], R13 ;  /* 0x0000000d05007388 */ /* 0x0041e80000000800 */
[----:B----4-:R1:W-:Y:S04]  /*0cc0*/  STS [R7], R15 ;  /* 0x0000000f07007388 */ /* 0x0103e80000000800 */
[----:B0-----:R-:W2:Y:S04]  /*0cd0*/  LDG.E R13, desc[UR14][R16.64+0x14] ;  /* 0x0000140e100d7981 */ /* 0x001ea8000c1e1900 */
[----:B-1----:R-:W4:Y:S04]  /*0ce0*/  LDG.E R15, desc[UR14][R16.64+0x18] ;  /* 0x0000180e100f7981 */ /* 0x002f28000c1e1900 */
[----:B---3--:R0:W-:Y:S04]  /*0cf0*/  STS [R5+0x4], R21 ;  /* 0x0000041505007388 */ /* 0x0081e80000000800 */
[----:B-----5:R0:W-:Y:S04]  /*0d00*/  STS [R7+0x4], R11 ;  /* 0x0000040b07007388 */ /* 0x0201e80000000800 */
[----:B------:R0:W-:Y:S04]  /*0d10*/  STS [R5+0x8], R28 ;  /* 0x0000081c05007388 */ /* 0x0001e80000000800 */
[----:B------:R0:W-:Y:S04]  /*0d20*/  STS [R7+0x8], R23 ;  /* 0x0000081707007388 */ /* 0x0001e80000000800 */
[----:B------:R0:W-:Y:S04]  /*0d30*/  STS [R5+0xc], R26 ;  /* 0x00000c1a05007388 */ /* 0x0001e80000000800 */
[----:B------:R0:W-:Y:S04]  /*0d40*/  STS [R7+0xc], R25 ;  /* 0x00000c1907007388 */ /* 0x0001e80000000800 */
[----:B------:R0:W-:Y:S04]  /*0d50*/  STS [R5+0x10], R24 ;  /* 0x0000101805007388 */ /* 0x0001e80000000800 */
[----:B------:R0:W-:Y:S04]  /*0d60*/  STS [R7+0x10], R27 ;  /* 0x0000101b07007388 */ /* 0x0001e80000000800 */
[----:B------:R0:W-:Y:S01]  /*0d70*/  STS [R5+0x14], R22 ;  /* 0x0000141605007388 */ /* 0x0001e20000000800 */
[----:B------:R-:W-:-:S04]  /*0d80*/  UIADD3 UR6, UPT, UPT, UR6, 0x8, URZ ;  /* 0x0000000806067890 */ /* 0x000fc8000fffe0ff */
[----:B------:R-:W-:Y:S01]  /*0d90*/  UISETP.NE.AND UP1, UPT, UR6, UR10, UPT ;  /* 0x0000000a0600728c */ /* 0x000fe2000bf25270 */
[----:B--2---:R0:W-:Y:S04]  /*0da0*/  STS [R7+0x14], R13 ;  /* 0x0000140d07007388 */ /* 0x0041e80000000800 */
[----:B------:R0:W-:Y:S04]  /*0db0*/  STS [R5+0x18], R20 ;  /* 0x0000181405007388 */ /* 0x0001e80000000800 */
[----:B----4-:R0:W-:Y:S04]  /*0dc0*/  STS [R7+0x18], R15 ;  /* 0x0000180f07007388 */ /* 0x0101e80000000800 */
[----:B------:R0:W-:Y:S04]  /*0dd0*/  STS [R5+0x1c], R9 ;  /* 0x00001c0905007388 */ /* 0x0001e80000000800 */
[----:B------:R0:W-:Y:S01]  /*0de0*/  STS [R7+0x1c], R18 ;  /* 0x00001c1207007388 */ /* 0x0001e20000000800 */
[----:B------:R-:W-:Y:S05]  /*0df0*/  BRA.U UP1, `(.L_x_292) ;  /* 0xfffffffd01547547 */ /* 0x000fea000b83ffff */
[----:B------:R-:W-:-:S05]  /*0e00*/  UMOV UR6, UR10 ;  /* 0x0000000a00067c82 */ /* 0x000fca0008000000 */
.L_x_291:
[----:B------:R-:W-:-:S09]  /*0e10*/  UISETP.NE.AND UP1, UPT, UR17, URZ, UPT ;  /* 0x000000ff1100728c */ /* 0x000fd2000bf25270 */
[----:B------:R-:W-:Y:S05]  /*0e20*/  BRA.U !UP1, `(.L_x_290) ;  /* 0x0000000109fc7547 */ /* 0x000fea000b800000 */
[----:B------:R-:W-:Y:S02]  /*0e30*/  UISETP.GE.U32.AND UP1, UPT, UR22, 0x3, UPT ;  /* 0x000000031600788c */ /* 0x000fe4000bf26070 */
[----:B------:R-:W-:-:S07]  /*0e40*/  UISETP.NE.AND UP2, UPT, UR16, URZ, UPT ;  /* 0x000000ff1000728c */ /* 0x000fce000bf45270 */
[----:B------:R-:W-:Y:S05]  /*0e50*/  BRA.U !UP1, `(.L_x_293) ;  /* 0x0000000109647547 */ /* 0x000fea000b800000 */
[----:B------:R-:W1:Y:S01]  /*0e60*/  LDC.64 R16, c[0x0][0x388] ;  /* 0x0000e200ff107b82 */ /* 0x000e620000000a00 */
[----:B0-----:R-:W-:-:S07]  /*0e70*/  IADD3 R5, PT, PT, R0, UR6, RZ ;  /* 0x0000000600057c10 */ /* 0x001fce000fffe0ff */
[----:B------:R-:W0:Y:S01]  /*0e80*/  LDC.64 R18, c[0x0][0x390] ;  /* 0x0000e400ff127b82 */ /* 0x000e220000000a00 */
[----:B-1----:R-:W-:-:S05]  /*0e90*/  IMAD.WIDE R16, R5, 0x4, R16 ;  /* 0x0000000405107825 */ /* 0x002fca00078e0210 */
[----:B------:R-:W2:Y:S01]  /*0ea0*/  LDG.E R11, desc[UR14][R16.64+0x4] ;  /* 0x0000040e100b7981 */ /* 0x000ea2000c1e1900 */
[----:B0-----:R-:W-:-:S03]  /*0eb0*/  IMAD.WIDE R18, R5, 0x4, R18 ;  /* 0x0000000405127825 */ /* 0x001fc600078e0212 */
[----:B------:R-:W3:Y:S04]  /*0ec0*/  LDG.E R15, desc[UR14][R16.64+0x8] ;  /* 0x0000080e100f7981 */ /* 0x000ee8000c1e1900 */
[----:B------:R-:W4:Y:S04]  /*0ed0*/  LDG.E R5, desc[UR14][R16.64] ;  /* 0x0000000e10057981 */ /* 0x000f28000c1e1900 */
[----:B------:R-:W5:Y:S04]  /*0ee0*/  LDG.E R9, desc[UR14][R18.64] ;  /* 0x0000000e12097981 */ /* 0x000f68000c1e1900 */
[----:B------:R-:W3:Y:S04]  /*0ef0*/  LDG.E R13, desc[UR14][R18.64+0x4] ;  /* 0x0000040e120d7981 */ /* 0x000ee8000c1e1900 */
[----:B------:R-:W3:Y:S04]  /*0f00*/  LDG.E R21, desc[UR14][R18.64+0x8] ;  /* 0x0000080e12157981 */ /* 0x000ee8000c1e1900 */
[----:B------:R-:W3:Y:S04]  /*0f10*/  LDG.E R23, desc[UR14][R16.64+0xc] ;  /* 0x00000c0e10177981 */ /* 0x000ee8000c1e1900 */
[----:B------:R-:W3:Y:S01]  /*0f20*/  LDG.E R25, desc[UR14][R18.64+0xc] ;  /* 0x00000c0e12197981 */ /* 0x000ee2000c1e1900 */
[----:B------:R-:W-:-:S04]  /*0f30*/  IADD3 R7, PT, PT, R4, UR6, RZ ;  /* 0x0000000604077c10 */ /* 0x000fc8000fffe0ff */
[C---:B------:R-:W-:Y:S02]  /*0f40*/  LEA R20, R7.reuse, UR11, 0x2 ;  /* 0x0000000b07147c11 */ /* 0x040fe4000f8e10ff */
[----:B------:R-:W-:Y:S01]  /*0f50*/  LEA R22, R7, UR21, 0x2 ;  /* 0x0000001507167c11 */ /* 0x000fe2000f8e10ff */
[----:B------:R-:W-:Y:S02]  /*0f60*/  UIADD3 UR6, UPT, UPT, UR6, 0x4, URZ ;  /* 0x0000000406067890 */ /* 0x000fe4000fffe0ff */
[----:B----4-:R1:W-:Y:S04]  /*0f70*/  STS [R20], R5 ;  /* 0x0000000514007388 */ /* 0x0103e80000000800 */
[----:B-----5:R1:W-:Y:S04]  /*0f80*/  STS [R22], R9 ;  /* 0x0000000916007388 */ /* 0x0203e80000000800 */
[----:B--2---:R1:W-:Y:S04]  /*0f90*/  STS [R20+0x4], R11 ;  /* 0x0000040b14007388 */ /* 0x0043e80000000800 */
[----:B---3--:R1:W-:Y:S04]  /*0fa0*/  STS [R22+0x4], R13 ;  /* 0x0000040d16007388 */ /* 0x0083e80000000800 */
[----:B------:R1:W-:Y:S04]  /*0fb0*/  STS [R20+0x8], R15 ;  /* 0x0000080f14007388 */ /* 0x0003e80000000800 */
[----:B------:R1:W-:Y:S04]  /*0fc0*/  STS [R22+0x8], R21 ;  /* 0x0000081516007388 */ /* 0x0003e80000000800 */
[----:B------:R1:W-:Y:S04]  /*0fd0*/  STS [R20+0xc], R23 ;  /* 0x00000c1714007388 */ /* 0x0003e80000000800 */
[----:B------:R1:W-:Y:S02]  /*0fe0*/  STS [R22+0xc], R25 ;  /* 0x00000c1916007388 */ /* 0x0003e40000000800 */
.L_x_293:
[----:B------:R-:W-:Y:S05]  /*0ff0*/  BRA.U !UP2, `(.L_x_290) ;  /* 0x000000010a887547 */ /* 0x000fea000b800000 */
[----:B------:R-:W-:Y:S01]  /*1000*/  ISETP.NE.AND P0, PT, RZ, UR20, PT ;  /* 0x00000014ff007c0c */ /* 0x000fe2000bf05270 */
[----:B------:R-:W-:Y:S01]  /*1010*/  UISETP.NE.AND UP1, UPT, UR16, 0x1, UPT ;  /* 0x000000011000788c */ /* 0x000fe2000bf25270 */
[----:B------:R-:W-:Y:S01]  /*1020*/  HFMA2 R17, -RZ, RZ, 0, 2.384185791015625e-07 ;  /* 0x00000004ff117431 */ /* 0x000fe200000001ff */
[----:B01----:R-:W-:-:S04]  /*1030*/  MOV R21, 0x4 ;  /* 0x0000000400157802 */ /* 0x003fc80000000f00 */
[----:B------:R-:W-:-:S05]  /*1040*/  PLOP3.LUT P1, PT, PT, PT, UP1, 0x80, 0x8 ;  /* 0x000000000008781c */ /* 0x000fca0003f2f018 */
[----:B------:R-:W0:Y:S01]  /*1050*/  @UP1 LDCU.64 UR12, c[0x0][0x388] ;  /* 0x00007100ff0c17ac */ /* 0x000e220008000a00 */
[----:B------:R-:W1:Y:S01]  /*1060*/  @P0 LDC.64 R22, c[0x0][0x388] ;  /* 0x0000e200ff160b82 */ /* 0x000e620000000a00 */
[----:B------:R-:W2:Y:S06]  /*1070*/  @UP1 LDCU.64 UR24, c[0x0][0x390] ;  /* 0x00007200ff1817ac */ /* 0x000eac0008000a00 */
[----:B------:R-:W-:Y:S01]  /*1080*/  @P1 IADD3 R20, PT, PT, R0, UR6, RZ ;  /* 0x0000000600141c10 */ /* 0x000fe2000fffe0ff */
[----:B------:R-:W3:Y:S01]  /*1090*/  @P0 LDC.64 R18, c[0x0][0x390] ;  /* 0x0000e400ff120b82 */ /* 0x000ee20000000a00 */
[----:B------:R-:W-:Y:S01]  /*10a0*/  @P1 IADD3 R5, PT, PT, R4, UR6, RZ ;  /* 0x0000000604051c10 */ /* 0x000fe2000fffe0ff */
[----:B------:R-:W-:-:S06]  /*10b0*/  @UP1 UIADD3 UR6, UPT, UPT, UR6, 0x2, URZ ;  /* 0x0000000206061890 */ /* 0x000fcc000fffe0ff */
[----:B------:R-:W-:Y:S01]  /*10c0*/  @P0 IADD3 R7, PT, PT, R0, UR6, RZ ;  /* 0x0000000600070c10 */ /* 0x000fe2000fffe0ff */
[----:B0-----:R-:W-:-:S04]  /*10d0*/  @P1 IMAD.WIDE R16, R20, R17, UR12 ;  /* 0x0000000c14101e25 */ /* 0x001fc8000f8e0211 */
[----:B--2---:R-:W-:Y:S01]  /*10e0*/  @P1 IMAD.WIDE R20, R20, R21, UR24 ;  /* 0x0000001814141e25 */ /* 0x004fe2000f8e0215 */
[----:B------:R-:W2:Y:S03]  /*10f0*/  @P1 LDG.E R0, desc[UR14][R16.64] ;  /* 0x0000000e10001981 */ /* 0x000ea6000c1e1900 */
[C---:B-1----:R-:W-:Y:S01]  /*1100*/  @P0 IMAD.WIDE R22, R7.reuse, 0x4, R22 ;  /* 0x0000000407160825 */ /* 0x042fe200078e0216 */
[----:B------:R-:W4:Y:S04]  /*1110*/  @P1 LDG.E R11, desc[UR14][R20.64] ;  /* 0x0000000e140b1981 */ /* 0x000f28000c1e1900 */
[----:B------:R-:W5:Y:S01]  /*1120*/  @P1 LDG.E R26, desc[UR14][R16.64+0x4] ;  /* 0x0000040e101a1981 */ /* 0x000f62000c1e1900 */
[----:B---3--:R-:W-:-:S03]  /*1130*/  @P0 IMAD.WIDE R18, R7, 0x4, R18 ;  /* 0x0000000407120825 */ /* 0x008fc600078e0212 */
[----:B------:R-:W3:Y:S04]  /*1140*/  @P1 LDG.E R13, desc[UR14][R20.64+0x4] ;  /* 0x0000040e140d1981 */ /* 0x000ee8000c1e1900 */
[----:B------:R-:W3:Y:S04]  /*1150*/  @P0 LDG.E R22, desc[UR14][R22.64] ;  /* 0x0000000e16160981 */ /* 0x000ee8000c1e1900 */
[----:B------:R-:W3:Y:S01]  /*1160*/  @P0 LDG.E R18, desc[UR14][R18.64] ;  /* 0x0000000e12120981 */ /* 0x000ee2000c1e1900 */
[----:B------:R-:W-:Y:S02]  /*1170*/  @P1 LEA R9, R5, UR11, 0x2 ;  /* 0x0000000b05091c11 */ /* 0x000fe4000f8e10ff */
[----:B------:R-:W-:-:S02]  /*1180*/  @P0 IADD3 R7, PT, PT, R4, UR6, RZ ;  /* 0x0000000604070c10 */ /* 0x000fc4000fffe0ff */
[----:B------:R-:W-:Y:S02]  /*1190*/  @P1 LEA R24, R5, UR21, 0x2 ;  /* 0x0000001505181c11 */ /* 0x000fe4000f8e10ff */
[C---:B------:R-:W-:Y:S02]  /*11a0*/  @P0 LEA R5, R7.reuse, UR11, 0x2 ;  /* 0x0000000b07050c11 */ /* 0x040fe4000f8e10ff */
[----:B------:R-:W-:Y:S01]  /*11b0*/  @P0 LEA R7, R7, UR21, 0x2 ;  /* 0x0000001507070c11 */ /* 0x000fe2000f8e10ff */
[----:B--2---:R0:W-:Y:S04]  /*11c0*/  @P1 STS [R9], R0 ;  /* 0x0000000009001388 */ /* 0x0041e80000000800 */
[----:B----4-:R0:W-:Y:S04]  /*11d0*/  @P1 STS [R24], R11 ;  /* 0x0000000b18001388 */ /* 0x0101e80000000800 */
[----:B-----5:R0:W-:Y:S04]  /*11e0*/  @P1 STS [R9+0x4], R26 ;  /* 0x0000041a09001388 */ /* 0x0201e80000000800 */
[----:B---3--:R0:W-:Y:S04]  /*11f0*/  @P1 STS [R24+0x4], R13 ;  /* 0x0000040d18001388 */ /* 0x0081e80000000800 */
[----:B------:R0:W-:Y:S04]  /*1200*/  @P0 STS [R5], R22 ;  /* 0x0000001605000388 */ /* 0x0001e80000000800 */
[----:B------:R0:W-:Y:S02]  /*1210*/  @P0 STS [R7], R18 ;  /* 0x0000001207000388 */ /* 0x0001e40000000800 */
.L_x_290:
[----:B------:R-:W3:Y:S01]  /*1220*/  LDCU UR6, c[0x0][0x3a8] ;  /* 0x00007500ff0677ac */ /* 0x000ee20008000800 */
[----:B012---:R-:W-:Y:S01]  /*1230*/  MOV R5, 0xff800000 ;  /* 0xff80000000057802 */ /* 0x007fe20000000f00 */
[----:B---3--:R-:W-:Y:S01]  /*1240*/  UISETP.GE.AND UP1, UPT, UR6, 0x1, UPT ;  /* 0x000000010600788c */ /* 0x008fe2000bf26270 */
[----:B------:R-:W-:Y:S08]  /*1250*/  BAR.SYNC.DEFER_BLOCKING 0x0 ;  /* 0x0000000000007b1d */ /* 0x000ff00000010000 */
[----:B------:R-:W-:Y:S05]  /*1260*/  BRA.U !UP1, `(.L_x_294) ;  /* 0x0000000909287547 */ /* 0x000fea000b800000 */
[----:B------:R-:W0:Y:S01]  /*1270*/  LDCU UR6, c[0x0][0x39c] ;  /* 0x00007380ff0677ac */ /* 0x000e220008000800 */
[----:B------:R-:W-:Y:S01]  /*1280*/  BSSY.RECONVERGENT B0, `(.L_x_294) ;  /* 0x0000088000007945 */ /* 0x000fe20003800200 */
[----:B------:R-:W-:Y:S01]  /*1290*/  MOV R5, 0xff800000 ;  /* 0xff80000000057802 */ /* 0x000fe20000000f00 */
[----:B0-----:R-:W-:-:S09]  /*12a0*/  UISETP.GT.AND UP2, UPT, UR6, URZ, UPT ;  /* 0x000000ff0600728c */ /* 0x001fd2000bf44270 */
[----:B------:R-:W-:Y:S05]  /*12b0*/  BRA.U UP2, `(.L_x_295) ;  /* 0x0000000102407547 */ /* 0x000fea000b800000 */
[----:B------:R-:W0:Y:S01]  /*12c0*/  LDC R16, c[0x0][0x3a8] ;  /* 0x0000ea00ff107b82 */ /* 0x000e220000000800 */
[----:B------:R-:W-:Y:S01]  /*12d0*/  HFMA2 R7, -RZ, RZ, 0, 0 ;  /* 0x00000000ff077431 */ /* 0x000fe200000001ff */
[----:B------:R-:W1:Y:S06]  /*12e0*/  LDCU UR6, c[0x0][0x398] ;  /* 0x00007300ff0677ac */ /* 0x000e6c0008000800 */
.L_x_297:
[----:B0-----:R-:W-:-:S05]  /*12f0*/  IMAD R9, R16, UR5, R7 ;  /* 0x0000000510097c24 */ /* 0x001fca000f8e0207 */
[----:B------:R-:W-:-:S04]  /*1300*/  ISETP.GE.AND P0, PT, R10, R9, PT ;  /* 0x000000090a00720c */ /* 0x000fc80003f06270 */
[----:B-1----:R-:W-:-:S13]  /*1310*/  ISETP.GE.OR P0, PT, R9, UR6, !P0 ;  /* 0x0000000609007c0c */ /* 0x002fda000c706670 */
[----:B------:R-:W-:Y:S05]  /*1320*/  @P0 BRA `(.L_x_296) ;  /* 0x0000000400f40947 */ /* 0x000fea0003800000 */
[-C--:B------:R-:W-:Y:S01]  /*1330*/  IMAD R0, R2, R16.reuse, R7 ;  /* 0x0000001002007224 */ /* 0x080fe200078e0207 */
[----:B------:R-:W-:Y:S02]  /*1340*/  IADD3 R7, PT, PT, R7, 0x1, RZ ;  /* 0x0000000107077810 */ /* 0x000fe40007ffe0ff */
[-C--:B------:R-:W-:Y:S02]  /*1350*/  FSETP.GT.AND P0, PT, R6, R5.reuse, PT ;  /* 0x000000050600720b */ /* 0x080fe40003f04000 */
[----:B------:R-:W-:Y:S02]  /*1360*/  LEA R9, R0, UR23, 0x2 ;  /* 0x0000001700097c11 */ /* 0x000fe4000f8e10ff */
[----:B------:R-:W-:Y:S02]  /*1370*/  ISETP.NE.AND P1, PT, R7, R16, PT ;  /* 0x000000100700720c */ /* 0x000fe40003f25270 */
[----:B------:R-:W-:Y:S01]  /*1380*/  FSEL R5, R6, R5, P0 ;  /* 0x0000000506057208 */ /* 0x000fe20000000000 */
[----:B------:R2:W-:Y:S10]  /*1390*/  STS [R9], R6 ;  /* 0x0000000609007388 */ /* 0x0005f40000000800 */
[----:B--2---:R-:W-:Y:S05]  /*13a0*/  @P1 BRA `(.L_x_297) ;  /* 0xfffffffc00d01947 */ /* 0x004fea000383ffff */
[----:B------:R-:W-:Y:S05]  /*13b0*/  BRA `(.L_x_296) ;  /* 0x0000000400d07947 */ /* 0x000fea0003800000 */
.L_x_295:
[----:B------:R-:W-:-:S07]  /*13c0*/  MOV R7, RZ ;  /* 0x000000ff00077202 */ /* 0x000fce0000000f00 */
.L_x_303:
[----:B0-----:R-:W0:Y:S01]  /*13d0*/  LDC R0, c[0x0][0x3a8] ;  /* 0x0000ea00ff007b82 */ /* 0x001e220000000800 */
[----:B------:R-:W1:Y:S01]  /*13e0*/  LDCU UR6, c[0x0][0x398] ;  /* 0x00007300ff0677ac */ /* 0x000e620008000800 */
[----:B0-----:R-:W-:-:S05]  /*13f0*/  IMAD R9, R0, UR5, R7 ;  /* 0x0000000500097c24 */ /* 0x001fca000f8e0207 */
[----:B------:R-:W-:-:S04]  /*1400*/  ISETP.GE.AND P0, PT, R10, R9, PT ;  /* 0x000000090a00720c */ /* 0x000fc80003f06270 */
[----:B-1----:R-:W-:-:S13]  /*1410*/  ISETP.GE.OR P0, PT, R9, UR6, !P0 ;  /* 0x0000000609007c0c */ /* 0x002fda000c706670 */
[----:B------:R-:W-:Y:S05]  /*1420*/  @P0 BRA `(.L_x_296) ;  /* 0x0000000400b40947 */ /* 0x000fea0003800000 */
[----:B------:R-:W-:Y:S01]  /*1430*/  UISETP.GE.U32.AND UP2, UPT, UR19, 0x7, UPT ;  /* 0x000000071300788c */ /* 0x000fe2000bf46070 */
[----:B------:R-:W-:Y:S01]  /*1440*/  HFMA2 R23, -RZ, RZ, 0, 0 ;  /* 0x00000000ff177431 */ /* 0x000fe200000001ff */
[----:B------:R-:W-:-:S07]  /*1450*/  MOV R9, RZ ;  /* 0x000000ff00097202 */ /* 0x000fce0000000f00 */
[----:B------:R-:W-:Y:S05]  /*1460*/  BRA.U !UP2, `(.L_x_298) ;  /* 0x000000010a987547 */ /* 0x000fea000b800000 */
[----:B------:R-:W0:Y:S01]  /*1470*/  S2UR UR12, SR_CgaCtaId ;  /* 0x00000000000c79c3 */ /* 0x000e220000008800 */
[----:B------:R-:W-:Y:S01]  /*1480*/  UMOV UR6, 0x400 ;  /* 0x0000040000067882 */ /* 0x000fe20000000000 */
[----:B------:R-:W-:-:S06]  /*1490*/  MOV R23, RZ ;  /* 0x000000ff00177202 */ /* 0x000fcc0000000f00 */
[----:B------:R-:W1:Y:S01]  /*14a0*/  LDC R16, c[0x0][0x39c] ;  /* 0x0000e700ff107b82 */ /* 0x000e620000000800 */
[----:B0-----:R-:W-:-:S03]  /*14b0*/  ULEA UR12, UR12, UR6, 0x18 ;  /* 0x000000060c0c7291 */ /* 0x001fc6000f8ec0ff */
[----:B------:R-:W-:-:S09]  /*14c0*/  UMOV UR6, URZ ;  /* 0x000000ff00067c82 */ /* 0x000fd20008000000 */
.L_x_299:
        /* <DEDUP_REMOVED lines=15> */
[----:B------:R-:W-:Y:S04]  /*15c0*/  LDS R26, [R13+0x14] ;  /* 0x000014000d1a7984 */ /* 0x000fe80000000800 */
        /* <DEDUP_REMOVED lines=10> */
[----:B0-----:R-:W-:-:S04]  /*1670*/  FFMA R18, R17, R22, R18 ;  /* 0x0000001611127223 */ /* 0x001fc80000000012 */
[----:B------:R-:W-:-:S04]  /*1680*/  FFMA R18, R21, R26, R18 ;  /* 0x0000001a15127223 */ /* 0x000fc80000000012 */
[----:B-1----:R-:W-:-:S04]  /*1690*/  FFMA R18, R19, R24, R18 ;  /* 0x0000001813127223 */ /* 0x002fc80000000012 */
[----:B--2---:R-:W-:Y:S01]  /*16a0*/  FFMA R23, R23, R28, R18 ;  /* 0x0000001c17177223 */ /* 0x004fe20000000012 */
[----:B------:R-:W-:Y:S06]  /*16b0*/  BRA.U UP2, `(.L_x_299) ;  /* 0xfffffffd02847547 */ /* 0x000fec000b83ffff */
[----:B------:R-:W-:-:S07]  /*16c0*/  MOV R9, UR10 ;  /* 0x0000000a00097c02 */ /* 0x000fce0008000f00 */
.L_x_298:
[----:B------:R-:W-:-:S09]  /*16d0*/  UISETP.NE.AND UP2, UPT, UR17, URZ, UPT ;  /* 0x000000ff1100728c */ /* 0x000fd2000bf45270 */
[----:B------:R-:W-:Y:S05]  /*16e0*/  BRA.U !UP2, `(.L_x_300) ;  /* 0x000000010adc7547 */ /* 0x000fea000b800000 */
[----:B------:R-:W-:Y:S02]  /*16f0*/  UISETP.GE.U32.AND UP2, UPT, UR22, 0x3, UPT ;  /* 0x000000031600788c */ /* 0x000fe4000bf46070 */
[----:B------:R-:W-:-:S07]  /*1700*/  UISETP.NE.AND UP3, UPT, UR16, URZ, UPT ;  /* 0x000000ff1000728c */ /* 0x000fce000bf65270 */
[----:B------:R-:W-:Y:S05]  /*1710*/  BRA.U !UP2, `(.L_x_301) ;  /* 0x000000010a547547 */ /* 0x000fea000b800000 */
[----:B------:R-:W0:Y:S01]  /*1720*/  S2UR UR12, SR_CgaCtaId ;  /* 0x00000000000c79c3 */ /* 0x000e220000008800 */
[----:B------:R-:W1:Y:S01]  /*1730*/  LDCU UR13, c[0x0][0x39c] ;  /* 0x00007380ff0d77ac */ /* 0x000e620008000800 */
[----:B------:R-:W-:Y:S01]  /*1740*/  IADD3 R11, PT, PT, R4, R9, RZ ;  /* 0x00000009040b7210 */ /* 0x000fe20007ffe0ff */
[----:B------:R-:W-:Y:S01]  /*1750*/  UMOV UR6, 0x400 ;  /* 0x0000040000067882 */ /* 0x000fe20000000000 */
[----:B-1----:R-:W-:Y:S01]  /*1760*/  IMAD R13, R7, UR13, R9 ;  /* 0x0000000d070d7c24 */ /* 0x002fe2000f8e0209 */
[----:B------:R-:W-:Y:S01]  /*1770*/  IADD3 R9, PT, PT, R9, 0x4, RZ ;  /* 0x0000000409097810 */ /* 0x000fe20007ffe0ff */
[----:B0-----:R-:W-:-:S03]  /*1780*/  ULEA UR6, UR12, UR6, 0x18 ;  /* 0x000000060c067291 */ /* 0x001fc6000f8ec0ff */
[----:B------:R-:W-:-:S03]  /*1790*/  LEA R13, R13, UR11, 0x2 ;  /* 0x0000000b0d0d7c11 */ /* 0x000fc6000f8e10ff */
[----:B------:R-:W-:Y:S02]  /*17a0*/  LEA R11, R11, UR6, 0x2 ;  /* 0x000000060b0b7c11 */ /* 0x000fe4000f8e10ff */
        /* <DEDUP_REMOVED lines=12> */
.L_x_301:
[----:B------:R-:W-:Y:S05]  /*1870*/  BRA.U !UP3, `(.L_x_300) ;  /* 0x000000010b787547 */ /* 0x000fea000b800000 */
[----:B------:R-:W-:Y:S02]  /*1880*/  UISETP.NE.AND UP2, UPT, UR16, 0x1, UPT ;  /* 0x000000011000788c */ /* 0x000fe4000bf45270 */
        /* <DEDUP_REMOVED lines=14> */
[----:B------:R-:W1:Y:S01]  /*1970*/  LDS R17, [R13+0x4] ;  /* 0x000004000d117984 */ /* 0x000e620000000800 */
[----:B0-----:R-:W-:-:S04]  /*1980*/  FFMA R15, R16, R15, R23 ;  /* 0x0000000f100f7223 */ /* 0x001fc80000000017 */
[----:B-1----:R-:W-:-:S07]  /*1990*/  FFMA R23, R18, R17, R15 ;  /* 0x0000001112177223 */ /* 0x002fce000000000f */
.L_x_302:
[----:B------:R-:W-:Y:S05]  /*19a0*/  BRA.U !UP3, `(.L_x_300) ;  /* 0x000000010b2c7547 */ /* 0x000fea000b800000 */
[----:B------:R-:W0:Y:S01]  /*19b0*/  S2UR UR12, SR_CgaCtaId ;  /* 0x00000000000c79c3 */ /* 0x000e220000008800 */
[----:B------:R-:W1:Y:S01]  /*19c0*/  LDCU UR13, c[0x0][0x39c] ;  /* 0x00007380ff0d77ac */ /* 0x000e620008000800 */
[----:B------:R-:W-:Y:S01]  /*19d0*/  IADD3 R11, PT, PT, R4, R9, RZ ;  /* 0x00000009040b7210 */ /* 0x000fe20007ffe0ff */
[----:B------:R-:W-:Y:S01]  /*19e0*/  UMOV UR6, 0x400 ;  /* 0x0000040000067882 */ /* 0x000fe20000000000 */
[----:B-1----:R-:W-:Y:S01]  /*19f0*/  IMAD R9, R7, UR13, R9 ;  /* 0x0000000d07097c24 */ /* 0x002fe2000f8e0209 */
[----:B0-----:R-:W-:-:S04]  /*1a00*/  ULEA UR6, UR12, UR6, 0x18 ;  /* 0x000000060c067291 */ /* 0x001fc8000f8ec0ff */
[----:B------:R-:W-:Y:S02]  /*1a10*/  LEA R9, R9, UR11, 0x2 ;  /* 0x0000000b09097c11 */ /* 0x000fe4000f8e10ff */
[----:B------:R-:W-:-:S04]  /*1a20*/  LEA R11, R11, UR6, 0x2 ;  /* 0x000000060b0b7c11 */ /* 0x000fc8000f8e10ff */
[----:B------:R-:W-:Y:S04]  /*1a30*/  LDS R9, [R9] ;  /* 0x0000000009097984 */ /* 0x000fe80000000800 */
[----:B------:R-:W0:Y:S02]  /*1a40*/  LDS R16, [R11] ;  /* 0x000000000b107984 */ /* 0x000e240000000800 */
[----:B0-----:R-:W-:-:S07]  /*1a50*/  FFMA R23, R16, R9, R23 ;  /* 0x0000000910177223 */ /* 0x001fce0000000017 */
.L_x_300:
[----:B------:R-:W0:Y:S01]  /*1a60*/  LDCU UR6, c[0x0][0x3b0] ;  /* 0x00007600ff0677ac */ /* 0x000e220008000800 */
[----:B------:R-:W-:Y:S01]  /*1a70*/  IMAD R9, R2, R0, R7 ;  /* 0x0000000002097224 */ /* 0x000fe200078e0207 */
[----:B------:R-:W-:-:S04]  /*1a80*/  IADD3 R7, PT, PT, R7, 0x1, RZ ;  /* 0x0000000107077810 */ /* 0x000fc80007ffe0ff */
[----:B------:R-:W-:Y:S02]  /*1a90*/  LEA R9, R9, UR23, 0x2 ;  /* 0x0000001709097c11 */ /* 0x000fe4000f8e10ff */
[----:B------:R-:W-:Y:S01]  /*1aa0*/  ISETP.NE.AND P1, PT, R7, R0, PT ;  /* 0x000000000700720c */ /* 0x000fe20003f25270 */
[----:B0-----:R-:W-:-:S05]  /*1ab0*/  FMUL R16, R23, UR6 ;  /* 0x0000000617107c20 */ /* 0x001fca0008400000 */
[----:B------:R0:W-:Y:S01]  /*1ac0*/  STS [R9], R16 ;  /* 0x0000001009007388 */ /* 0x0001e20000000800 */
[----:B------:R-:W-:-:S04]  /*1ad0*/  FSETP.GT.AND P0, PT, R16, R5, PT ;  /* 0x000000051000720b */ /* 0x000fc80003f04000 */
[----:B------:R-:W-:Y:S02]  /*1ae0*/  FSEL R5, R16, R5, P0 ;  /* 0x0000000510057208 */ /* 0x000fe40000000000 */
[----:B------:R-:W-:Y:S07]  /*1af0*/  @P1 BRA `(.L_x_303) ;  /* 0xfffffff800341947 */ /* 0x000fee000383ffff */
.L_x_296:
[----:B------:R-:W-:Y:S05]  /*1b00*/  BSYNC.RECONVERGENT B0 ;  /* 0x0000000000007941 */ /* 0x000fea0003800200 */
.L_x_294:
[----:B------:R-:W-:Y:S01]  /*1b10*/  FMNMX R12, R5, R12, !PT ;  /* 0x0000000c050c7209 */ /* 0x000fe20007800000 */
[----:B------:R-:W-:Y:S01]  /*1b20*/  HFMA2 R5, -RZ, RZ, 0, 0 ;  /* 0x00000000ff057431 */ /* 0x000fe200000001ff */
[----:B------:R-:W-:Y:S06]  /*1b30*/  BRA.U !UP1, `(.L_x_304) ;  /* 0x0000000109607547 */ /* 0x000fec000b800000 */
[----:B0-----:R-:W0:Y:S01]  /*1b40*/  LDC R16, c[0x0][0x3a8] ;  /* 0x0000ea00ff107b82 */ /* 0x001e220000000800 */
[----:B------:R-:W-:Y:S01]  /*1b50*/  BSSY.RECONVERGENT B0, `(.L_x_304) ;  /* 0x0000016000007945 */ /* 0x000fe20003800200 */
[----:B------:R-:W-:Y:S01]  /*1b60*/  MOV R5, RZ ;  /* 0x000000ff00057202 */ /* 0x000fe20000000f00 */
[----:B------:R-:W1:Y:S01]  /*1b70*/  LDCU UR6, c[0x0][0x398] ;  /* 0x00007300ff0677ac */ /* 0x000e620008000800 */
[----:B------:R-:W-:-:S07]  /*1b80*/  MOV R7, RZ ;  /* 0x000000ff00077202 */ /* 0x000fce0000000f00 */
.L_x_306:
[----:B0-----:R-:W-:-:S05]  /*1b90*/  IMAD R9, R16, UR5, R7 ;  /* 0x0000000510097c24 */ /* 0x001fca000f8e0207 */
[----:B------:R-:W-:-:S04]  /*1ba0*/  ISETP.GE.AND P0, PT, R10, R9, PT ;  /* 0x000000090a00720c */ /* 0x000fc80003f06270 */
[----:B-1----:R-:W-:-:S13]  /*1bb0*/  ISETP.GE.OR P0, PT, R9, UR6, !P0 ;  /* 0x0000000609007c0c */ /* 0x002fda000c706670 */
[----:B--2---:R-:W-:Y:S05]  /*1bc0*/  @P0 BRA `(.L_x_305) ;  /* 0x0000000000380947 */ /* 0x004fea0003800000 */
[----:B------:R-:W-:Y:S01]  /*1bd0*/  IMAD R0, R2, R16, R7 ;  /* 0x0000001002007224 */ /* 0x000fe200078e0207 */
[----:B------:R-:W-:-:S04]  /*1be0*/  IADD3 R7, PT, PT, R7, 0x1, RZ ;  /* 0x0000000107077810 */ /* 0x000fc80007ffe0ff */
[----:B------:R-:W-:-:S05]  /*1bf0*/  LEA R0, R0, UR23, 0x2 ;  /* 0x0000001700007c11 */ /* 0x000fca000f8e10ff */
[----:B------:R-:W0:Y:S02]  /*1c00*/  LDS R9, [R0] ;  /* 0x0000000000097984 */ /* 0x000e240000000800 */
[----:B0-----:R-:W-:-:S04]  /*1c10*/  FADD R9, -R12, R9 ;  /* 0x000000090c097221 */ /* 0x001fc80000000100 */
[----:B------:R-:W-:-:S05]  /*1c20*/  FMUL R9, R9, 1.4426950216293334961 ;  /* 0x3fb8aa3b09097820 */ /* 0x000fca0000400000 */
[----:B------:R-:W-:-:S13]  /*1c30*/  FSETP.GEU.AND P0, PT, R9, -126, PT ;  /* 0xc2fc00000900780b */ /* 0x000fda0003f0e000 */
[----:B------:R-:W-:-:S04]  /*1c40*/  @!P0 FMUL R9, R9, 0.5 ;  /* 0x3f00000009098820 */ /* 0x000fc80000400000 */
[----:B------:R-:W0:Y:S02]  /*1c50*/  MUFU.EX2 R11, R9 ;  /* 0x00000009000b7308 */ /* 0x000e240000000800 */
[----:B0-----:R-:W-:Y:S01]  /*1c60*/  @!P0 FMUL R11, R11, R11 ;  /* 0x0000000b0b0b8220 */ /* 0x001fe20000400000 */
[----:B------:R-:W-:-:S03]  /*1c70*/  ISETP.NE.AND P0, PT, R7, R16, PT ;  /* 0x000000100700720c */ /* 0x000fc60003f05270 */
[----:B------:R-:W-:Y:S01]  /*1c80*/  FADD R5, R5, R11 ;  /* 0x0000000b05057221 */ /* 0x000fe20000000000 */
[----:B------:R2:W-:Y:S09]  /*1c90*/  STS [R0], R11 ;  /* 0x0000000b00007388 */ /* 0x0005f20000000800 */
[----:B------:R-:W-:Y:S05]  /*1ca0*/  @P0 BRA `(.L_x_306) ;  /* 0xfffffffc00b80947 */ /* 0x000fea000383ffff */
.L_x_305:
[----:B------:R-:W-:Y:S05]  /*1cb0*/  BSYNC.RECONVERGENT B0 ;  /* 0x0000000000007941 */ /* 0x000fea0003800200 */
.L_x_304:
[----:B--2---:R-:W-:-:S04]  /*1cc0*/  FADD R0, -R12, R3 ;  /* 0x000000030c007221 */ /* 0x004fc80000000100 */
[----:B------:R-:W-:-:S05]  /*1cd0*/  FMUL R3, R0, 1.4426950216293334961 ;  /* 0x3fb8aa3b00037820 */ /* 0x000fca0000400000 */
[----:B------:R-:W-:-:S13]  /*1ce0*/  FSETP.GEU.AND P0, PT, R3, -126, PT ;  /* 0xc2fc00000300780b */ /* 0x000fda0003f0e000 */
[----:B------:R-:W-:-:S04]  /*1cf0*/  @!P0 FMUL R3, R3, 0.5 ;  /* 0x3f00000003038820 */ /* 0x000fc80000400000 */
[----:B------:R-:W1:Y:S02]  /*1d00*/  MUFU.EX2 R0, R3 ;  /* 0x0000000300007308 */ /* 0x000e640000000800 */
[----:B-1----:R-:W-:-:S04]  /*1d10*/  @!P0 FMUL R0, R0, R0 ;  /* 0x0000000000008220 */ /* 0x002fc80000400000 */
[----:B------:R-:W-:Y:S01]  /*1d20*/  FFMA R29, R0, R29, R5 ;  /* 0x0000001d001d7223 */ /* 0x000fe20000000005 */
[----:B------:R-:W-:Y:S06]  /*1d30*/  BRA.U !UP0, `(.L_x_307) ;  /* 0x0000000908907547 */ /* 0x000fec000b800000 */
[----:B------:R-:W-:Y:S05]  /*1d40*/  BRA.U !UP1, `(.L_x_308) ;  /* 0x0000000109847547 */ /* 0x000fea000b800000 */
[----:B------:R-:W-:-:S05]  /*1d50*/  UMOV UR6, URZ ;  /* 0x000000ff00067c82 */ /* 0x000fca0008000000 */
.L_x_312:
[----:B------:R-:W1:Y:S01]  /*1d60*/  LDC R18, c[0x0][0x3a8] ;  /* 0x0000ea00ff127b82 */ /* 0x000e620000000800 */
[----:B------:R-:W-:Y:S01]  /*1d70*/  HFMA2 R3, -RZ, RZ, 0, 0 ;  /* 0x00000000ff037431 */ /* 0x000fe200000001ff */
[----:B------:R-:W-:Y:S01]  /*1d80*/  BSSY.RECONVERGENT B0, `(.L_x_309) ;  /* 0x0000012000007945 */ /* 0x000fe20003800200 */
[----:B0-----:R-:W-:Y:S01]  /*1d90*/  MOV R5, RZ ;  /* 0x000000ff00057202 */ /* 0x001fe20000000f00 */
[----:B------:R-:W2:Y:S04]  /*1da0*/  LDCU UR12, c[0x0][0x398] ;  /* 0x00007300ff0c77ac */ /* 0x000ea80008000800 */
[----:B---3--:R-:W3:Y:S02]  /*1db0*/  LDC R20, c[0x0][0x39c] ;  /* 0x0000e700ff147b82 */ /* 0x008ee40000000800 */
.L_x_311:
[----:B-1----:R-:W-:-:S05]  /*1dc0*/  IMAD R7, R18, UR5, R5 ;  /* 0x0000000512077c24 */ /* 0x002fca000f8e0205 */
[----:B------:R-:W-:-:S04]  /*1dd0*/  ISETP.GE.AND P0, PT, R10, R7, PT ;  /* 0x000000070a00720c */ /* 0x000fc80003f06270 */
[----:B--2---:R-:W-:-:S13]  /*1de0*/  ISETP.GE.OR P0, PT, R7, UR12, !P0 ;  /* 0x0000000c07007c0c */ /* 0x004fda000c706670 */
[----:B------:R-:W-:Y:S05]  /*1df0*/  @P0 BRA `(.L_x_310) ;  /* 0x0000000000280947 */ /* 0x000fea0003800000 */
[C---:B0--3--:R-:W-:Y:S02]  /*1e00*/  IMAD R9, R5.reuse, R20, UR6 ;  /* 0x0000000605097e24 */ /* 0x049fe4000f8e0214 */
[-C--:B------:R-:W-:Y:S01]  /*1e10*/  IMAD R7, R2, R18.reuse, R5 ;  /* 0x0000001202077224 */ /* 0x080fe200078e0205 */
[----:B------:R-:W-:Y:S02]  /*1e20*/  IADD3 R5, PT, PT, R5, 0x1, RZ ;  /* 0x0000000105057810 */ /* 0x000fe40007ffe0ff */
[----:B------:R-:W-:Y:S02]  /*1e30*/  LEA R9, R9, UR21, 0x2 ;  /* 0x0000001509097c11 */ /* 0x000fe4000f8e10ff */
[----:B------:R-:W-:Y:S02]  /*1e40*/  LEA R7, R7, UR23, 0x2 ;  /* 0x0000001707077c11 */ /* 0x000fe4000f8e10ff */
[----:B------:R-:W-:Y:S02]  /*1e50*/  ISETP.NE.AND P0, PT, R5, R18, PT ;  /* 0x000000120500720c */ /* 0x000fe40003f05270 */
[----:B------:R-:W-:Y:S04]  /*1e60*/  LDS R9, [R9] ;  /* 0x0000000009097984 */ /* 0x000fe80000000800 */
[----:B------:R-:W0:Y:S02]  /*1e70*/  LDS R16, [R7] ;  /* 0x0000000007107984 */ /* 0x000e240000000800 */
[----:B0-----:R-:W-:-:S05]  /*1e80*/  FFMA R3, R16, R9, R3 ;  /* 0x0000000910037223 */ /* 0x001fca0000000003 */
[----:B------:R-:W-:Y:S05]  /*1e90*/  @P0 BRA `(.L_x_311) ;  /* 0xfffffffc00c80947 */ /* 0x000fea000383ffff */
.L_x_310:
[----:B------:R-:W-:Y:S05]  /*1ea0*/  BSYNC.RECONVERGENT B0 ;  /* 0x0000000000007941 */ /* 0x000fea0003800200 */
.L_x_309:
[----:B0-----:R-:W0:Y:S01]  /*1eb0*/  LDC.64 R16, c[0x0][0x3c0] ;  /* 0x0000f000ff107b82 */ /* 0x001e220000000a00 */
[----:B------:R-:W-:Y:S01]  /*1ec0*/  IADD3 R5, PT, PT, R14, UR6, RZ ;  /* 0x000000060e057c10 */ /* 0x000fe2000fffe0ff */
[----:B------:R-:W1:Y:S04]  /*1ed0*/  LDCU UR12, c[0x0][0x39c] ;  /* 0x00007380ff0c77ac */ /* 0x000e680008000800 */
[----:B0-----:R-:W-:-:S05]  /*1ee0*/  IMAD.WIDE R16, R5, 0x4, R16 ;  /* 0x0000000405107825 */ /* 0x001fca00078e0210 */
[----:B------:R-:W2:Y:S01]  /*1ef0*/  LDG.E R5, desc[UR14][R16.64] ;  /* 0x0000000e10057981 */ /* 0x000ea2000c1e1900 */
[----:B------:R-:W-:-:S04]  /*1f00*/  UIADD3 UR6, UPT, UPT, UR6, 0x1, URZ ;  /* 0x0000000106067890 */ /* 0x000fc8000fffe0ff */
[----:B-1----:R-:W-:Y:S01]  /*1f10*/  UISETP.NE.AND UP1, UPT, UR6, UR12, UPT ;  /* 0x0000000c0600728c */ /* 0x002fe2000bf25270 */
[----:B--2---:R-:W-:-:S05]  /*1f20*/  FFMA R5, R0, R5, R3 ;  /* 0x0000000500057223 */ /* 0x004fca0000000003 */
[----:B------:R0:W-:Y:S03]  /*1f30*/  STG.E desc[UR14][R16.64], R5 ;  /* 0x0000000510007986 */ /* 0x0001e6000c10190e */
[----:B------:R-:W-:Y:S05]  /*1f40*/  BRA.U !UP1, `(.L_x_307) ;  /* 0x00000009090c7547 */ /* 0x000fea000b800000 */
[----:B------:R-:W-:Y:S05]  /*1f50*/  BRA `(.L_x_312) ;  /* 0xfffffffc00807947 */ /* 0x000fea000383ffff */
.L_x_308:
[----:B------:R-:W-:Y:S01]  /*1f60*/  UISETP.GE.U32.AND UP1, UPT, UR19, 0xf, UPT ;  /* 0x0000000f1300788c */ /* 0x000fe2000bf26070 */
[----:B------:R-:W-:-:S08]  /*1f70*/  UMOV UR6, URZ ;  /* 0x000000ff00067c82 */ /* 0x000fd00008000000 */
[----:B------:R-:W-:Y:S05]  /*1f80*/  BRA.U !UP1, `(.L_x_313) ;  /* 0x0000000109e07547 */ /* 0x000fea000b800000 */
[----:B------:R-:W-:-:S05]  /*1f90*/  UMOV UR6, URZ ;  /* 0x000000ff00067c82 */ /* 0x000fca0008000000 */
.L_x_314:
[----:B-1----:R-:W1:Y:S01]  /*1fa0*/  LDC.64 R26, c[0x0][0x3c0] ;  /* 0x0000f000ff1a7b82 */ /* 0x002e620000000a00 */
[----:B------:R-:W-:-:S05]  /*1fb0*/  IADD3 R3, PT, PT, R14, UR6, RZ ;  /* 0x000000060e037c10 */ /* 0x000fca000fffe0ff */
[----:B-1----:R-:W-:-:S05]  /*1fc0*/  IMAD.WIDE R26, R3, 0x4, R26 ;  /* 0x00000004031a7825 */ /* 0x002fca00078e021a */
[----:B------:R-:W2:Y:S04]  /*1fd0*/  LDG.E R17, desc[UR14][R26.64] ;  /* 0x0000000e1a117981 */ /* 0x000ea8000c1e1900 */
[----:B------:R-:W3:Y:S04]  /*1fe0*/  LDG.E R11, desc[UR14][R26.64+0x14] ;  /* 0x0000140e1a0b7981 */ /* 0x000ee8000c1e1900 */
[----:B------:R-:W4:Y:S04]  /*1ff0*/  LDG.E R22, desc[UR14][R26.64+0x4] ;  /* 0x0000040e1a167981 */ /* 0x000f28000c1e1900 */
[----:B------:R-:W5:Y:S04]  /*2000*/  LDG.E R25, desc[UR14][R26.64+0x8] ;  /* 0x0000080e1a197981 */ /* 0x000f68000c1e1900 */
[----:B------:R-:W5:Y:S04]  /*2010*/  LDG.E R15, desc[UR14][R26.64+0xc] ;  /* 0x00000c0e1a0f7981 */ /* 0x000f68000c1e1900 */
[----:B------:R-:W5:Y:S04]  /*2020*/  LDG.E R13, desc[UR14][R26.64+0x10] ;  /* 0x0000100e1a0d7981 */ /* 0x000f68000c1e1900 */
[----:B0-----:R-:W5:Y:S04]  /*2030*/  LDG.E R16, desc[UR14][R26.64+0x18] ;  /* 0x0000180e1a107981 */ /* 0x001f68000c1e1900 */
        /* <DEDUP_REMOVED lines=8> */
[----:B--2---:R-:W-:-:S03]  /*20c0*/  FFMA R20, R0, R17, RZ ;  /* 0x0000001100147223 */ /* 0x004fc600000000ff */
[----:B------:R-:W2:Y:S01]  /*20d0*/  LDG.E R17, desc[UR14][R26.64+0x30] ;  /* 0x0000300e1a117981 */ /* 0x000ea2000c1e1900 */
[C---:B---3--:R-:W-:Y:S01]  /*20e0*/  FFMA R11, R0.reuse, R11, RZ ;  /* 0x0000000b000b7223 */ /* 0x048fe200000000ff */
[----:B----4-:R-:W-:-:S04]  /*20f0*/  FFMA R22, R0, R22, RZ ;  /* 0x0000001600167223 */ /* 0x010fc800000000ff */
[----:B------:R0:W-:Y:S01]  /*2100*/  STG.E desc[UR14][R26.64+0x14], R11 ;  /* 0x0000140b1a007986 */ /* 0x0001e2000c10190e */
[C---:B-----5:R-:W-:Y:S01]  /*2110*/  FFMA R25, R0.reuse, R25, RZ ;  /* 0x0000001900197223 */ /* 0x060fe200000000ff */
[C---:B------:R-:W-:Y:S01]  /*2120*/  FFMA R15, R0.reuse, R15, RZ ;  /* 0x0000000f000f7223 */ /* 0x040fe200000000ff */
[C---:B------:R-:W-:Y:S01]  /*2130*/  FFMA R13, R0.reuse, R13, RZ ;  /* 0x0000000d000d7223 */ /* 0x040fe200000000ff */
[C---:B------:R-:W-:Y:S01]  /*2140*/  FFMA R16, R0.reuse, R16, RZ ;  /* 0x0000001000107223 */ /* 0x040fe200000000ff */
[C---:B------:R-:W-:Y:S01]  /*2150*/  FFMA R3, R0.reuse, R3, RZ ;  /* 0x0000000300037223 */ /* 0x040fe200000000ff */
[C---:B------:R-:W-:Y:S01]  /*2160*/  FFMA R9, R0.reuse, R9, RZ ;  /* 0x0000000900097223 */ /* 0x040fe200000000ff */
[C---:B------:R-:W-:Y:S01]  /*2170*/  FFMA R7, R0.reuse, R7, RZ ;  /* 0x0000000700077223 */ /* 0x040fe200000000ff */
[C---:B------:R-:W-:Y:S01]  /*2180*/  FFMA R5, R0.reuse, R5, RZ ;  /* 0x0000000500057223 */ /* 0x040fe200000000ff */
[C---:B0-----:R-:W-:Y:S01]  /*2190*/  FFMA R11, R0.reuse, R18, RZ ;  /* 0x00000012000b7223 */ /* 0x041fe200000000ff */
[C---:B------:R-:W-:Y:S01]  /*21a0*/  FFMA R23, R0.reuse, R23, RZ ;  /* 0x0000001700177223 */ /* 0x040fe200000000ff */
[C---:B------:R-:W-:Y:S01]  /*21b0*/  FFMA R21, R0.reuse, R21, RZ ;  /* 0x0000001500157223 */ /* 0x040fe200000000ff */
[----:B------:R-:W-:Y:S01]  /*21c0*/  FFMA R19, R0, R19, RZ ;  /* 0x0000001300137223 */ /* 0x000fe200000000ff */
[----:B------:R1:W-:Y:S04]  /*21d0*/  STG.E desc[UR14][R26.64], R20 ;  /* 0x000000141a007986 */ /* 0x0003e8000c10190e */
        /* <DEDUP_REMOVED lines=12> */
[----:B------:R1:W-:Y:S01]  /*22a0*/  STG.E desc[UR14][R26.64+0x3c], R19 ;  /* 0x00003c131a007986 */ /* 0x0003e2000c10190e */
[----:B------:R-:W-:-:S04]  /*22b0*/  UIADD3 UR6, UPT, UPT, UR6, 0x10, URZ ;  /* 0x0000001006067890 */ /* 0x000fc8000fffe0ff */
[----:B------:R-:W-:Y:S01]  /*22c0*/  UISETP.NE.AND UP1, UPT, UR6, UR9, UPT ;  /* 0x000000090600728c */ /* 0x000fe2000bf25270 */
[----:B--2---:R-:W-:-:S05]  /*22d0*/  FFMA R17, R0, R17, RZ ;  /* 0x0000001100117223 */ /* 0x004fca00000000ff */
[----:B------:R1:W-:Y:S03]  /*22e0*/  STG.E desc[UR14][R26.64+0x30], R17 ;  /* 0x000030111a007986 */ /* 0x0003e6000c10190e */
[----:B------:R-:W-:Y:S05]  /*22f0*/  BRA.U UP1, `(.L_x_314) ;  /* 0xfffffffd01287547 */ /* 0x000fea000b83ffff */
[----:B------:R-:W-:-:S05]  /*2300*/  UMOV UR6, UR9 ;  /* 0x0000000900067c82 */ /* 0x000fca0008000000 */
.L_x_313:
[----:B------:R-:W-:-:S09]  /*2310*/  UISETP.NE.AND UP1, UPT, UR18, URZ, UPT ;  /* 0x000000ff1200728c */ /* 0x000fd2000bf25270 */
[----:B------:R-:W-:Y:S05]  /*2320*/  BRA.U !UP1, `(.L_x_307) ;  /* 0x0000000509147547 */ /* 0x000fea000b800000 */
[----:B------:R-:W-:Y:S02]  /*2330*/  UIADD3 UR12, UPT, UPT, UR18, -0x1, URZ ;  /* 0xffffffff120c7890 */ /* 0x000fe4000fffe0ff */
[----:B------:R-:W-:Y:S02]  /*2340*/  UISETP.NE.AND UP2, UPT, UR17, URZ, UPT ;  /* 0x000000ff1100728c */ /* 0x000fe4000bf45270 */
[----:B------:R-:W-:-:S09]  /*2350*/  UISETP.GE.U32.AND UP1, UPT, UR12, 0x7, UPT ;  /* 0x000000070c00788c */ /* 0x000fd2000bf26070 */
[----:B------:R-:W-:Y:S05]  /*2360*/  BRA.U !UP1, `(.L_x_315) ;  /* 0x0000000109707547 */ /* 0x000fea000b800000 */
[----:B01----:R-:W0:Y:S01]  /*2370*/  LDC.64 R16, c[0x0][0x3c0] ;  /* 0x0000f000ff107b82 */ /* 0x003e220000000a00 */
        /* <DEDUP_REMOVED lines=10> */
[----:B------:R-:W-:Y:S01]  /*2420*/  UIADD3 UR6, UPT, UPT, UR6, 0x8, URZ ;  /* 0x0000000806067890 */ /* 0x000fe2000fffe0ff */
[C---:B--2---:R-:W-:Y:S01]  /*2430*/  FFMA R15, R0.reuse, R15, RZ ;  /* 0x0000000f000f7223 */ /* 0x044fe200000000ff */
[----:B---3--:R-:W-:-:S04]  /*2440*/  FFMA R3, R0, R3, RZ ;  /* 0x0000000300037223 */ /* 0x008fc800000000ff */
[----:B------:R2:W-:Y:S01]  /*2450*/  STG.E desc[UR14][R16.64], R15 ;  /* 0x0000000f10007986 */ /* 0x0005e2000c10190e */
[----:B----4-:R-:W-:-:S03]  /*2460*/  FFMA R5, R0, R5, RZ ;  /* 0x0000000500057223 */ /* 0x010fc600000000ff */
[----:B------:R2:W-:Y:S01]  /*2470*/  STG.E desc[UR14][R16.64+0x4], R3 ;  /* 0x0000040310007986 */ /* 0x0005e2000c10190e */
[----:B-----5:R-:W-:-:S03]  /*2480*/  FFMA R19, R0, R19, RZ ;  /* 0x0000001300137223 */ /* 0x020fc600000000ff */
[----:B------:R2:W-:Y:S01]  /*2490*/  STG.E desc[UR14][R16.64+0x8], R5 ;  /* 0x0000080510007986 */ /* 0x0005e2000c10190e */
[----:B------:R-:W-:-:S03]  /*24a0*/  FFMA R7, R0, R7, RZ ;  /* 0x0000000700077223 */ /* 0x000fc600000000ff */
[----:B------:R2:W-:Y:S01]  /*24b0*/  STG.E desc[UR14][R16.64+0xc], R19 ;  /* 0x00000c1310007986 */ /* 0x0005e2000c10190e */
[----:B------:R-:W-:-:S03]  /*24c0*/  FFMA R9, R0, R9, RZ ;  /* 0x0000000900097223 */ /* 0x000fc600000000ff */
[----:B------:R2:W-:Y:S01]  /*24d0*/  STG.E desc[UR14][R16.64+0x10], R7 ;  /* 0x0000100710007986 */ /* 0x0005e2000c10190e */
[----:B------:R-:W-:-:S03]  /*24e0*/  FFMA R11, R0, R11, RZ ;  /* 0x0000000b000b7223 */ /* 0x000fc600000000ff */
[----:B------:R2:W-:Y:S01]  /*24f0*/  STG.E desc[UR14][R16.64+0x14], R9 ;  /* 0x0000140910007986 */ /* 0x0005e2000c10190e */
[----:B------:R-:W-:-:S03]  /*2500*/  FFMA R13, R0, R13, RZ ;  /* 0x0000000d000d7223 */ /* 0x000fc600000000ff */
[----:B------:R2:W-:Y:S04]  /*2510*/  STG.E desc[UR14][R16.64+0x18], R11 ;  /* 0x0000180b10007986 */ /* 0x0005e8000c10190e */
[----:B------:R2:W-:Y:S02]  /*2520*/  STG.E desc[UR14][R16.64+0x1c], R13 ;  /* 0x00001c0d10007986 */ /* 0x0005e4000c10190e */
.L_x_315:
[----:B------:R-:W-:Y:S05]  /*2530*/  BRA.U !UP2, `(.L_x_307) ;  /* 0x000000010a907547 */ /* 0x000fea000b800000 */
[----:B------:R-:W-:Y:S02]  /*2540*/  UISETP.GE.U32.AND UP1, UPT, UR22, 0x3, UPT ;  /* 0x000000031600788c */ /* 0x000fe4000bf26070 */
[----:B------:R-:W-:-:S07]  /*2550*/  UISETP.NE.AND UP2, UPT, UR16, URZ, UPT ;  /* 0x000000ff1000728c */ /* 0x000fce000bf45270 */
[----:B------:R-:W-:Y:S05]  /*2560*/  BRA.U !UP1, `(.L_x_316) ;  /* 0x0000000109407547 */ /* 0x000fea000b800000 */
[----:B012---:R-:W0:Y:S01]  /*2570*/  LDC.64 R16, c[0x0][0x3c0] ;  /* 0x0000f000ff107b82 */ /* 0x007e220000000a00 */
[----:B------:R-:W-:-:S05]  /*2580*/  IADD3 R3, PT, PT, R14, UR6, RZ ;  /* 0x000000060e037c10 */ /* 0x000fca000fffe0ff */
[----:B0-----:R-:W-:-:S05]  /*2590*/  IMAD.WIDE R16, R3, 0x4, R16 ;  /* 0x0000000403107825 */ /* 0x001fca00078e0210 */
[----:B------:R-:W2:Y:S04]  /*25a0*/  LDG.E R9, desc[UR14][R16.64] ;  /* 0x0000000e10097981 */ /* 0x000ea8000c1e1900 */
[----:B------:R-:W3:Y:S04]  /*25b0*/  LDG.E R3, desc[UR14][R16.64+0x4] ;  /* 0x0000040e10037981 */ /* 0x000ee8000c1e1900 */
[----:B------:R-:W4:Y:S04]  /*25c0*/  LDG.E R5, desc[UR14][R16.64+0x8] ;  /* 0x0000080e10057981 */ /* 0x000f28000c1e1900 */
        /* <DEDUP_REMOVED lines=8> */
[----:B------:R3:W-:Y:S04]  /*2650*/  STG.E desc[UR14][R16.64+0x8], R5 ;  /* 0x0000080510007986 */ /* 0x0007e8000c10190e */
[----:B------:R3:W-:Y:S02]  /*2660*/  STG.E desc[UR14][R16.64+0xc], R7 ;  /* 0x00000c0710007986 */ /* 0x0007e4000c10190e */
.L_x_316:
[----:B------:R-:W-:Y:S05]  /*2670*/  BRA.U !UP2, `(.L_x_307) ;  /* 0x000000010a407547 */ /* 0x000fea000b800000 */
[----:B0123--:R-:W0:Y:S01]  /*2680*/  LDC.64 R16, c[0x0][0x3c0] ;  /* 0x0000f000ff107b82 */ /* 0x00fe220000000a00 */
[----:B------:R-:W-:-:S05]  /*2690*/  IADD3 R3, PT, PT, R14, UR6, RZ ;  /* 0x000000060e037c10 */ /* 0x000fca000fffe0ff */
[----:B0-----:R-:W-:-:S05]  /*26a0*/  IMAD.WIDE R16, R3, 0x4, R16 ;  /* 0x0000000403107825 */ /* 0x001fca00078e0210 */
[----:B------:R-:W2:Y:S01]  /*26b0*/  LDG.E R3, desc[UR14][R16.64] ;  /* 0x0000000e10037981 */ /* 0x000ea2000c1e1900 */
[----:B------:R-:W-:Y:S01]  /*26c0*/  UISETP.NE.AND UP1, UPT, UR16, 0x1, UPT ;  /* 0x000000011000788c */ /* 0x000fe2000bf25270 */
[----:B--2---:R-:W-:-:S05]  /*26d0*/  FFMA R3, R0, R3, RZ ;  /* 0x0000000300037223 */ /* 0x004fca00000000ff */
[----:B------:R4:W-:Y:S03]  /*26e0*/  STG.E desc[UR14][R16.64], R3 ;  /* 0x0000000310007986 */ /* 0x0009e6000c10190e */
[----:B------:R-:W-:Y:S05]  /*26f0*/  BRA.U !UP1, `(.L_x_307) ;  /* 0x0000000109207547 */ /* 0x000fea000b800000 */
[----:B----4-:R-:W2:Y:S01]  /*2700*/  LDG.E R3, desc[UR14][R16.64+0x4] ;  /* 0x0000040e10037981 */ /* 0x010ea2000c1e1900 */
[----:B------:R-:W-:Y:S01]  /*2710*/  UISETP.NE.AND UP1, UPT, UR16, 0x2, UPT ;  /* 0x000000021000788c */ /* 0x000fe2000bf25270 */
[----:B--2---:R-:W-:-:S05]  /*2720*/  FFMA R3, R0, R3, RZ ;  /* 0x0000000300037223 */ /* 0x004fca00000000ff */
[----:B------:R0:W-:Y:S03]  /*2730*/  STG.E desc[UR14][R16.64+0x4], R3 ;  /* 0x0000040310007986 */ /* 0x0001e6000c10190e */
[----:B------:R-:W-:Y:S05]  /*2740*/  BRA.U !UP1, `(.L_x_307) ;  /* 0x00000001090c7547 */ /* 0x000fea000b800000 */
[----:B0-----:R-:W2:Y:S02]  /*2750*/  LDG.E R3, desc[UR14][R16.64+0x8] ;  /* 0x0000080e10037981 */ /* 0x001ea4000c1e1900 */
[----:B--2---:R-:W-:-:S05]  /*2760*/  FFMA R3, R0, R3, RZ ;  /* 0x0000000300037223 */ /* 0x004fca00000000ff */
[----:B------:R0:W-:Y:S02]  /*2770*/  STG.E desc[UR14][R16.64+0x8], R3 ;  /* 0x0000080310007986 */ /* 0x0001e4000c10190e */
.L_x_307:
[----:B------:R-:W-:Y:S02]  /*2780*/  UISETP.NE.AND UP1, UPT, UR5, UR4, UPT ;  /* 0x000000040500728c */ /* 0x000fe4000bf25270 */
[----:B------:R-:W-:-:S07]  /*2790*/  UIADD3 UR6, UPT, UPT, UR5, 0x1, URZ ;  /* 0x0000000105067890 */ /* 0x000fce000fffe0ff */
[----:B------:R-:W-:Y:S01]  /*27a0*/  UMOV UR5, UR6 ;  /* 0x0000000600057c82 */ /* 0x000fe20008000000 */
[----:B------:R-:W-:Y:S05]  /*27b0*/  BRA.U UP1, `(.L_x_317) ;  /* 0xffffffe101c07547 */ /* 0x000fea000b83ffff */
[----:B------:R-:W-:Y:S05]  /*27c0*/  BRA.U !UP0, `(.L_x_318) ;  /* 0x00000021080c7547 */ /* 0x000fea000b800000 */
[----:B------:R-:W-:Y:S01]  /*27d0*/  UISETP.GE.U32.AND UP0, UPT, UR19, 0xf, UPT ;  /* 0x0000000f1300788c */ /* 0x000fe2000bf06070 */
[----:B------:R-:W-:-:S08]  /*27e0*/  UMOV UR5, URZ ;  /* 0x000000ff00057c82 */ /* 0x000fd00008000000 */
[----:B------:R-:W-:Y:S05]  /*27f0*/  BRA.U !UP0, `(.L_x_319) ;  /* 0x0000000d08fc7547 */ /* 0x000fea000b800000 */
[----:B01234-:R-:W0:Y:S01]  /*2800*/  LDC.64 R16, c[0x0][0x3c0] ;  /* 0x0000f000ff107b82 */ /* 0x01fe220000000a00 */
[----:B------:R-:W-:-:S05]  /*2810*/  UMOV UR5, URZ ;  /* 0x000000ff00057c82 */ /* 0x000fca0008000000 */
.L_x_352:
[----:B-1----:R-:W-:-:S05]  /*2820*/  IADD3 R19, PT, PT, R14, UR5, RZ ;  /* 0x000000050e137c10 */ /* 0x002fca000fffe0ff */
[----:B0-----:R-:W-:-:S05]  /*2830*/  IMAD.WIDE R18, R19, 0x4, R16 ;  /* 0x0000000413127825 */ /* 0x001fca00078e0210 */
[----:B------:R-:W2:Y:S01]  /*2840*/  LDG.E R0, desc[UR14][R18.64] ;  /* 0x0000000e12007981 */ /* 0x000ea2000c1e1900 */
[----:B------:R-:W0:Y:S01]  /*2850*/  MUFU.RCP R20, R29 ;  /* 0x0000001d00147308 */ /* 0x000e220000001000 */
[----:B------:R-:W-:Y:S01]  /*2860*/  UIADD3 UR5, UPT, UPT, UR5, 0x10, URZ ;  /* 0x0000001005057890 */ /* 0x000fe2000fffe0ff */
[----:B------:R-:W-:Y:S03]  /*2870*/  BSSY.RECONVERGENT B2, `(.L_x_320) ;  /* 0x000000b000027945 */ /* 0x000fe60003800200 */
[----:B------:R-:W-:Y:S01]  /*2880*/  UISETP.NE.AND UP0, UPT, UR5, UR9, UPT ;  /* 0x000000090500728c */ /* 0x000fe2000bf05270 */
[----:B0-----:R-:W-:-:S04]  /*2890*/  FFMA R3, -R29, R20, 1 ;  /* 0x3f8000001d037423 */ /* 0x001fc80000000114 */
[----:B------:R-:W-:Y:S01]  /*28a0*/  FFMA R3, R20, R3, R20 ;  /* 0x0000000314037223 */ /* 0x000fe20000000014 */
[----:B--2---:R-:W0:Y:S03]  /*28b0*/  FCHK P0, R0, R29 ;  /* 0x0000001d00007302 */ /* 0x004e260000000000 */
[----:B------:R-:W-:-:S04]  /*28c0*/  FFMA R20, R0, R3, RZ ;  /* 0x0000000300147223 */ /* 0x000fc800000000ff */
[----:B------:R-:W-:-:S04]  /*28d0*/  FFMA R5, -R29, R20, R0 ;  /* 0x000000141d057223 */ /* 0x000fc80000000100 */
[----:B------:R-:W-:Y:S01]  /*28e0*/  FFMA R3, R3, R5, R20 ;  /* 0x0000000503037223 */ /* 0x000fe20000000014 */
[----:B0-----:R-:W-:Y:S06]  /*28f0*/  @!P0 BRA `(.L_x_321) ;  /* 0x0000000000088947 */ /* 0x001fec0003800000 */
[----:B------:R-:W-:-:S07]  /*2900*/  MOV R20, 0x2920 ;  /* 0x0000292000147802 */ /* 0x000fce0000000f00 */
[----:B------:R-:W-:Y:S05]  /*2910*/  CALL.REL.NOINC `($__internal_1_$__cuda_sm3x_div_rn_noftz_f32_slowpath) ;  /* 0x0000001c00f47944 */ /* 0x000fea0003c00000 */
.L_x_321:
[----:B------:R-:W-:Y:S05]  /*2920*/  BSYNC.RECONVERGENT B2 ;  /* 0x0000000000027941 */ /* 0x000fea0003800200 */
.L_x_320:
[----:B------:R-:W2:Y:S01]  /*2930*/  LDG.E R22, desc[UR14][R18.64+0x4] ;  /* 0x0000040e12167981 */ /* 0x000ea2000c1e1900 */
[----:B------:R-:W0:Y:S01]  /*2940*/  MUFU.RCP R0, R29 ;  /* 0x0000001d00007308 */ /* 0x000e220000001000 */
[----:B------:R-:W-:Y:S02]  /*2950*/  BSSY.RECONVERGENT B2, `(.L_x_322) ;  /* 0x000000d000027945 */ /* 0x000fe40003800200 */
[----:B------:R1:W-:Y:S01]  /*2960*/  STG.E desc[UR14][R18.64], R3 ;  /* 0x0000000312007986 */ /* 0x0003e2000c10190e */
[----:B0-----:R-:W-:-:S04]  /*2970*/  FFMA R5, -R29, R0, 1 ;  /* 0x3f8000001d057423 */ /* 0x001fc80000000100 */
[----:B------:R-:W-:Y:S01]  /*2980*/  FFMA R0, R0, R5, R0 ;  /* 0x0000000500007223 */ /* 0x000fe20000000000 */
[----:B--2---:R-:W0:Y:S03]  /*2990*/  FCHK P0, R22, R29 ;  /* 0x0000001d16007302 */ /* 0x004e260000000000 */
[----:B------:R-:W-:-:S04]  /*29a0*/  FFMA R5, R0, R22, RZ ;  /* 0x0000001600057223 */ /* 0x000fc800000000ff */
[----:B------:R-:W-:-:S04]  /*29b0*/  FFMA R20, -R29, R5, R22 ;  /* 0x000000051d147223 */ /* 0x000fc80000000116 */
[----:B------:R-:W-:Y:S01]  /*29c0*/  FFMA R5, R0, R20, R5 ;  /* 0x0000001400057223 */ /* 0x000fe20000000005 */
[----:B01----:R-:W-:Y:S06]  /*29d0*/  @!P0 BRA `(.L_x_323) ;  /* 0x0000000000108947 */ /* 0x003fec0003800000 */
[----:B------:R-:W-:Y:S02]  /*29e0*/  MOV R0, R22 ;  /* 0x0000001600007202 */ /* 0x000fe40000000f00 */
[----:B------:R-:W-:-:S07]  /*29f0*/  MOV R20, 0x2a10 ;  /* 0x00002a1000147802 */ /* 0x000fce0000000f00 */
[----:B------:R-:W-:Y:S05]  /*2a00*/  CALL.REL.NOINC `($__internal_1_$__cuda_sm3x_div_rn_noftz_f32_slowpath) ;  /* 0x0000001c00b87944 */ /* 0x000fea0003c00000 */
[----:B------:R-:W-:-:S07]  /*2a10*/  MOV R5, R3 ;  /* 0x0000000300057202 */ /* 0x000fce0000000f00 */
.L_x_323:
[----:B------:R-:W-:Y:S05]  /*2a20*/  BSYNC.RECONVERGENT B2 ;  /* 0x0000000000027941 */ /* 0x000fea0003800200 */
.L_x_322:
        /* <DEDUP_REMOVED lines=14> */
.L_x_325:
[----:B------:R-:W-:Y:S05]  /*2b10*/  BSYNC.RECONVERGENT B2 ;  /* 0x0000000000027941 */ /* 0x000fea0003800200 */
.L_x_324:
        /* <DEDUP_REMOVED lines=15> */
.L_x_327:
[----:B------:R-:W-:Y:S05]  /*2c10*/  BSYNC.RECONVERGENT B2 ;  /* 0x0000000000027941 */ /* 0x000fea0003800200 */
.L_x_326:
        /* <DEDUP_REMOVED lines=14> */
.L_x_329:
[----:B------:R-:W-:Y:S05]  /*2d00*/  BSYNC.RECONVERGENT B2 ;  /* 0x0000000000027941 */ /* 0x000fea0003800200 */
.L_x_328:
        /* <DEDUP_REMOVED lines=15> */
.L_x_331:
[----:B------:R-:W-:Y:S05]  /*2e00*/  BSYNC.RECONVERGENT B2 ;  /* 0x0000000000027941 */ /* 0x000fea0003800200 */
.L_x_330:
        /* <DEDUP_REMOVED lines=14> */
.L_x_333:
[----:B------:R-:W-:Y:S05]  /*2ef0*/  BSYNC.RECONVERGENT B2 ;  /* 0x0000000000027941 */ /* 0x000fea0003800200 */
.L_x_332:
        /* <DEDUP_REMOVED lines=15> */
.L_x_335:
[----:B------:R-:W-:Y:S05]  /*2ff0*/  BSYNC.RECONVERGENT B2 ;  /* 0x0000000000027941 */ /* 0x000fea0003800200 */
.L_x_334:
        /* <DEDUP_REMOVED lines=14> */
.L_x_337:
[----:B------:R-:W-:Y:S05]  /*30e0*/  BSYNC.RECONVERGENT B2 ;  /* 0x0000000000027941 */ /* 0x000fea0003800200 */
.L_x_336:
        /* <DEDUP_REMOVED lines=15> */
.L_x_339:
[----:B------:R-:W-:Y:S05]  /*31e0*/  BSYNC.RECONVERGENT B2 ;  /* 0x0000000000027941 */ /* 0x000fea0003800200 */
.L_x_338:
        /* <DEDUP_REMOVED lines=14> */
.L_x_341:
[----:B------:R-:W-:Y:S05]  /*32d0*/  BSYNC.RECONVERGENT B2 ;  /* 0x0000000000027941 */ /* 0x000fea0003800200 */
.L_x_340:
        /* <DEDUP_REMOVED lines=15> */
.L_x_343:
[----:B------:R-:W-:Y:S05]  /*33d0*/  BSYNC.RECONVERGENT B2 ;  /* 0x0000000000027941 */ /* 0x000fea0003800200 */
.L_x_342:
        /* <DEDUP_REMOVED lines=14> */
.L_x_345:
[----:B------:R-:W-:Y:S05]  /*34c0*/  BSYNC.RECONVERGENT B2 ;  /* 0x0000000000027941 */ /* 0x000fea0003800200 */
.L_x_344:
        /* <DEDUP_REMOVED lines=15> */
.L_x_347:
[----:B------:R-:W-:Y:S05]  /*35c0*/  BSYNC.RECONVERGENT B2 ;  /* 0x0000000000027941 */ /* 0x000fea0003800200 */
.L_x_346:
        /* <DEDUP_REMOVED lines=14> */
.L_x_349:
[----:B------:R-:W-:Y:S05]  /*36b0*/  BSYNC.RECONVERGENT B2 ;  /* 0x0000000000027941 */ /* 0x000fea0003800200 */
.L_x_348:
        /* <DEDUP_REMOVED lines=15> */
.L_x_351:
[----:B------:R-:W-:Y:S05]  /*37b0*/  BSYNC.RECONVERGENT B2 ;  /* 0x0000000000027941 */ /* 0x000fea0003800200 */
.L_x_350:
[----:B------:R1:W-:Y:S01]  /*37c0*/  STG.E desc[UR14][R18.64+0x3c], R5 ;  /* 0x00003c0512007986 */ /* 0x0003e2000c10190e */
[----:B------:R-:W-:Y:S05]  /*37d0*/  BRA.U UP0, `(.L_x_352) ;  /* 0xfffffff100107547 */ /* 0x000fea000b83ffff */
[----:B------:R-:W-:-:S05]  /*37e0*/  UMOV UR5, UR9 ;  /* 0x0000000900057c82 */ /* 0x000fca0008000000 */
.L_x_319:
[----:B------:R-:W-:-:S09]  /*37f0*/  UISETP.NE.AND UP0, UPT, UR18, URZ, UPT ;  /* 0x000000ff1200728c */ /* 0x000fd2000bf05270 */
[----:B------:R-:W-:Y:S05]  /*3800*/  BRA.U !UP0, `(.L_x_318) ;  /* 0x0000000d08fc7547 */ /* 0x000fea000b800000 */
[----:B------:R-:W-:-:S04]  /*3810*/  UIADD3 UR6, UPT, UPT, UR18, -0x1, URZ ;  /* 0xffffffff12067890 */ /* 0x000fc8000fffe0ff */
[----:B------:R-:W-:-:S09]  /*3820*/  UISETP.GE.U32.AND UP0, UPT, UR6, 0x7, UPT ;  /* 0x000000070600788c */ /* 0x000fd2000bf06070 */
[----:B------:R-:W-:Y:S05]  /*3830*/  BRA.U !UP0, `(.L_x_353) ;  /* 0x0000000908007547 */ /* 0x000fea000b800000 */
[----:B01234-:R-:W0:Y:S01]  /*3840*/  LDC.64 R16, c[0x0][0x3c0] ;  /* 0x0000f000ff107b82 */ /* 0x01fe220000000a00 */
[----:B------:R-:W-:-:S05]  /*3850*/  IADD3 R3, PT, PT, R14, UR5, RZ ;  /* 0x000000050e037c10 */ /* 0x000fca000fffe0ff */
[----:B0-----:R-:W-:-:S05]  /*3860*/  IMAD.WIDE R16, R3, 0x4, R16 ;  /* 0x0000000403107825 */ /* 0x001fca00078e0210 */
[----:B------:R-:W2:Y:S01]  /*3870*/  LDG.E R20, desc[UR14][R16.64] ;  /* 0x0000000e10147981 */ /* 0x000ea2000c1e1900 */
[----:B------:R-:W0:Y:S01]  /*3880*/  MUFU.RCP R0, R29 ;  /* 0x0000001d00007308 */ /* 0x000e220000001000 */
[----:B------:R-:W-:Y:S01]  /*3890*/  BSSY.RECONVERGENT B2, `(.L_x_354) ;  /* 0x000000b000027945 */ /* 0x000fe20003800200 */
[----:B0-----:R-:W-:-:S04]  /*38a0*/  FFMA R3, -R29, R0, 1 ;  /* 0x3f8000001d037423 */ /* 0x001fc80000000100 */
[----:B------:R-:W-:Y:S02]  /*38b0*/  FFMA R0, R0, R3, R0 ;  /* 0x0000000300007223 */ /* 0x000fe40000000000 */
[----:B--2---:R-:W0:Y:S02]  /*38c0*/  FCHK P0, R20, R29 ;  /* 0x0000001d14007302 */ /* 0x004e240000000000 */
[----:B------:R-:W-:-:S04]  /*38d0*/  FFMA R3, R0, R20, RZ ;  /* 0x0000001400037223 */ /* 0x000fc800000000ff */
[----:B------:R-:W-:-:S04]  /*38e0*/  FFMA R18, -R29, R3, R20 ;  /* 0x000000031d127223 */ /* 0x000fc80000000114 */
[----:B------:R-:W-:Y:S01]  /*38f0*/  FFMA R3, R0, R18, R3 ;  /* 0x0000001200037223 */ /* 0x000fe20000000003 */
[----:B0-----:R-:W-:Y:S06]  /*3900*/  @!P0 BRA `(.L_x_355) ;  /* 0x00000000000c8947 */ /* 0x001fec0003800000 */
[----:B------:R-:W-:Y:S02]  /*3910*/  MOV R0, R20 ;  /* 0x0000001400007202 */ /* 0x000fe40000000f00 */
[----:B------:R-:W-:-:S07]  /*3920*/  MOV R20, 0x3940 ;  /* 0x0000394000147802 */ /* 0x000fce0000000f00 */
[----:B------:R-:W-:Y:S05]  /*3930*/  CALL.REL.NOINC `($__internal_1_$__cuda_sm3x_div_rn_noftz_f32_slowpath) ;  /* 0x0000000c00ec7944 */ /* 0x000fea0003c00000 */
.L_x_355:
[----:B------:R-:W-:Y:S05]  /*3940*/  BSYNC.RECONVERGENT B2 ;  /* 0x0000000000027941 */ /* 0x000fea0003800200 */
.L_x_354:
        /* <DEDUP_REMOVED lines=15> */
.L_x_357:
[----:B------:R-:W-:Y:S05]  /*3a40*/  BSYNC.RECONVERGENT B2 ;  /* 0x0000000000027941 */ /* 0x000fea0003800200 */
.L_x_356:
        /* <DEDUP_REMOVED lines=14> */
.L_x_359:
[----:B------:R-:W-:Y:S05]  /*3b30*/  BSYNC.RECONVERGENT B2 ;  /* 0x0000000000027941 */ /* 0x000fea0003800200 */
.L_x_358:
        /* <DEDUP_REMOVED lines=15> */
.L_x_361:
[----:B------:R-:W-:Y:S05]  /*3c30*/  BSYNC.RECONVERGENT B2 ;  /* 0x0000000000027941 */ /* 0x000fea0003800200 */
.L_x_360:
        /* <DEDUP_REMOVED lines=14> */
.L_x_363:
[----:B------:R-:W-:Y:S05]  /*3d20*/  BSYNC.RECONVERGENT B2 ;  /* 0x0000000000027941 */ /* 0x000fea0003800200 */
.L_x_362:
        /* <DEDUP_REMOVED lines=15> */
.L_x_365:
[----:B------:R-:W-:Y:S05]  /*3e20*/  BSYNC.RECONVERGENT B2 ;  /* 0x0000000000027941 */ /* 0x000fea0003800200 */
.L_x_364:
        /* <DEDUP_REMOVED lines=14> */
.L_x_367:
[----:B------:R-:W-:Y:S05]  /*3f10*/  BSYNC.RECONVERGENT B2 ;  /* 0x0000000000027941 */ /* 0x000fea0003800200 */
.L_x_366:
        /* <DEDUP_REMOVED lines=15> */
.L_x_369:
[----:B------:R-:W-:Y:S05]  /*4010*/  BSYNC.RECONVERGENT B2 ;  /* 0x0000000000027941 */ /* 0x000fea0003800200 */
.L_x_368:
[----:B------:R0:W-:Y:S01]  /*4020*/  STG.E desc[UR14][R16.64+0x1c], R5 ;  /* 0x00001c0510007986 */ /* 0x0001e2000c10190e */
[----:B------:R-:W-:-:S12]  /*4030*/  UIADD3 UR5, UPT, UPT, UR5, 0x8, URZ ;  /* 0x0000000805057890 */ /* 0x000fd8000fffe0ff */
.L_x_353:
[----:B------:R-:W-:-:S09]  /*4040*/  UISETP.NE.AND UP0, UPT, UR17, URZ, UPT ;  /* 0x000000ff1100728c */ /* 0x000fd2000bf05270 */
[----:B------:R-:W-:Y:S05]  /*4050*/  BRA.U !UP0, `(.L_x_318) ;  /* 0x0000000508e87547 */ /* 0x000fea000b800000 */
        /* <DEDUP_REMOVED lines=18> */
.L_x_372:
[----:B------:R-:W-:Y:S05]  /*4180*/  BSYNC.RECONVERGENT B2 ;  /* 0x0000000000027941 */ /* 0x000fea0003800200 */
.L_x_371:
        /* <DEDUP_REMOVED lines=15> */
.L_x_374:
[----:B------:R-:W-:Y:S05]  /*4280*/  BSYNC.RECONVERGENT B2 ;  /* 0x0000000000027941 */ /* 0x000fea0003800200 */
.L_x_373:
        /* <DEDUP_REMOVED lines=14> */
.L_x_376:
[----:B------:R-:W-:Y:S05]  /*4370*/  BSYNC.RECONVERGENT B2 ;  /* 0x0000000000027941 */ /* 0x000fea0003800200 */
.L_x_375:
        /* <DEDUP_REMOVED lines=15> */
.L_x_378:
[----:B------:R-:W-:Y:S05]  /*4470*/  BSYNC.RECONVERGENT B2 ;  /* 0x0000000000027941 */ /* 0x000fea0003800200 */
.L_x_377:
[----:B------:R0:W-:Y:S01]  /*4480*/  STG.E desc[UR14][R16.64+0xc], R5 ;  /* 0x00000c0510007986 */ /* 0x0001e2000c10190e */
[----:B------:R-:W-:-:S12]  /*4490*/  UIADD3 UR5, UPT, UPT, UR5, 0x4, URZ ;  /* 0x0000000405057890 */ /* 0x000fd8000fffe0ff */
.L_x_370:
[----:B------:R-:W-:-:S09]  /*44a0*/  UISETP.NE.AND UP0, UPT, UR16, URZ, UPT ;  /* 0x000000ff1000728c */ /* 0x000fd2000bf05270 */
[----:B------:R-:W-:Y:S05]  /*44b0*/  BRA.U !UP0, `(.L_x_318) ;  /* 0x0000000108d07547 */ /* 0x000fea000b800000 */
[----:B01234-:R-:W0:Y:S01]  /*44c0*/  LDC.64 R16, c[0x0][0x3c0] ;  /* 0x0000f000ff107b82 */ /* 0x01fe220000000a00 */
[----:B------:R-:W-:-:S05]  /*44d0*/  IADD3 R15, PT, PT, R14, UR5, RZ ;  /* 0x000000050e0f7c10 */ /* 0x000fca000fffe0ff */
[----:B0-----:R-:W-:-:S05]  /*44e0*/  IMAD.WIDE R14, R15, 0x4, R16 ;  /* 0x000000040f0e7825 */ /* 0x001fca00078e0210 */
[----:B------:R-:W2:Y:S01]  /*44f0*/  LDG.E R18, desc[UR14][R14.64] ;  /* 0x0000000e0e127981 */ /* 0x000ea2000c1e1900 */
[----:B------:R-:W0:Y:S01]  /*4500*/  MUFU.RCP R0, R29 ;  /* 0x0000001d00007308 */ /* 0x000e220000001000 */
[----:B------:R-:W-:Y:S01]  /*4510*/  UISETP.NE.AND UP0, UPT, UR16, 0x1, UPT ;  /* 0x000000011000788c */ /* 0x000fe2000bf05270 */
[----:B------:R-:W-:Y:S01]  /*4520*/  BSSY.RECONVERGENT B2, `(.L_x_379) ;  /* 0x000000b000027945 */ /* 0x000fe20003800200 */
[----:B0-----:R-:W-:-:S04]  /*4530*/  FFMA R3, -R29, R0, 1 ;  /* 0x3f8000001d037423 */ /* 0x001fc80000000100 */
[----:B------:R-:W-:Y:S01]  /*4540*/  FFMA R0, R0, R3, R0 ;  /* 0x0000000300007223 */ /* 0x000fe20000000000 */
[----:B--2---:R-:W0:Y:S03]  /*4550*/  FCHK P0, R18, R29 ;  /* 0x0000001d12007302 */ /* 0x004e260000000000 */
[----:B------:R-:W-:-:S04]  /*4560*/  FFMA R3, R0, R18, RZ ;  /* 0x0000001200037223 */ /* 0x000fc800000000ff */
[----:B------:R-:W-:-:S04]  /*4570*/  FFMA R16, -R29, R3, R18 ;  /* 0x000000031d107223 */ /* 0x000fc80000000112 */
[----:B------:R-:W-:Y:S01]  /*4580*/  FFMA R3, R0, R16, R3 ;  /* 0x0000001000037223 */ /* 0x000fe20000000003 */
[----:B0-----:R-:W-:Y:S06]  /*4590*/  @!P0 BRA `(.L_x_380) ;  /* 0x00000000000c8947 */ /* 0x001fec0003800000 */
[----:B------:R-:W-:Y:S02]  /*45a0*/  MOV R0, R18 ;  /* 0x0000001200007202 */ /* 0x000fe40000000f00 */
[----:B------:R-:W-:-:S07]  /*45b0*/  MOV R20, 0x45d0 ;  /* 0x000045d000147802 */ /* 0x000fce0000000f00 */
[----:B------:R-:W-:Y:S05]  /*45c0*/  CALL.REL.NOINC `($__internal_1_$__cuda_sm3x_div_rn_noftz_f32_slowpath) ;  /* 0x0000000000c87944 */ /* 0x000fea0003c00000 */
.L_x_380:
[----:B------:R-:W-:Y:S05]  /*45d0*/  BSYNC.RECONVERGENT B2 ;  /* 0x0000000000027941 */ /* 0x000fea0003800200 */
.L_x_379:
[----:B------:R0:W-:Y:S01]  /*45e0*/  STG.E desc[UR14][R14.64], R3 ;  /* 0x000000030e007986 */ /* 0x0001e2000c10190e */
[----:B------:R-:W-:Y:S05]  /*45f0*/  BRA.U !UP0, `(.L_x_318) ;  /* 0x0000000108807547 */ /* 0x000fea000b800000 */
        /* <DEDUP_REMOVED lines=14> */
.L_x_382:
[----:B------:R-:W-:Y:S05]  /*46e0*/  BSYNC.RECONVERGENT B2 ;  /* 0x0000000000027941 */ /* 0x000fea0003800200 */
.L_x_381:
[----:B------:R0:W-:Y:S01]  /*46f0*/  STG.E desc[UR14][R14.64+0x4], R3 ;  /* 0x000004030e007986 */ /* 0x0001e2000c10190e */
[----:B------:R-:W-:Y:S05]  /*4700*/  BRA.U !UP0, `(.L_x_318) ;  /* 0x00000001083c7547 */ /* 0x000fea000b800000 */
        /* <DEDUP_REMOVED lines=13> */
.L_x_384:
[----:B------:R-:W-:Y:S05]  /*47e0*/  BSYNC.RECONVERGENT B2 ;  /* 0x0000000000027941 */ /* 0x000fea0003800200 */
.L_x_383:
[----:B------:R0:W-:Y:S02]  /*47f0*/  STG.E desc[UR14][R14.64+0x8], R3 ;  /* 0x000008030e007986 */ /* 0x0001e4000c10190e */
.L_x_318:
[C---:B------:R-:W-:Y:S01]  /*4800*/  FMUL R0, R29.reuse, 16777216 ;  /* 0x4b8000001d007820 */ /* 0x040fe20000400000 */
[----:B------:R-:W-:Y:S01]  /*4810*/  FSETP.GEU.AND P0, PT, |R29|, 1.175494350822287508e-38, PT ;  /* 0x008000001d00780b */ /* 0x000fe20003f0e200 */
[----:B012---:R-:W0:Y:S01]  /*4820*/  LDC.64 R14, c[0x0][0x3b8] ;  /* 0x0000ee00ff0e7b82 */ /* 0x007e220000000a00 */
[----:B------:R-:W-:Y:S01]  /*4830*/  IADD3 R11, PT, PT, R10, UR7, RZ ;  /* 0x000000070a0b7c10 */ /* 0x000fe2000fffe0ff */
[----:B------:R-:W1:Y:S01]  /*4840*/  LDCU UR5, c[0x0][0x3a4] ;  /* 0x00007480ff0577ac */ /* 0x000e620008000800 */
[----:B------:R-:W-:Y:S01]  /*4850*/  FSEL R0, R0, R29, !P0 ;  /* 0x0000001d00007208 */ /* 0x000fe20004000000 */
[----:B------:R-:W-:-:S03]  /*4860*/  UIADD3 UR4, UPT, UPT, UR4, 0x1, URZ ;  /* 0x0000000104047890 */ /* 0x000fc6000fffe0ff */
[----:B---34-:R-:W2:Y:S01]  /*4870*/  MUFU.LG2 R3, R0 ;  /* 0x0000000000037308 */ /* 0x018ea20000000c00 */
[----:B-1----:R-:W-:-:S04]  /*4880*/  UISETP.NE.AND UP0, UPT, UR4, UR5, UPT ;  /* 0x000000050400728c */ /* 0x002fc8000bf05270 */
[----:B--2---:R-:W-:Y:S01]  /*4890*/  @!P0 FADD R3, R3, -24 ;  /* 0xc1c0000003038421 */ /* 0x004fe20000000000 */
[----:B0-----:R-:W-:-:S04]  /*48a0*/  IMAD.WIDE R10, R11, 0x4, R14 ;  /* 0x000000040b0a7825 */ /* 0x001fc800078e020e */
[----:B------:R-:W-:-:S05]  /*48b0*/  FFMA R3, R3, 0.69314718246459960938, R12 ;  /* 0x3f31721803037823 */ /* 0x000fca000000000c */
[----:B------:R1:W-:Y:S01]  /*48c0*/  STG.E desc[UR14][R10.64], R3 ;  /* 0x000000030a007986 */ /* 0x0003e2000c10190e */
[----:B------:R-:W-:Y:S05]  /*48d0*/  BRA.U UP0, `(.L_x_385) ;  /* 0xffffffb900547547 */ /* 0x000fea000b83ffff */
[----:B------:R-:W-:Y:S05]  /*48e0*/  EXIT ;  /* 0x000000000000794d */ /* 0x000fea0003800000 */
        .weak           $__internal_1_$__cuda_sm3x_div_rn_noftz_f32_slowpath
        .type           $__internal_1_$__cuda_sm3x_div_rn_noftz_f32_slowpath,@function
        .size           $__internal_1_$__cuda_sm3x_div_rn_noftz_f32_slowpath,(.L_x_448 - $__internal_1_$__cuda_sm3x_div_rn_noftz_f32_slowpath)
$__internal_1_$__cuda_sm3x_div_rn_noftz_f32_slowpath:
[----:B------:R-:W-:Y:S01]  /*48f0*/  SHF.R.U32.HI R3, RZ, 0x17, R29 ;  /* 0x00000017ff037819 */ /* 0x000fe2000001161d */
[----:B------:R-:W-:Y:S01]  /*4900*/  BSSY.RECONVERGENT B0, `(.L_x_386) ;  /* 0x0000063000007945 */ /* 0x000fe20003800200 */
[----:B------:R-:W-:Y:S02]  /*4910*/  SHF.R.U32.HI R7, RZ, 0x17, R0 ;  /* 0x00000017ff077819 */ /* 0x000fe40000011600 */
[----:B------:R-:W-:Y:S02]  /*4920*/  LOP3.LUT R3, R3, 0xff, RZ, 0xc0, !PT ;  /* 0x000000ff03037812 */ /* 0x000fe400078ec0ff */
[----:B------:R-:W-:Y:S02]  /*4930*/  LOP3.LUT R7, R7, 0xff, RZ, 0xc0, !PT ;  /* 0x000000ff07077812 */ /* 0x000fe400078ec0ff */
[----:B------:R-:W-:Y:S02]  /*4940*/  IADD3 R13, PT, PT, R3, -0x1, RZ ;  /* 0xffffffff030d7810 */ /* 0x000fe40007ffe0ff */
[----:B------:R-:W-:-:S02]  /*4950*/  IADD3 R11, PT, PT, R7, -0x1, RZ ;  /* 0xffffffff070b7810 */ /* 0x000fc40007ffe0ff */
[----:B------:R-:W-:Y:S02]  /*4960*/  ISETP.GT.U32.AND P0, PT, R13, 0xfd, PT ;  /* 0x000000fd0d00780c */ /* 0x000fe40003f04070 */
[----:B------:R-:W-:Y:S02]  /*4970*/  MOV R9, R29 ;  /* 0x0000001d00097202 */ /* 0x000fe40000000f00 */
[----:B------:R-:W-:-:S13]  /*4980*/  ISETP.GT.U32.OR P0, PT, R11, 0xfd, P0 ;  /* 0x000000fd0b00780c */ /* 0x000fda0000704470 */
[----:B------:R-:W-:Y:S01]  /*4990*/  @!P0 MOV R5, RZ ;  /* 0x000000ff00058202 */ /* 0x000fe20000000f00 */
[----:B------:R-:W-:Y:S06]  /*49a0*/  @!P0 BRA `(.L_x_387) ;  /* 0x00000000005c8947 */ /* 0x000fec0003800000 */
[----:B------:R-:W-:Y:S02]  /*49b0*/  FSETP.GTU.FTZ.AND P0, PT, |R0|, +INF , PT ;  /* 0x7f8000000000780b */ /* 0x000fe40003f1c200 */
[----:B------:R-:W-:-:S04]  /*49c0*/  FSETP.GTU.FTZ.AND P1, PT, |R29|, +INF , PT ;  /* 0x7f8000001d00780b */ /* 0x000fc80003f3c200 */
[----:B------:R-:W-:-:S13]  /*49d0*/  PLOP3.LUT P0, PT, P0, P1, PT, 0xf8, 0x8f ;  /* 0x00000000008f781c */ /* 0x000fda0000703f70 */
[----:B------:R-:W-:Y:S05]  /*49e0*/  @P0 BRA `(.L_x_388) ;  /* 0x00000004004c0947 */ /* 0x000fea0003800000 */
[----:B------:R-:W-:-:S13]  /*49f0*/  LOP3.LUT P0, RZ, R9, 0x7fffffff, R0, 0xc8, !PT ;  /* 0x7fffffff09ff7812 */ /* 0x000fda000780c800 */
[----:B------:R-:W-:Y:S05]  /*4a00*/  @!P0 BRA `(.L_x_389) ;  /* 0x00000004003c8947 */ /* 0x000fea0003800000 */
[C---:B------:R-:W-:Y:S02]  /*4a10*/  FSETP.NEU.FTZ.AND P2, PT, |R0|.reuse, +INF , PT ;  /* 0x7f8000000000780b */ /* 0x040fe40003f5d200 */
[----:B------:R-:W-:Y:S02]  /*4a20*/  FSETP.NEU.FTZ.AND P1, PT, |R29|, +INF , PT ;  /* 0x7f8000001d00780b */ /* 0x000fe40003f3d200 */
[----:B------:R-:W-:-:S11]  /*4a30*/  FSETP.NEU.FTZ.AND P0, PT, |R0|, +INF , PT ;  /* 0x7f8000000000780b */ /* 0x000fd60003f1d200 */
[----:B------:R-:W-:Y:S05]  /*4a40*/  @!P1 BRA !P2, `(.L_x_389) ;  /* 0x00000004002c9947 */ /* 0x000fea0005000000 */
[----:B------:R-:W-:-:S04]  /*4a50*/  LOP3.LUT P2, RZ, R0, 0x7fffffff, RZ, 0xc0, !PT ;  /* 0x7fffffff00ff7812 */ /* 0x000fc8000784c0ff */
[----:B------:R-:W-:-:S13]  /*4a60*/  PLOP3.LUT P1, PT, P1, P2, PT, 0x2f, 0xf2 ;  /* 0x0000000000f2781c */ /* 0x000fda0000f24577 */
[----:B------:R-:W-:Y:S05]  /*4a70*/  @P1 BRA `(.L_x_390) ;  /* 0x0000000400181947 */ /* 0x000fea0003800000 */
[----:B------:R-:W-:-:S04]  /*4a80*/  LOP3.LUT P1, RZ, R9, 0x7fffffff, RZ, 0xc0, !PT ;  /* 0x7fffffff09ff7812 */ /* 0x000fc8000782c0ff */
[----:B------:R-:W-:-:S13]  /*4a90*/  PLOP3.LUT P0, PT, P0, P1, PT, 0x2f, 0xf2 ;  /* 0x0000000000f2781c */ /* 0x000fda0000702577 */
[----:B------:R-:W-:Y:S05]  /*4aa0*/  @P0 BRA `(.L_x_391) ;  /* 0x0000000400000947 */ /* 0x000fea0003800000 */
[----:B------:R-:W-:Y:S02]  /*4ab0*/  ISETP.GE.AND P0, PT, R11, RZ, PT ;  /* 0x000000ff0b00720c */ /* 0x000fe40003f06270 */
[----:B------:R-:W-:-:S11]  /*4ac0*/  ISETP.GE.AND P1, PT, R13, RZ, PT ;  /* 0x000000ff0d00720c */ /* 0x000fd60003f26270 */
[----:B------:R-:W-:Y:S01]  /*4ad0*/  @P0 MOV R5, RZ ;  /* 0x000000ff00050202 */ /* 0x000fe20000000f00 */
[----:B------:R-:W-:Y:S01]  /*4ae0*/  @!P0 FFMA R0, R0, 1.84467440737095516160e+19, RZ ;  /* 0x5f80000000008823 */ /* 0x000fe200000000ff */
[----:B------:R-:W-:Y:S01]  /*4af0*/  @!P0 MOV R5, 0xffffffc0 ;  /* 0xffffffc000058802 */ /* 0x000fe20000000f00 */
[----:B------:R-:W-:-:S03]  /*4b00*/  @!P1 FFMA R9, R29, 1.84467440737095516160e+19, RZ ;  /* 0x5f8000001d099823 */ /* 0x000fc600000000ff */
[----:B------:R-:W-:-:S07]  /*4b10*/  @!P1 IADD3 R5, PT, PT, R5, 0x40, RZ ;  /* 0x0000004005059810 */ /* 0x000fce0007ffe0ff */
.L_x_387:
[----:B------:R-:W-:Y:S01]  /*4b20*/  LEA R22, R3, 0xc0800000, 0x17 ;  /* 0xc080000003167811 */ /* 0x000fe200078eb8ff */
[----:B------:R-:W-:Y:S03]  /*4b30*/  BSSY.RECONVERGENT B1, `(.L_x_392) ;  /* 0x0000036000017945 */ /* 0x000fe60003800200 */
[----:B------:R-:W-:Y:S02]  /*4b40*/  IADD3 R13, PT, PT, -R22, R9, RZ ;  /* 0x00000009160d7210 */ /* 0x000fe40007ffe1ff */
[----:B------:R-:W-:Y:S02]  /*4b50*/  IADD3 R9, PT, PT, R7, -0x7f, RZ ;  /* 0xffffff8107097810 */ /* 0x000fe40007ffe0ff */
[----:B------:R-:W0:Y:S01]  /*4b60*/  MUFU.RCP R22, R13 ;  /* 0x0000000d00167308 */ /* 0x000e220000001000 */
[----:B------:R-:W-:Y:S01]  /*4b70*/  FADD.FTZ R11, -R13, -RZ ;  /* 0x800000ff0d0b7221 */ /* 0x000fe20000010100 */
[C---:B------:R-:W-:Y:S01]  /*4b80*/  IADD3 R24, PT, PT, R9.reuse, 0x7f, -R3 ;  /* 0x0000007f09187810 */ /* 0x040fe20007ffe803 */
[----:B------:R-:W-:-:S03]  /*4b90*/  IMAD R0, R9, -0x800000, R0 ;  /* 0xff80000009007824 */ /* 0x000fc600078e0200 */
[----:B------:R-:W-:Y:S01]  /*4ba0*/  IADD3 R24, PT, PT, R24, R5, RZ ;  /* 0x0000000518187210 */ /* 0x000fe20007ffe0ff */
[----:B0-----:R-:W-:-:S04]  /*4bb0*/  FFMA R7, R22, R11, 1 ;  /* 0x3f80000016077423 */ /* 0x001fc8000000000b */
[----:B------:R-:W-:-:S04]  /*4bc0*/  FFMA R7, R22, R7, R22 ;  /* 0x0000000716077223 */ /* 0x000fc80000000016 */
[----:B------:R-:W-:-:S04]  /*4bd0*/  FFMA R22, R0, R7, RZ ;  /* 0x0000000700167223 */ /* 0x000fc800000000ff */
[----:B------:R-:W-:-:S04]  /*4be0*/  FFMA R21, R11, R22, R0 ;  /* 0x000000160b157223 */ /* 0x000fc80000000000 */
[----:B------:R-:W-:-:S04]  /*4bf0*/  FFMA R22, R7, R21, R22 ;  /* 0x0000001507167223 */ /* 0x000fc80000000016 */
[----:B------:R-:W-:-:S04]  /*4c00*/  FFMA R11, R11, R22, R0 ;  /* 0x000000160b0b7223 */ /* 0x000fc80000000000 */
[----:B------:R-:W-:-:S05]  /*4c10*/  FFMA R0, R7, R11, R22 ;  /* 0x0000000b07007223 */ /* 0x000fca0000000016 */
[----:B------:R-:W-:-:S04]  /*4c20*/  SHF.R.U32.HI R3, RZ, 0x17, R0 ;  /* 0x00000017ff037819 */ /* 0x000fc80000011600 */
[----:B------:R-:W-:-:S04]  /*4c30*/  LOP3.LUT R3, R3, 0xff, RZ, 0xc0, !PT ;  /* 0x000000ff03037812 */ /* 0x000fc800078ec0ff */
[----:B------:R-:W-:-:S04]  /*4c40*/  IADD3 R3, PT, PT, R3, R24, RZ ;  /* 0x0000001803037210 */ /* 0x000fc80007ffe0ff */
[----:B------:R-:W-:-:S04]  /*4c50*/  IADD3 R5, PT, PT, R3, -0x1, RZ ;  /* 0xffffffff03057810 */ /* 0x000fc80007ffe0ff */
[----:B------:R-:W-:-:S13]  /*4c60*/  ISETP.GE.U32.AND P0, PT, R5, 0xfe, PT ;  /* 0x000000fe0500780c */ /* 0x000fda0003f06070 */
[----:B------:R-:W-:Y:S05]  /*4c70*/  @!P0 BRA `(.L_x_393) ;  /* 0x0000000000808947 */ /* 0x000fea0003800000 */
[----:B------:R-:W-:-:S13]  /*4c80*/  ISETP.GT.AND P0, PT, R3, 0xfe, PT ;  /* 0x000000fe0300780c */ /* 0x000fda0003f04270 */
[----:B------:R-:W-:Y:S05]  /*4c90*/  @P0 BRA `(.L_x_394) ;  /* 0x00000000006c0947 */ /* 0x000fea0003800000 */
[----:B------:R-:W-:-:S13]  /*4ca0*/  ISETP.GE.AND P0, PT, R3, 0x1, PT ;  /* 0x000000010300780c */ /* 0x000fda0003f06270 */
[----:B------:R-:W-:Y:S05]  /*4cb0*/  @P0 BRA `(.L_x_395) ;  /* 0x0000000000740947 */ /* 0x000fea0003800000 */
[----:B------:R-:W-:Y:S02]  /*4cc0*/  ISETP.GE.AND P0, PT, R3, -0x18, PT ;  /* 0xffffffe80300780c */ /* 0x000fe40003f06270 */
[----:B------:R-:W-:-:S11]  /*4cd0*/  LOP3.LUT R0, R0, 0x80000000, RZ, 0xc0, !PT ;  /* 0x8000000000007812 */ /* 0x000fd600078ec0ff */
[----:B------:R-:W-:Y:S05]  /*4ce0*/  @!P0 BRA `(.L_x_395) ;  /* 0x0000000000688947 */ /* 0x000fea0003800000 */
[-CC-:B------:R-:W-:Y:S01]  /*4cf0*/  FFMA.RZ R5, R7, R11.reuse, R22.reuse ;  /* 0x0000000b07057223 */ /* 0x180fe2000000c016 */
[C---:B------:R-:W-:Y:S02]  /*4d00*/  IADD3 R24, PT, PT, R3.reuse, 0x20, RZ ;  /* 0x0000002003187810 */ /* 0x040fe40007ffe0ff */
[----:B------:R-:W-:Y:S02]  /*4d10*/  ISETP.NE.AND P2, PT, R3, RZ, PT ;  /* 0x000000ff0300720c */ /* 0x000fe40003f45270 */
[----:B------:R-:W-:Y:S01]  /*4d20*/  LOP3.LUT R9, R5, 0x7fffff, RZ, 0xc0, !PT ;  /* 0x007fffff05097812 */ /* 0x000fe200078ec0ff */
[CCC-:B------:R-:W-:Y:S01]  /*4d30*/  FFMA.RP R5, R7.reuse, R11.reuse, R22.reuse ;  /* 0x0000000b07057223 */ /* 0x1c0fe20000008016 */
[----:B------:R-:W-:Y:S01]  /*4d40*/  FFMA.RM R22, R7, R11, R22 ;  /* 0x0000000b07167223 */ /* 0x000fe20000004016 */
[----:B------:R-:W-:Y:S02]  /*4d50*/  ISETP.NE.AND P1, PT, R3, RZ, PT ;  /* 0x000000ff0300720c */ /* 0x000fe40003f25270 */
[----:B------:R-:W-:-:S02]  /*4d60*/  LOP3.LUT R9, R9, 0x800000, RZ, 0xfc, !PT ;  /* 0x0080000009097812 */ /* 0x000fc400078efcff */
[----:B------:R-:W-:Y:S02]  /*4d70*/  IADD3 R3, PT, PT, -R3, RZ, RZ ;  /* 0x000000ff03037210 */ /* 0x000fe40007ffe1ff */
[----:B------:R-:W-:Y:S02]  /*4d80*/  SHF.L.U32 R24, R9, R24, RZ ;  /* 0x0000001809187219 */ /* 0x000fe400000006ff */
[----:B------:R-:W-:Y:S02]  /*4d90*/  FSETP.NEU.FTZ.AND P0, PT, R5, R22, PT ;  /* 0x000000160500720b */ /* 0x000fe40003f1d000 */
[----:B------:R-:W-:Y:S02]  /*4da0*/  SEL R22, R3, RZ, P2 ;  /* 0x000000ff03167207 */ /* 0x000fe40001000000 */
[----:B------:R-:W-:Y:S02]  /*4db0*/  ISETP.NE.AND P1, PT, R24, RZ, P1 ;  /* 0x000000ff1800720c */ /* 0x000fe40000f25270 */
[----:B------:R-:W-:-:S02]  /*4dc0*/  SHF.R.U32.HI R22, RZ, R22, R9 ;  /* 0x00000016ff167219 */ /* 0x000fc40000011609 */
[----:B------:R-:W-:Y:S02]  /*4dd0*/  PLOP3.LUT P0, PT, P0, P1, PT, 0xf8, 0x8f ;  /* 0x00000000008f781c */ /* 0x000fe40000703f70 */
[----:B------:R-:W-:Y:S02]  /*4de0*/  SHF.R.U32.HI R24, RZ, 0x1, R22 ;  /* 0x00000001ff187819 */ /* 0x000fe40000011616 */
[----:B------:R-:W-:-:S04]  /*4df0*/  SEL R3, RZ, 0x1, !P0 ;  /* 0x00000001ff037807 */ /* 0x000fc80004000000 */
[----:B------:R-:W-:-:S04]  /*4e00*/  LOP3.LUT R3, R3, 0x1, R24, 0xf8, !PT ;  /* 0x0000000103037812 */ /* 0x000fc800078ef818 */
[----:B------:R-:W-:-:S04]  /*4e10*/  LOP3.LUT R3, R3, R22, RZ, 0xc0, !PT ;  /* 0x0000001603037212 */ /* 0x000fc800078ec0ff */
[----:B------:R-:W-:-:S04]  /*4e20*/  IADD3 R3, PT, PT, R24, R3, RZ ;  /* 0x0000000318037210 */ /* 0x000fc80007ffe0ff */
[----:B------:R-:W-:Y:S01]  /*4e30*/  LOP3.LUT R0, R3, R0, RZ, 0xfc, !PT ;  /* 0x0000000003007212 */ /* 0x000fe200078efcff */
[----:B------:R-:W-:Y:S06]  /*4e40*/  BRA `(.L_x_395) ;  /* 0x0000000000107947 */ /* 0x000fec0003800000 */
.L_x_394:
[----:B------:R-:W-:-:S04]  /*4e50*/  LOP3.LUT R0, R0, 0x80000000, RZ, 0xc0, !PT ;  /* 0x8000000000007812 */ /* 0x000fc800078ec0ff */
[----:B------:R-:W-:Y:S01]  /*4e60*/  LOP3.LUT R0, R0, 0x7f800000, RZ, 0xfc, !PT ;  /* 0x7f80000000007812 */ /* 0x000fe200078efcff */
[----:B------:R-:W-:Y:S06]  /*4e70*/  BRA `(.L_x_395) ;  /* 0x0000000000047947 */ /* 0x000fec0003800000 */
.L_x_393:
[----:B------:R-:W-:-:S07]  /*4e80*/  LEA R0, R24, R0, 0x17 ;  /* 0x0000000018007211 */ /* 0x000fce00078eb8ff */
.L_x_395:
[----:B------:R-:W-:Y:S05]  /*4e90*/  BSYNC.RECONVERGENT B1 ;  /* 0x0000000000017941 */ /* 0x000fea0003800200 */
.L_x_392:
[----:B------:R-:W-:Y:S05]  /*4ea0*/  BRA `(.L_x_396) ;  /* 0x0000000000207947 */ /* 0x000fea0003800000 */
.L_x_391:
[----:B------:R-:W-:-:S04]  /*4eb0*/  LOP3.LUT R0, R9, 0x80000000, R0, 0x48, !PT ;  /* 0x8000000009007812 */ /* 0x000fc800078e4800 */
[----:B------:R-:W-:Y:S01]  /*4ec0*/  LOP3.LUT R0, R0, 0x7f800000, RZ, 0xfc, !PT ;  /* 0x7f80000000007812 */ /* 0x000fe200078efcff */
[----:B------:R-:W-:Y:S06]  /*4ed0*/  BRA `(.L_x_396) ;  /* 0x0000000000147947 */ /* 0x000fec0003800000 */
.L_x_390:
[----:B------:R-:W-:Y:S01]  /*4ee0*/  LOP3.LUT R0, R9, 0x80000000, R0, 0x48, !PT ;  /* 0x8000000009007812 */ /* 0x000fe200078e4800 */
[----:B------:R-:W-:Y:S06]  /*4ef0*/  BRA `(.L_x_396) ;  /* 0x00000000000c7947 */ /* 0x000fec0003800000 */
.L_x_389:
[----:B------:R-:W0:Y:S01]  /*4f00*/  MUFU.RSQ R0, -QNAN ;  /* 0xffc0000000007908 */ /* 0x000e220000001400 */
[----:B------:R-:W-:Y:S05]  /*4f10*/  BRA `(.L_x_396) ;  /* 0x0000000000047947 */ /* 0x000fea0003800000 */
.L_x_388:
[----:B------:R-:W-:-:S07]  /*4f20*/  FADD.FTZ R0, R0, R29 ;  /* 0x0000001d00007221 */ /* 0x000fce0000010000 */
.L_x_396:
[----:B------:R-:W-:Y:S05]  /*4f30*/  BSYNC.RECONVERGENT B0 ;  /* 0x0000000000007941 */ /* 0x000fea0003800200 */
.L_x_386:
[----:B------:R-:W-:Y:S01]  /*4f40*/  HFMA2 R21, -RZ, RZ, 0, 0 ;  /* 0x00000000ff157431 */ /* 0x000fe200000001ff */
[----:B0-----:R-:W-:-:S03]  /*4f50*/  MOV R3, R0 ;  /* 0x0000000000037202 */ /* 0x001fc60000000f00 */
[----:B------:R-:W-:Y:S05]  /*4f60*/  RET.REL.NODEC R20 `(_Z27flash_attn_2_fwd_f32_kernelPKfS0_S0_iiiiiifPfS1_) ;  /* 0xffffffb014247950 */ /* 0x000fea0003c3ffff */
.L_x_397:
        /* <DEDUP_REMOVED lines=9> */
.L_x_448:


//--------------------- .text._Z27flash_attn_1_fwd_f32_kernelPKfS0_S0_iiiiiifPfS1_S1_ --------------------------
	.section	.text._Z27flash_attn_1_fwd_f32_kernelPKfS0_S0_iiiiiifPfS1_S1_,"ax",@progbits
	.align	128
        .global         _Z27flash_attn_1_fwd_f32_kernelPKfS0_S0_iiiiiifPfS1_S1_
        .type           _Z27flash_attn_1_fwd_f32_kernelPKfS0_S0_iiiiiifPfS1_S1_,@function
        .size           _Z27flash_attn_1_fwd_f32_kernelPKfS0_S0_iiiiiifPfS1_S1_,(.L_x_449 - _Z27flash_attn_1_fwd_f32_kernelPKfS0_S0_iiiiiifPfS1_S1_)
        .other          _Z27flash_attn_1_fwd_f32_kernelPKfS0_S0_iiiiiifPfS1_S1_,@"STO_CUDA_ENTRY STV_DEFAULT"
_Z27flash_attn_1_fwd_f32_kernelPKfS0_S0_iiiiiifPfS1_S1_:
.text._Z27flash_attn_1_fwd_f32_kernelPKfS0_S0_iiiiiifPfS1_S1_:
[----:B------:R-:W-:Y:S08]  /*0000*/  LDC R1, c[0x0][0x37c] ;  /* 0x0000df00ff017b82 */ /* 0x000ff00000000800 */
[----:B------:R-:W0:Y:S02]  /*0010*/  LDC R0, c[0x0][0x3a0] ;  /* 0x0000e800ff007b82 */ /* 0x000e240000000800 */
[----:B0-----:R-:W-:-:S13]  /*0020*/  ISETP.GE.AND P0, PT, R0, 0x1, PT ;  /* 0x000000010000780c */ /* 0x001fda0003f06270 */
[----:B------:R-:W-:Y:S05]  /*0030*/  @!P0 EXIT ;  /* 0x000000000000894d */ /* 0x000fea0003800000 */
[----:B------:R-:W0:Y:S01]  /*0040*/  S2R R0, SR_TID.X ;  /* 0x0000000000007919 */ /* 0x000e220000002100 */
[----:B------:R-:W-:Y:S01]  /*0050*/  S2UR UR7, SR_CTAID.X ;  /* 0x00000000000779c3 */ /* 0x000fe20000002500 */
[----:B------:R-:W1:Y:S01]  /*0060*/  LDCU UR11, c[0x0][0x3a8] ;  /* 0x00007500ff0b77ac */ /* 0x000e620008000800 */
[----:B------:R-:W2:Y:S06]  /*0070*/  LDCU UR4, c[0x0][0x374] ;  /* 0x00006e80ff0477ac */ /* 0x000eac0008000800 */
[----:B------:R-:W2:Y:S01]  /*0080*/  S2UR UR8, SR_CTAID.Y ;  /* 0x00000000000879c3 */ /* 0x000ea20000002600 */
[----:B------:R-:W3:Y:S01]  /*0090*/  LDCU UR13, c[0x0][0x39c] ;  /* 0x00007380ff0d77ac */ /* 0x000ee20008000800 */
[----:B------:R-:W4:Y:S06]  /*00a0*/  LDCU UR12, c[0x0][0x398] ;  /* 0x00007300ff0c77ac */ /* 0x000f2c0008000800 */
[----:B------:R-:W5:Y:S01]  /*00b0*/  S2UR UR6, SR_CgaCtaId ;  /* 0x00000000000679c3 */ /* 0x000f620000008800 */
[----:B------:R-:W5:Y:S01]  /*00c0*/  LDCU UR30, c[0x0][0x3b0] ;  /* 0x00007600ff1e77ac */ /* 0x000f620008000800 */
[----:B-1----:R-:W-:-:S02]  /*00d0*/  MOV R3, UR11 ;  /* 0x0000000b00037c02 */ /* 0x002fc40008000f00 */
[----:B------:R-:W-:Y:S01]  /*00e0*/  MOV R5, UR11 ;  /* 0x0000000b00057c02 */ /* 0x000fe20008000f00 */
[----:B------:R-:W-:Y:S01]  /*00f0*/  UMOV UR5, 0x400 ;  /* 0x0000040000057882 */ /* 0x000fe20000000000 */
[----:B------:R-:W-:Y:S02]  /*0100*/  ULOP3.LUT UR21, UR11, 0x7, URZ, 0xc0, !UPT ;  /* 0x000000070b157892 */ /* 0x000fe4000f8ec0ff */
[----:B------:R-:W-:Y:S01]  /*0110*/  ULOP3.LUT UR22, UR11, 0x3, URZ, 0xc0, !UPT ;  /* 0x000000030b167892 */ /* 0x000fe2000f8ec0ff */
[----:B---3--:R-:W-:Y:S01]  /*0120*/  MOV R7, UR13 ;  /* 0x0000000d00077c02 */ /* 0x008fe20008000f00 */
[----:B------:R-:W-:Y:S02]  /*0130*/  UIMAD UR16, UR11, UR13, URZ ;  /* 0x0000000d0b1072a4 */ /* 0x000fe4000f8e02ff */
[----:B------:R-:W-:Y:S01]  /*0140*/  MOV R4, UR13 ;  /* 0x0000000d00047c02 */ /* 0x000fe20008000f00 */
[----:B------:R-:W-:Y:S01]  /*0150*/  ULOP3.LUT UR18, UR13, 0x7, URZ, 0xc0, !UPT ;  /* 0x000000070d127892 */ /* 0x000fe2000f8ec0ff */
[----:B0-----:R-:W-:Y:S01]  /*0160*/  SHF.L.U32 R2, R0, 0x2, RZ ;  /* 0x0000000200027819 */ /* 0x001fe200000006ff */
[----:B--2---:R-:W-:-:S02]  /*0170*/  UIMAD UR4, UR4, UR7, UR8 ;  /* 0x00000007040472a4 */ /* 0x004fc4000f8e0208 */
[----:B------:R-:W-:Y:S01]  /*0180*/  ULOP3.LUT UR10, UR11, 0x7ffffff8, URZ, 0xc0, !UPT ;  /* 0x7ffffff80b0a7892 */ /* 0x000fe2000f8ec0ff */
[-C--:B------:R-:W-:Y:S01]  /*0190*/  LEA R3, R3, R2.reuse, 0x2 ;  /* 0x0000000203037211 */ /* 0x080fe200078e10ff */
[----:B----4-:R-:W-:Y:S01]  /*01a0*/  UIMAD UR4, UR4, UR12, URZ ;  /* 0x0000000c040472a4 */ /* 0x010fe2000f8e02ff */
[----:B------:R-:W-:Y:S01]  /*01b0*/  LEA R2, R5, R2, 0x3 ;  /* 0x0000000205027211 */ /* 0x000fe200078e18ff */
[----:B------:R-:W0:Y:S01]  /*01c0*/  LDCU.64 UR14, c[0x0][0x358] ;  /* 0x00006b00ff0e77ac */ /* 0x000e220008000a00 */
[----:B-----5:R-:W-:Y:S02]  /*01d0*/  ULEA UR5, UR6, UR5, 0x18 ;  /* 0x0000000506057291 */ /* 0x020fe4000f8ec0ff */
[----:B------:R-:W-:Y:S02]  /*01e0*/  UIADD3 UR17, UPT, UPT, UR13, -0x1, URZ ;  /* 0xffffffff0d117890 */ /* 0x000fe4000fffe0ff */
[----:B------:R-:W-:Y:S02]  /*01f0*/  ULEA UR26, UR16, UR5, 0x2 ;  /* 0x00000005101a7291 */ /* 0x000fe4000f8e10ff */
[----:B------:R-:W-:Y:S01]  /*0200*/  IMAD R6, R2, R7, UR5 ;  /* 0x0000000502067e24 */ /* 0x000fe2000f8e0207 */
[----:B------:R-:W-:Y:S01]  /*0210*/  MOV R7, UR4 ;  /* 0x0000000400077c02 */ /* 0x000fe20008000f00 */
[----:B------:R-:W-:Y:S01]  /*0220*/  IMAD R5, R3, R4, UR5 ;  /* 0x0000000503057e24 */ /* 0x000fe2000f8e0204 */
[----:B------:R-:W-:Y:S01]  /*0230*/  ULEA UR27, UR16, UR26, 0x2 ;  /* 0x0000001a101b7291 */ /* 0x000fe2000f8e10ff */
[----:B------:R-:W-:-:S02]  /*0240*/  IMAD R2, R0, UR13, RZ ;  /* 0x0000000d00027c24 */ /* 0x000fc4000f8e02ff */
[----:B------:R-:W-:Y:S01]  /*0250*/  FMUL R3, RZ, UR30 ;  /* 0x0000001eff037c20 */ /* 0x000fe20008400000 */
[----:B------:R-:W-:Y:S01]  /*0260*/  IADD3 R6, PT, PT, R6, 0x10, RZ ;  /* 0x0000001006067810 */ /* 0x000fe20007ffe0ff */
[----:B------:R-:W-:Y:S01]  /*0270*/  ULOP3.LUT UR19, UR13, 0x3, URZ, 0xc0, !UPT ;  /* 0x000000030d137892 */ /* 0x000fe2000f8ec0ff */
[----:B------:R-:W-:Y:S01]  /*0280*/  IADD3 R5, PT, PT, R5, 0x10, RZ ;  /* 0x0000001005057810 */ /* 0x000fe20007ffe0ff */
[----:B------:R-:W-:Y:S01]  /*0290*/  IMAD R7, R7, UR13, R2 ;  /* 0x0000000d07077c24 */ /* 0x000fe2000f8e0202 */
[----:B------:R-:W-:Y:S01]  /*02a0*/  IADD3 R4, PT, PT, R0, UR4, RZ ;  /* 0x0000000400047c10 */ /* 0x000fe2000fffe0ff */
[----:B------:R-:W-:Y:S02]  /*02b0*/  ULOP3.LUT UR20, UR13, 0xf, URZ, 0xc0, !UPT ;  /* 0x0000000f0d147892 */ /* 0x000fe4000f8ec0ff */
[----:B------:R-:W-:Y:S02]  /*02c0*/  ULOP3.LUT UR8, UR13, 0x7ffffff8, URZ, 0xc0, !UPT ;  /* 0x7ffffff80d087892 */ /* 0x000fe4000f8ec0ff */
[----:B------:R-:W-:-:S02]  /*02d0*/  ULOP3.LUT UR23, UR13, 0x1, URZ, 0xc0, !UPT ;  /* 0x000000010d177892 */ /* 0x000fc4000f8ec0ff */
[----:B------:R-:W-:Y:S02]  /*02e0*/  ULOP3.LUT UR9, UR13, 0x7ffffff0, URZ, 0xc0, !UPT ;  /* 0x7ffffff00d097892 */ /* 0x000fe4000f8ec0ff */
[----:B------:R-:W-:Y:S02]  /*02f0*/  ULOP3.LUT UR11, UR11, 0x1, URZ, 0xc0, !UPT ;  /* 0x000000010b0b7892 */ /* 0x000fe4000f8ec0ff */
[----:B------:R-:W-:Y:S02]  /*0300*/  UIADD3 UR25, UPT, UPT, UR18, -0x1, URZ ;  /* 0xffffffff12197890 */ /* 0x000fe4000fffe0ff */
[----:B------:R-:W-:Y:S02]  /*0310*/  UIADD3 UR24, UPT, UPT, UR21, -0x1, URZ ;  /* 0xffffffff15187890 */ /* 0x000fe4000fffe0ff */
[----:B------:R-:W-:Y:S02]  /*0320*/  UIADD3 UR28, UPT, UPT, UR22, -0x1, URZ ;  /* 0xffffffff161c7890 */ /* 0x000fe4000fffe0ff */
[----:B------:R-:W-:Y:S01]  /*0330*/  ULEA UR29, UR16, UR27, 0x2 ;  /* 0x0000001b101d7291 */ /* 0x000fe2000f8e10ff */
[----:B0-----:R-:W-:-:S11]  /*0340*/  UMOV UR4, URZ ;  /* 0x000000ff00047c82 */ /* 0x001fd60008000000 */
.L_x_441:
[----:B0-----:R-:W0:Y:S02]  /*0350*/  LDCU UR6, c[0x0][0x39c] ;  /* 0x00007380ff0677ac */ /* 0x001e240008000800 */
[----:B0-----:R-:W-:-:S09]  /*0360*/  UISETP.GE.AND UP0, UPT, UR6, 0x1, UPT ;  /* 0x000000010600788c */ /* 0x001fd2000bf06270 */
[----:B-1234-:R-:W-:Y:S05]  /*0370*/  BRA.U !UP0, `(.L_x_398) ;  /* 0x0000000508d87547 */ /* 0x01efea000b800000 */
[----:B------:R-:W-:Y:S01]  /*0380*/  UISETP.GE.U32.AND UP1, UPT, UR17, 0x7, UPT ;  /* 0x000000071100788c */ /* 0x000fe2000bf26070 */
[----:B------:R-:W-:Y:S01]  /*0390*/  MOV R12, UR4 ;  /* 0x00000004000c7c02 */ /* 0x000fe20008000f00 */
[----:B------:R-:W-:-:S04]  /*03a0*/  UMOV UR5, URZ ;  /* 0x000000ff00057c82 */ /* 0x000fc80008000000 */
[----:B------:R-:W-:-:S03]  /*03b0*/  IMAD R12, R12, UR16, R7 ;  /* 0x000000100c0c7c24 */ /* 0x000fc6000f8e0207 */
[----:B------:R-:W-:Y:S05]  /*03c0*/  BRA.U !UP1, `(.L_x_399) ;  /* 0x0000000109c07547 */ /* 0x000fea000b800000 */
[----:B------:R-:W-:Y:S01]  /*03d0*/  ULOP3.LUT UR8, UR6, 0x7ffffff8, URZ, 0xc0, !UPT ;  /* 0x7ffffff806087892 */ /* 0x000fe2000f8ec0ff */
[----:B------:R-:W-:Y:S02]  /*03e0*/  MOV R14, R6 ;  /* 0x00000006000e7202 */ /* 0x000fe40000000f00 */
[----:B------:R-:W-:Y:S01]  /*03f0*/  MOV R13, R5 ;  /* 0x00000005000d7202 */ /* 0x000fe20000000f00 */
[----:B------:R-:W-:Y:S01]  /*0400*/  UIADD3 UR5, UPT, UPT, -UR8, URZ, URZ ;  /* 0x000000ff08057290 */ /* 0x000fe2000fffe1ff */
[----:B------:R-:W-:-:S11]  /*0410*/  MOV R15, R12 ;  /* 0x0000000c000f7202 */ /* 0x000fd60000000f00 */
.L_x_400:
        /* <DEDUP_REMOVED lines=19> */
[----:B--2---:R-:W-:Y:S04]  /*0550*/  STS [R13+-0x10], R28 ;  /* 0xfffff01c0d007388 */ /* 0x004fe80000000800 */
[----:B----4-:R0:W-:Y:S04]  /*0560*/  STS [R14+-0x10], R19 ;  /* 0xfffff0130e007388 */ /* 0x0101e80000000800 */
[----:B0-----:R-:W2:Y:S01]  /*0570*/  LDG.E R19, desc[UR14][R8.64+0x1c] ;  /* 0x00001c0e08137981 */ /* 0x001ea2000c1e1900 */
[----:B------:R-:W-:-:S03]  /*0580*/  UIADD3 UR5, UPT, UPT, UR5, 0x8, URZ ;  /* 0x0000000805057890 */ /* 0x000fc6000fffe0ff */
[----:B---3--:R-:W-:Y:S01]  /*0590*/  STS [R13+-0xc], R16 ;  /* 0xfffff4100d007388 */ /* 0x008fe20000000800 */
[----:B------:R-:W-:-:S03]  /*05a0*/  UISETP.NE.AND UP1, UPT, UR5, URZ, UPT ;  /* 0x000000ff0500728c */ /* 0x000fc6000bf25270 */
        /* <DEDUP_REMOVED lines=17> */
[----:B------:R-:W-:-:S05]  /*06c0*/  UMOV UR5, UR8 ;  /* 0x0000000800057c82 */ /* 0x000fca0008000000 */
.L_x_399:
[----:B------:R-:W-:-:S09]  /*06d0*/  UISETP.NE.AND UP1, UPT, UR18, URZ, UPT ;  /* 0x000000ff1200728c */ /* 0x000fd2000bf25270 */
[----:B------:R-:W-:Y:S05]  /*06e0*/  BRA.U !UP1, `(.L_x_398) ;  /* 0x0000000109fc7547 */ /* 0x000fea000b800000 */
[----:B------:R-:W-:Y:S02]  /*06f0*/  UISETP.GE.U32.AND UP1, UPT, UR25, 0x3, UPT ;  /* 0x000000031900788c */ /* 0x000fe4000bf26070 */
[----:B------:R-:W-:-:S07]  /*0700*/  UISETP.NE.AND UP2, UPT, UR19, URZ, UPT ;  /* 0x000000ff1300728c */ /* 0x000fce000bf45270 */
[----:B------:R-:W-:Y:S05]  /*0710*/  BRA.U !UP1, `(.L_x_401) ;  /* 0x0000000109647547 */ /* 0x000fea000b800000 */
[----:B------:R-:W0:Y:S01]  /*0720*/  LDC.64 R8, c[0x0][0x388] ;  /* 0x0000e200ff087b82 */ /* 0x000e220000000a00 */
[----:B------:R-:W-:-:S07]  /*0730*/  IADD3 R13, PT, PT, R12, UR5, RZ ;  /* 0x000000050c0d7c10 */ /* 0x000fce000fffe0ff */
[----:B------:R-:W1:Y:S01]  /*0740*/  LDC.64 R10, c[0x0][0x390] ;  /* 0x0000e400ff0a7b82 */ /* 0x000e620000000a00 */
[----:B0-----:R-:W-:-:S05]  /*0750*/  IMAD.WIDE R8, R13, 0x4, R8 ;  /* 0x000000040d087825 */ /* 0x001fca00078e0208 */
[----:B------:R-:W2:Y:S01]  /*0760*/  LDG.E R17, desc[UR14][R8.64+0x4] ;  /* 0x0000040e08117981 */ /* 0x000ea2000c1e1900 */
[----:B-1----:R-:W-:-:S03]  /*0770*/  IMAD.WIDE R10, R13, 0x4, R10 ;  /* 0x000000040d0a7825 */ /* 0x002fc600078e020a */
        /* <DEDUP_REMOVED lines=19> */
.L_x_401:
[----:B------:R-:W-:Y:S05]  /*08b0*/  BRA.U !UP2, `(.L_x_398) ;  /* 0x000000010a887547 */ /* 0x000fea000b800000 */
[----:B------:R-:W-:Y:S01]  /*08c0*/  ISETP.NE.AND P0, PT, RZ, UR23, PT ;  /* 0x00000017ff007c0c */ /* 0x000fe2000bf05270 */
[----:B------:R-:W-:Y:S01]  /*08d0*/  UISETP.NE.AND UP1, UPT, UR19, 0x1, UPT ;  /* 0x000000011300788c */ /* 0x000fe2000bf25270 */
[----:B------:R-:W-:Y:S01]  /*08e0*/  HFMA2 R9, -RZ, RZ, 0, 2.384185791015625e-07 ;  /* 0x00000004ff097431 */ /* 0x000fe200000001ff */
[----:B------:R-:W-:-:S04]  /*08f0*/  MOV R11, 0x4 ;  /* 0x00000004000b7802 */ /* 0x000fc80000000f00 */
[----:B------:R-:W-:-:S05]  /*0900*/  PLOP3.LUT P1, PT, PT, PT, UP1, 0x80, 0x8 ;  /* 0x000000000008781c */ /* 0x000fca0003f2f018 */
[----:B------:R-:W1:Y:S01]  /*0910*/  @UP1 LDCU.64 UR6, c[0x0][0x388] ;  /* 0x00007100ff0617ac */ /* 0x000e620008000a00 */
[----:B0-----:R-:W0:Y:S01]  /*0920*/  @P0 LDC.64 R16, c[0x0][0x388] ;  /* 0x0000e200ff100b82 */ /* 0x001e220000000a00 */
[----:B------:R-:W2:Y:S06]  /*0930*/  @UP1 LDCU.64 UR12, c[0x0][0x390] ;  /* 0x00007200ff0c17ac */ /* 0x000eac0008000a00 */
[----:B------:R-:W-:Y:S01]  /*0940*/  @P1 IADD3 R10, PT, PT, R12, UR5, RZ ;  /* 0x000000050c0a1c10 */ /* 0x000fe2000fffe0ff */
[----:B------:R-:W3:Y:S01]  /*0950*/  @P0 LDC.64 R14, c[0x0][0x390] ;  /* 0x0000e400ff0e0b82 */ /* 0x000ee20000000a00 */
[----:B------:R-:W-:Y:S01]  /*0960*/  @P1 IADD3 R13, PT, PT, R2, UR5, RZ ;  /* 0x00000005020d1c10 */ /* 0x000fe2000fffe0ff */
[----:B------:R-:W-:-:S06]  /*0970*/  @UP1 UIADD3 UR5, UPT, UPT, UR5, 0x2, URZ ;  /* 0x0000000205051890 */ /* 0x000fcc000fffe0ff */
[----:B------:R-:W-:Y:S01]  /*0980*/  @P0 IADD3 R19, PT, PT, R12, UR5, RZ ;  /* 0x000000050c130c10 */ /* 0x000fe2000fffe0ff */
[----:B-1----:R-:W-:-:S04]  /*0990*/  @P1 IMAD.WIDE R8, R10, R9, UR6 ;  /* 0x000000060a081e25 */ /* 0x002fc8000f8e0209 */
[----:B--2---:R-:W-:Y:S01]  /*09a0*/  @P1 IMAD.WIDE R10, R10, R11, UR12 ;  /* 0x0000000c0a0a1e25 */ /* 0x004fe2000f8e020b */
[----:B------:R-:W2:Y:S03]  /*09b0*/  @P1 LDG.E R12, desc[UR14][R8.64] ;  /* 0x0000000e080c1981 */ /* 0x000ea6000c1e1900 */
[C---:B0-----:R-:W-:Y:S01]  /*09c0*/  @P0 IMAD.WIDE R16, R19.reuse, 0x4, R16 ;  /* 0x0000000413100825 */ /* 0x041fe200078e0210 */
        /* <DEDUP_REMOVED lines=17> */
.L_x_398:
[----:B------:R-:W2:Y:S02]  /*0ae0*/  LDCU UR5, c[0x0][0x3a4] ;  /* 0x00007480ff0577ac */ /* 0x000ea40008000800 */
[----:B--2---:R-:W-:Y:S01]  /*0af0*/  UISETP.GE.AND UP1, UPT, UR5, 0x1, UPT ;  /* 0x000000010500788c */ /* 0x004fe2000bf26270 */
[----:B------:R-:W-:Y:S08]  /*0b00*/  BAR.SYNC.DEFER_BLOCKING 0x0 ;  /* 0x0000000000007b1d */ /* 0x000ff00000010000 */
[----:B------:R-:W-:Y:S05]  /*0b10*/  BRA.U !UP1, `(.L_x_402) ;  /* 0x0000003109607547 */ /* 0x000fea000b800000 */
[----:B------:R-:W-:-:S05]  /*0b20*/  UMOV UR5, URZ ;  /* 0x000000ff00057c82 */ /* 0x000fca0008000000 */
.L_x_440:
[----:B-1234-:R-:W-:Y:S05]  /*0b30*/  BRA.U !UP0, `(.L_x_403) ;  /* 0x0000000508e47547 */ /* 0x01efea000b800000 */
[----:B------:R-:W-:Y:S01]  /*0b40*/  UISETP.GE.U32.AND UP1, UPT, UR17, 0xf, UPT ;  /* 0x0000000f1100788c */ /* 0x000fe2000bf26070 */
[----:B------:R-:W-:Y:S01]  /*0b50*/  MOV R8, UR5 ;  /* 0x0000000500087c02 */ /* 0x000fe20008000f00 */
[----:B------:R-:W-:-:S04]  /*0b60*/  UMOV UR6, URZ ;  /* 0x000000ff00067c82 */ /* 0x000fc80008000000 */
[----:B------:R-:W-:-:S03]  /*0b70*/  IMAD R8, R8, UR16, R7 ;  /* 0x0000001008087c24 */ /* 0x000fc6000f8e0207 */
[----:B------:R-:W-:Y:S05]  /*0b80*/  BRA.U !UP1, `(.L_x_404) ;  /* 0x0000000109b47547 */ /* 0x000fea000b800000 */
[----:B------:R-:W2:Y:S01]  /*0b90*/  S2UR UR7, SR_CgaCtaId ;  /* 0x00000000000779c3 */ /* 0x000ea20000008800 */
[----:B------:R-:W-:Y:S02]  /*0ba0*/  UMOV UR6, 0x400 ;  /* 0x0000040000067882 */ /* 0x000fe40000000000 */
[----:B--2---:R-:W-:-:S03]  /*0bb0*/  ULEA UR7, UR7, UR6, 0x18 ;  /* 0x0000000607077291 */ /* 0x004fc6000f8ec0ff */
[----:B------:R-:W-:-:S09]  /*0bc0*/  UMOV UR6, URZ ;  /* 0x000000ff00067c82 */ /* 0x000fd20008000000 */
.L_x_405:
[----:B--2---:R-:W2:Y:S01]  /*0bd0*/  LDC.64 R10, c[0x0][0x380] ;  /* 0x0000e000ff0a7b82 */ /* 0x004ea20000000a00 */
[----:B------:R-:W-:-:S05]  /*0be0*/  IADD3 R9, PT, PT, R8, UR6, RZ ;  /* 0x0000000608097c10 */ /* 0x000fca000fffe0ff */
[----:B--2---:R-:W-:-:S05]  /*0bf0*/  IMAD.WIDE R10, R9, 0x4, R10 ;  /* 0x00000004090a7825 */ /* 0x004fca00078e020a */
[----:B------:R-:W2:Y:S04]  /*0c00*/  LDG.E R9, desc[UR14][R10.64] ;  /* 0x0000000e0a097981 */ /* 0x000ea8000c1e1900 */
[----:B01----:R-:W3:Y:S04]  /*0c10*/  LDG.E R13, desc[UR14][R10.64+0x4] ;  /* 0x0000040e0a0d7981 */ /* 0x003ee8000c1e1900 */
        /* <DEDUP_REMOVED lines=14> */
[----:B------:R-:W-:Y:S01]  /*0d00*/  IADD3 R12, PT, PT, R2, UR6, RZ ;  /* 0x00000006020c7c10 */ /* 0x000fe2000fffe0ff */
[----:B------:R-:W-:-:S03]  /*0d10*/  UIADD3 UR6, UPT, UPT, UR6, 0x10, URZ ;  /* 0x0000001006067890 */ /* 0x000fc6000fffe0ff */
[----:B------:R-:W-:Y:S01]  /*0d20*/  LEA R12, R12, UR7, 0x2 ;  /* 0x000000070c0c7c11 */ /* 0x000fe2000f8e10ff */
[----:B------:R-:W-:-:S04]  /*0d30*/  UISETP.NE.AND UP1, UPT, UR6, UR9, UPT ;  /* 0x000000090600728c */ /* 0x000fc8000bf25270 */
[----:B--2---:R2:W-:Y:S04]  /*0d40*/  STS [R12], R9 ;  /* 0x000000090c007388 */ /* 0x0045e80000000800 */
[----:B---3--:R2:W-:Y:S04]  /*0d50*/  STS [R12+0x4], R13 ;  /* 0x0000040d0c007388 */ /* 0x0085e80000000800 */
[----:B----4-:R2:W-:Y:S04]  /*0d60*/  STS [R12+0x8], R15 ;  /* 0x0000080f0c007388 */ /* 0x0105e80000000800 */
[----:B-----5:R2:W-:Y:S04]  /*0d70*/  STS [R12+0xc], R17 ;  /* 0x00000c110c007388 */ /* 0x0205e80000000800 */
        /* <DEDUP_REMOVED lines=14> */
.L_x_404:
[----:B------:R-:W-:-:S09]  /*0e60*/  UISETP.NE.AND UP1, UPT, UR20, URZ, UPT ;  /* 0x000000ff1400728c */ /* 0x000fd2000bf25270 */
[----:B------:R-:W-:Y:S05]  /*0e70*/  BRA.U !UP1, `(.L_x_403) ;  /* 0x0000000509147547 */ /* 0x000fea000b800000 */
[----:B------:R-:W-:Y:S02]  /*0e80*/  UIADD3 UR7, UPT, UPT, UR20, -0x1, URZ ;  /* 0xffffffff14077890 */ /* 0x000fe4000fffe0ff */
[----:B------:R-:W-:Y:S02]  /*0e90*/  UISETP.NE.AND UP2, UPT, UR18, URZ, UPT ;  /* 0x000000ff1200728c */ /* 0x000fe4000bf45270 */
[----:B------:R-:W-:-:S09]  /*0ea0*/  UISETP.GE.U32.AND UP1, UPT, UR7, 0x7, UPT ;  /* 0x000000070700788c */ /* 0x000fd2000bf26070 */
[----:B------:R-:W-:Y:S05]  /*0eb0*/  BRA.U !UP1, `(.L_x_406) ;  /* 0x0000000109647547 */ /* 0x000fea000b800000 */
[----:B------:R-:W3:Y:S01]  /*0ec0*/  LDC.64 R10, c[0x0][0x380] ;  /* 0x0000e000ff0a7b82 */ /* 0x000ee20000000a00 */
[----:B--2---:R-:W-:-:S05]  /*0ed0*/  IADD3 R9, PT, PT, R8, UR6, RZ ;  /* 0x0000000608097c10 */ /* 0x004fca000fffe0ff */
[----:B---3--:R-:W-:-:S05]  /*0ee0*/  IMAD.WIDE R10, R9, 0x4, R10 ;  /* 0x00000004090a7825 */ /* 0x008fca00078e020a */
[----:B------:R-:W2:Y:S04]  /*0ef0*/  LDG.E R9, desc[UR14][R10.64] ;  /* 0x0000000e0a097981 */ /* 0x000ea8000c1e1900 */
[----:B01----:R-:W3:Y:S04]  /*0f00*/  LDG.E R13, desc[UR14][R10.64+0x4] ;  /* 0x0000040e0a0d7981 */ /* 0x003ee8000c1e1900 */
        /* <DEDUP_REMOVED lines=20> */
.L_x_406:
[----:B------:R-:W-:Y:S05]  /*1050*/  BRA.U !UP2, `(.L_x_403) ;  /* 0x000000010a9c7547 */ /* 0x000fea000b800000 */
[----:B------:R-:W-:Y:S02]  /*1060*/  UISETP.GE.U32.AND UP1, UPT, UR25, 0x3, UPT ;  /* 0x000000031900788c */ /* 0x000fe4000bf26070 */
[----:B------:R-:W-:-:S07]  /*1070*/  UISETP.NE.AND UP2, UPT, UR19, URZ, UPT ;  /* 0x000000ff1300728c */ /* 0x000fce000bf45270 */
[----:B------:R-:W-:Y:S05]  /*1080*/  BRA.U !UP1, `(.L_x_407) ;  /* 0x0000000109447547 */ /* 0x000fea000b800000 */
[----:B------:R-:W3:Y:S01]  /*1090*/  LDC.64 R10, c[0x0][0x380] ;  /* 0x0000e000ff0a7b82 */ /* 0x000ee20000000a00 */
[----:B0-2---:R-:W-:-:S05]  /*10a0*/  IADD3 R9, PT, PT, R8, UR6, RZ ;  /* 0x0000000608097c10 */ /* 0x005fca000fffe0ff */
[----:B---3--:R-:W-:-:S05]  /*10b0*/  IMAD.WIDE R10, R9, 0x4, R10 ;  /* 0x00000004090a7825 */ /* 0x008fca00078e020a */
[----:B------:R-:W2:Y:S04]  /*10c0*/  LDG.E R9, desc[UR14][R10.64] ;  /* 0x0000000e0a097981 */ /* 0x000ea8000c1e1900 */
[----:B-1----:R-:W3:Y:S04]  /*10d0*/  LDG.E R13, desc[UR14][R10.64+0x4] ;  /* 0x0000040e0a0d7981 */ /* 0x002ee8000c1e1900 */
        /* <DEDUP_REMOVED lines=12> */
.L_x_407:
[----:B------:R-:W-:Y:S05]  /*11a0*/  BRA.U !UP2, `(.L_x_403) ;  /* 0x000000010a487547 */ /* 0x000fea000b800000 */
[----:B------:R-:W3:Y:S01]  /*11b0*/  LDC.64 R10, c[0x0][0x380] ;  /* 0x0000e000ff0a7b82 */ /* 0x000ee20000000a00 */
[----:B0-2---:R-:W-:-:S05]  /*11c0*/  IADD3 R9, PT, PT, R8, UR6, RZ ;  /* 0x0000000608097c10 */ /* 0x005fca000fffe0ff */
[----:B---3--:R-:W-:-:S05]  /*11d0*/  IMAD.WIDE R8, R9, 0x4, R10 ;  /* 0x0000000409087825 */ /* 0x008fca00078e020a */
[----:B------:R-:W2:Y:S01]  /*11e0*/  LDG.E R10, desc[UR14][R8.64] ;  /* 0x0000000e080a7981 */ /* 0x000ea2000c1e1900 */
[----:B------:R-:W0:Y:S01]  /*11f0*/  S2UR UR12, SR_CgaCtaId ;  /* 0x00000000000c79c3 */ /* 0x000e220000008800 */
[----:B------:R-:W-:Y:S01]  /*1200*/  UMOV UR7, 0x400 ;  /* 0x0000040000077882 */ /* 0x000fe20000000000 */
[----:B------:R-:W-:Y:S01]  /*1210*/  IADD3 R11, PT, PT, R2, UR6, RZ ;  /* 0x00000006020b7c10 */ /* 0x000fe2000fffe0ff */
[----:B------:R-:W-:Y:S02]  /*1220*/  UISETP.NE.AND UP1, UPT, UR19, 0x1, UPT ;  /* 0x000000011300788c */ /* 0x000fe4000bf25270 */
[----:B0-----:R-:W-:-:S06]  /*1230*/  ULEA UR7, UR12, UR7, 0x18 ;  /* 0x000000070c077291 */ /* 0x001fcc000f8ec0ff */
[----:B-1----:R-:W-:-:S05]  /*1240*/  LEA R13, R11, UR7, 0x2 ;  /* 0x000000070b0d7c11 */ /* 0x002fca000f8e10ff */
[----:B--2---:R3:W-:Y:S01]  /*1250*/  STS [R13], R10 ;  /* 0x0000000a0d007388 */ /* 0x0047e20000000800 */
[----:B------:R-:W-:Y:S05]  /*1260*/  BRA.U !UP1, `(.L_x_403) ;  /* 0x0000000109187547 */ /* 0x000fea000b800000 */
[----:B------:R-:W-:Y:S01]  /*1270*/  UISETP.NE.AND UP1, UPT, UR19, 0x2, UPT ;  /* 0x000000021300788c */ /* 0x000fe2000bf25270 */
[----:B---3--:R-:W2:Y:S05]  /*1280*/  LDG.E R10, desc[UR14][R8.64+0x4] ;  /* 0x0000040e080a7981 */ /* 0x008eaa000c1e1900 */
[----:B------:R-:W-:-:S13]  /*1290*/  PLOP3.LUT P0, PT, PT, PT, UP1, 0x80, 0x8 ;  /* 0x000000000008781c */ /* 0x000fda0003f0f018 */
[----:B------:R-:W3:Y:S04]  /*12a0*/  @P0 LDG.E R11, desc[UR14][R8.64+0x8] ;  /* 0x0000080e080b0981 */ /* 0x000ee8000c1e1900 */
[----:B--2---:R4:W-:Y:S04]  /*12b0*/  STS [R13+0x4], R10 ;  /* 0x0000040a0d007388 */ /* 0x0049e80000000800 */
[----:B---3--:R4:W-:Y:S02]  /*12c0*/  @P0 STS [R13+0x8], R11 ;  /* 0x0000080b0d000388 */ /* 0x0089e40000000800 */
.L_x_403:
[----:B0-2---:R-:W0:Y:S01]  /*12d0*/  LDC R9, c[0x0][0x3ac] ;  /* 0x0000eb00ff097b82 */ /* 0x005e220000000800 */
[----:B------:R-:W2:Y:S07]  /*12e0*/  LDCU UR6, c[0x0][0x3a8] ;  /* 0x00007500ff0677ac */ /* 0x000eae0008000800 */
[----:B-1-34-:R-:W1:Y:S08]  /*12f0*/  LDC.64 R12, c[0x0][0x3c0] ;  /* 0x0000f000ff0c7b82 */ /* 0x01ae700000000a00 */
[----:B------:R-:W3:Y:S01]  /*1300*/  LDC.64 R14, c[0x0][0x3b8] ;  /* 0x0000ee00ff0e7b82 */ /* 0x000ee20000000a00 */
[----:B0-----:R-:W-:-:S04]  /*1310*/  IMAD R9, R9, UR5, R4 ;  /* 0x0000000509097c24 */ /* 0x001fc8000f8e0204 */
[----:B-1----:R-:W-:-:S04]  /*1320*/  IMAD.WIDE R12, R9, 0x4, R12 ;  /* 0x00000004090c7825 */ /* 0x002fc800078e020c */
[----:B---3--:R-:W-:Y:S01]  /*1330*/  IMAD.WIDE R14, R9, 0x4, R14 ;  /* 0x00000004090e7825 */ /* 0x008fe200078e020e */
[----:B------:R-:W-:Y:S06]  /*1340*/  BAR.SYNC.DEFER_BLOCKING 0x0 ;  /* 0x0000000000007b1d */ /* 0x000fec0000010000 */
[----:B------:R0:W5:Y:S04]  /*1350*/  LDG.E R9, desc[UR14][R12.64] ;  /* 0x0000000e0c097981 */ /* 0x000168000c1e1900 */
[----:B------:R0:W5:Y:S01]  /*1360*/  LDG.E R10, desc[UR14][R14.64] ;  /* 0x0000000e0e0a7981 */ /* 0x000162000c1e1900 */
[----:B--2---:R-:W-:Y:S01]  /*1370*/  UISETP.GE.AND UP1, UPT, UR6, 0x1, UPT ;  /* 0x000000010600788c */ /* 0x004fe2000bf26270 */
[----:B------:R-:W-:-:S08]  /*1380*/  MOV R16, 0xff800000 ;  /* 0xff80000000107802 */ /* 0x000fd00000000f00 */
[----:B0-----:R-:W-:Y:S05]  /*1390*/  BRA.U !UP1, `(.L_x_408) ;  /* 0x0000000909987547 */ /* 0x001fea000b800000 */
[----:B------:R-:W-:Y:S05]  /*13a0*/  BRA.U !UP0, `(.L_x_409) ;  /* 0x0000000508c47547 */ /* 0x000fea000b800000 */
[----:B------:R-:W-:Y:S01]  /*13b0*/  HFMA2 R11, -RZ, RZ, 0, 0 ;  /* 0x00000000ff0b7431 */ /* 0x000fe200000001ff */
[----:B------:R-:W-:-:S07]  /*13c0*/  MOV R16, 0xff800000 ;  /* 0xff80000000107802 */ /* 0x000fce0000000f00 */
.L_x_415:
[----:B------:R-:W-:Y:S01]  /*13d0*/  UISETP.GE.U32.AND UP2, UPT, UR17, 0x7, UPT ;  /* 0x000000071100788c */ /* 0x000fe2000bf46070 */
[----:B------:R-:W-:Y:S02]  /*13e0*/  MOV R21, RZ ;  /* 0x000000ff00157202 */ /* 0x000fe40000000f00 */
[----:B------:R-:W-:-:S06]  /*13f0*/  MOV R8, RZ ;  /* 0x000000ff00087202 */ /* 0x000fcc0000000f00 */
[----:B------:R-:W-:Y:S05]  /*1400*/  BRA.U !UP2, `(.L_x_410) ;  /* 0x000000010a987547 */ /* 0x000fea000b800000 */
[----:B------:R-:W0:Y:S01]  /*1410*/  S2UR UR7, SR_CgaCtaId ;  /* 0x00000000000779c3 */ /* 0x000e220000008800 */
[----:B------:R-:W-:Y:S01]  /*1420*/  UMOV UR6, 0x400 ;  /* 0x0000040000067882 */ /* 0x000fe20000000000 */
[----:B------:R-:W-:-:S06]  /*1430*/  MOV R21, RZ ;  /* 0x000000ff00157202 */ /* 0x000fcc0000000f00 */
[----:B------:R-:W1:Y:S01]  /*1440*/  LDC R8, c[0x0][0x39c] ;  /* 0x0000e700ff087b82 */ /* 0x000e620000000800 */
[----:B0-----:R-:W-:-:S03]  /*1450*/  ULEA UR7, UR7, UR6, 0x18 ;  /* 0x0000000607077291 */ /* 0x001fc6000f8ec0ff */
[----:B------:R-:W-:-:S09]  /*1460*/  UMOV UR6, URZ ;  /* 0x000000ff00067c82 */ /* 0x000fd20008000000 */
.L_x_411:
        /* <DEDUP_REMOVED lines=20> */
[----:B------:R-:W-:Y:S04]  /*15b0*/  LDS R19, [R17+0x14] ;  /* 0x0000140011137984 */ /* 0x000fe80000000800 */
[----:B------:R-:W2:Y:S04]  /*15c0*/  LDS R20, [R18+0x14] ;  /* 0x0000140012147984 */ /* 0x000ea80000000800 */
[----:B------:R-:W-:Y:S01]  /*15d0*/  LDS R26, [R17+0x18] ;  /* 0x00001800111a7984 */ /* 0x000fe20000000800 */
[----:B0-----:R-:W-:-:S03]  /*15e0*/  FFMA R22, R22, R21, R25 ;  /* 0x0000001516167223 */ /* 0x001fc60000000019 */
[----:B------:R-:W0:Y:S04]  /*15f0*/  LDS R21, [R18+0x18] ;  /* 0x0000180012157984 */ /* 0x000e280000000800 */
[----:B------:R-:W3:Y:S01]  /*1600*/  LDS R25, [R18+0x1c] ;  /* 0x00001c0012197984 */ /* 0x000ee20000000800 */
[----:B-1----:R-:W-:-:S04]  /*1610*/  FFMA R22, R23, R24, R22 ;  /* 0x0000001817167223 */ /* 0x002fc80000000016 */
[----:B--2---:R-:W-:-:S04]  /*1620*/  FFMA R19, R19, R20, R22 ;  /* 0x0000001413137223 */ /* 0x004fc80000000016 */
[----:B0-----:R-:W-:-:S04]  /*1630*/  FFMA R21, R26, R21, R19 ;  /* 0x000000151a157223 */ /* 0x001fc80000000013 */
[----:B---3--:R-:W-:Y:S01]  /*1640*/  FFMA R21, R28, R25, R21 ;  /* 0x000000191c157223 */ /* 0x008fe20000000015 */
[----:B------:R-:W-:Y:S06]  /*1650*/  BRA.U UP2, `(.L_x_411) ;  /* 0xfffffffd02847547 */ /* 0x000fec000b83ffff */
[----:B------:R-:W-:-:S07]  /*1660*/  MOV R8, UR8 ;  /* 0x0000000800087c02 */ /* 0x000fce0008000f00 */
.L_x_410:
        /* <DEDUP_REMOVED lines=26> */
.L_x_413:
        /* <DEDUP_REMOVED lines=19> */
.L_x_414:
        /* <DEDUP_REMOVED lines=12> */
.L_x_412:
[----:B------:R-:W0:Y:S01]  /*1a00*/  LDCU UR6, c[0x0][0x3a8] ;  /* 0x00007500ff0677ac */ /* 0x000e220008000800 */
[----:B------:R-:W1:Y:S01]  /*1a10*/  LDCU UR7, c[0x0][0x3b0] ;  /* 0x00007600ff0777ac */ /* 0x000e620008000800 */
[----:B0-----:R-:W-:Y:S01]  /*1a20*/  IMAD R8, R0, UR6, R11 ;  /* 0x0000000600087c24 */ /* 0x001fe2000f8e020b */
[----:B------:R-:W-:Y:S01]  /*1a30*/  IADD3 R11, PT, PT, R11, 0x1, RZ ;  /* 0x000000010b0b7810 */ /* 0x000fe20007ffe0ff */
[----:B-1----:R-:W-:-:S03]  /*1a40*/  FMUL R21, R21, UR7 ;  /* 0x0000000715157c20 */ /* 0x002fc60008400000 */
[----:B------:R-:W-:Y:S02]  /*1a50*/  LEA R8, R8, UR29, 0x2 ;  /* 0x0000001d08087c11 */ /* 0x000fe4000f8e10ff */
[----:B------:R-:W-:Y:S02]  /*1a60*/  ISETP.NE.AND P1, PT, R11, UR6, PT ;  /* 0x000000060b007c0c */ /* 0x000fe4000bf25270 */
[CC--:B------:R-:W-:Y:S01]  /*1a70*/  FSETP.GT.AND P0, PT, R21.reuse, R16.reuse, PT ;  /* 0x000000101500720b */ /* 0x0c0fe20003f04000 */
[----:B------:R0:W-:Y:S03]  /*1a80*/  STS [R8], R21 ;  /* 0x0000001508007388 */ /* 0x0001e60000000800 */
[----:B------:R-:W-:-:S07]  /*1a90*/  FSEL R16, R21, R16, P0 ;  /* 0x0000001015107208 */ /* 0x000fce0000000000 */
[----:B0-----:R-:W-:Y:S05]  /*1aa0*/  @!P1 BRA `(.L_x_408) ;  /* 0x0000000000d49947 */ /* 0x001fea0003800000 */
[----:B------:R-:W-:Y:S05]  /*1ab0*/  BRA `(.L_x_415) ;  /* 0xfffffff800447947 */ /* 0x000fea000383ffff */
.L_x_409:
[----:B------:R-:W-:Y:S01]  /*1ac0*/  UISETP.GE.U32.AND UP2, UPT, UR6, 0x8, UPT ;  /* 0x000000080600788c */ /* 0x000fe2000bf46070 */
[----:B------:R-:W-:Y:S01]  /*1ad0*/  HFMA2 R11, -RZ, RZ, 0, 0 ;  /* 0x00000000ff0b7431 */ /* 0x000fe200000001ff */
[----:B------:R-:W-:-:S07]  /*1ae0*/  MOV R16, 0xff800000 ;  /* 0xff80000000107802 */ /* 0x000fce0000000f00 */
[----:B------:R-:W-:Y:S05]  /*1af0*/  BRA.U !UP2, `(.L_x_416) ;  /* 0x000000010a487547 */ /* 0x000fea000b800000 */
[----:B------:R-:W-:Y:S02]  /*1b00*/  MOV R16, 0xff800000 ;  /* 0xff80000000107802 */ /* 0x000fe40000000f00 */
[----:B------:R-:W-:-:S07]  /*1b10*/  MOV R11, RZ ;  /* 0x000000ff000b7202 */ /* 0x000fce0000000f00 */
.L_x_417:
[----:B0-----:R-:W-:Y:S01]  /*1b20*/  IMAD R8, R0, UR6, R11 ;  /* 0x0000000600087c24 */ /* 0x001fe2000f8e020b */
[----:B------:R-:W-:Y:S02]  /*1b30*/  IADD3 R11, PT, PT, R11, 0x8, RZ ;  /* 0x000000080b0b7810 */ /* 0x000fe40007ffe0ff */
[-C--:B------:R-:W-:Y:S02]  /*1b40*/  FSETP.GT.AND P0, PT, R3, R16.reuse, PT ;  /* 0x000000100300720b */ /* 0x080fe40003f04000 */
[----:B------:R-:W-:Y:S02]  /*1b50*/  LEA R8, R8, UR29, 0x2 ;  /* 0x0000001d08087c11 */ /* 0x000fe4000f8e10ff */
[----:B------:R-:W-:Y:S02]  /*1b60*/  ISETP.NE.AND P1, PT, R11, UR10, PT ;  /* 0x0000000a0b007c0c */ /* 0x000fe4000bf25270 */
[----:B------:R-:W-:Y:S01]  /*1b70*/  FSEL R16, R3, R16, P0 ;  /* 0x0000001003107208 */ /* 0x000fe20000000000 */
[----:B------:R0:W-:Y:S04]  /*1b80*/  STS [R8], R3 ;  /* 0x0000000308007388 */ /* 0x0001e80000000800 */
[----:B------:R0:W-:Y:S04]  /*1b90*/  STS [R8+0x4], R3 ;  /* 0x0000040308007388 */ /* 0x0001e80000000800 */
[----:B------:R0:W-:Y:S04]  /*1ba0*/  STS [R8+0x8], R3 ;  /* 0x0000080308007388 */ /* 0x0001e80000000800 */
[----:B------:R0:W-:Y:S04]  /*1bb0*/  STS [R8+0xc], R3 ;  /* 0x00000c0308007388 */ /* 0x0001e80000000800 */
[----:B------:R0:W-:Y:S04]  /*1bc0*/  STS [R8+0x10], R3 ;  /* 0x0000100308007388 */ /* 0x0001e80000000800 */
[----:B------:R0:W-:Y:S04]  /*1bd0*/  STS [R8+0x14], R3 ;  /* 0x0000140308007388 */ /* 0x0001e80000000800 */
[----:B------:R0:W-:Y:S04]  /*1be0*/  STS [R8+0x18], R3 ;  /* 0x0000180308007388 */ /* 0x0001e80000000800 */
[----:B------:R0:W-:Y:S01]  /*1bf0*/  STS [R8+0x1c], R3 ;  /* 0x00001c0308007388 */ /* 0x0001e20000000800 */
[----:B------:R-:W-:Y:S05]  /*1c00*/  @P1 BRA `(.L_x_417) ;  /* 0xfffffffc00c41947 */ /* 0x000fea000383ffff */
[----:B------:R-:W-:-:S07]  /*1c10*/  MOV R11, UR10 ;  /* 0x0000000a000b7c02 */ /* 0x000fce0008000f00 */
.L_x_416:
[----:B------:R-:W-:-:S09]  /*1c20*/  UISETP.NE.AND UP2, UPT, UR21, URZ, UPT ;  /* 0x000000ff1500728c */ /* 0x000fd2000bf45270 */
[----:B------:R-:W-:Y:S05]  /*1c30*/  BRA.U !UP2, `(.L_x_408) ;  /* 0x000000010a707547 */ /* 0x000fea000b800000 */
[----:B------:R-:W-:Y:S02]  /*1c40*/  UISETP.GE.U32.AND UP2, UPT, UR24, 0x3, UPT ;  /* 0x000000031800788c */ /* 0x000fe4000bf46070 */
[----:B------:R-:W-:-:S07]  /*1c50*/  UISETP.NE.AND UP3, UPT, UR22, URZ, UPT ;  /* 0x000000ff1600728c */ /* 0x000fce000bf65270 */
[----:B------:R-:W-:Y:S05]  /*1c60*/  BRA.U !UP2, `(.L_x_418) ;  /* 0x000000010a247547 */ /* 0x000fea000b800000 */
[----:B0-----:R-:W-:Y:S01]  /*1c70*/  IMAD R8, R0, UR6, R11 ;  /* 0x0000000600087c24 */ /* 0x001fe2000f8e020b */
[-C--:B------:R-:W-:Y:S02]  /*1c80*/  FSETP.GT.AND P0, PT, R3, R16.reuse, PT ;  /* 0x000000100300720b */ /* 0x080fe40003f04000 */
[----:B------:R-:W-:Y:S02]  /*1c90*/  IADD3 R11, PT, PT, R11, 0x4, RZ ;  /* 0x000000040b0b7810 */ /* 0x000fe40007ffe0ff */
[----:B------:R-:W-:Y:S02]  /*1ca0*/  LEA R8, R8, UR29, 0x2 ;  /* 0x0000001d08087c11 */ /* 0x000fe4000f8e10ff */
[----:B------:R-:W-:-:S03]  /*1cb0*/  FSEL R16, R3, R16, P0 ;  /* 0x0000001003107208 */ /* 0x000fc60000000000 */
[----:B------:R1:W-:Y:S04]  /*1cc0*/  STS [R8], R3 ;  /* 0x0000000308007388 */ /* 0x0003e80000000800 */
[----:B------:R1:W-:Y:S04]  /*1cd0*/  STS [R8+0x4], R3 ;  /* 0x0000040308007388 */ /* 0x0003e80000000800 */
[----:B------:R1:W-:Y:S04]  /*1ce0*/  STS [R8+0x8], R3 ;  /* 0x0000080308007388 */ /* 0x0003e80000000800 */
[----:B------:R1:W-:Y:S02]  /*1cf0*/  STS [R8+0xc], R3 ;  /* 0x00000c0308007388 */ /* 0x0003e40000000800 */
.L_x_418:
[----:B------:R-:W-:Y:S05]  /*1d00*/  BRA.U !UP3, `(.L_x_408) ;  /* 0x000000010b3c7547 */ /* 0x000fea000b800000 */
[----:B------:R-:W-:Y:S01]  /*1d10*/  UISETP.NE.AND UP2, UPT, UR28, URZ, UPT ;  /* 0x000000ff1c00728c */ /* 0x000fe2000bf45270 */
[----:B------:R-:W-:-:S08]  /*1d20*/  ISETP.NE.AND P0, PT, RZ, UR11, PT ;  /* 0x0000000bff007c0c */ /* 0x000fd0000bf05270 */
[----:B------:R-:W-:Y:S05]  /*1d30*/  BRA.U !UP2, `(.L_x_419) ;  /* 0x000000010a1c7547 */ /* 0x000fea000b800000 */
[----:B01----:R-:W-:Y:S01]  /*1d40*/  IMAD R8, R0, UR6, R11 ;  /* 0x0000000600087c24 */ /* 0x003fe2000f8e020b */
[-C--:B------:R-:W-:Y:S02]  /*1d50*/  FSETP.GT.AND P1, PT, R3, R16.reuse, PT ;  /* 0x000000100300720b */ /* 0x080fe40003f24000 */
[----:B------:R-:W-:Y:S02]  /*1d60*/  IADD3 R11, PT, PT, R11, 0x2, RZ ;  /* 0x000000020b0b7810 */ /* 0x000fe40007ffe0ff */
[----:B------:R-:W-:Y:S02]  /*1d70*/  LEA R8, R8, UR29, 0x2 ;  /* 0x0000001d08087c11 */ /* 0x000fe4000f8e10ff */
[----:B------:R-:W-:-:S03]  /*1d80*/  FSEL R16, R3, R16, P1 ;  /* 0x0000001003107208 */ /* 0x000fc60000800000 */
[----:B------:R2:W-:Y:S04]  /*1d90*/  STS [R8], R3 ;  /* 0x0000000308007388 */ /* 0x0005e80000000800 */
[----:B------:R2:W-:Y:S02]  /*1da0*/  STS [R8+0x4], R3 ;  /* 0x0000040308007388 */ /* 0x0005e40000000800 */
.L_x_419:
[----:B------:R-:W-:Y:S01]  /*1db0*/  @P0 IMAD R11, R0, UR6, R11 ;  /* 0x00000006000b0c24 */ /* 0x000fe2000f8e020b */
[----:B------:R-:W-:-:S04]  /*1dc0*/  @P0 FSETP.GT.AND P1, PT, R3, R16, PT ;  /* 0x000000100300020b */ /* 0x000fc80003f24000 */
[----:B012---:R-:W-:Y:S02]  /*1dd0*/  @P0 LEA R8, R11, UR29, 0x2 ;  /* 0x0000001d0b080c11 */ /* 0x007fe4000f8e10ff */
[----:B------:R-:W-:-:S03]  /*1de0*/  @P0 FSEL R16, R3, R16, P1 ;  /* 0x0000001003100208 */ /* 0x000fc60000800000 */
[----:B------:R2:W-:Y:S04]  /*1df0*/  @P0 STS [R8], R3 ;  /* 0x0000000308000388 */ /* 0x0005e80000000800 */
.L_x_408:
[----:B------:R-:W-:Y:S01]  /*1e00*/  MOV R11, RZ ;  /* 0x000000ff000b7202 */ /* 0x000fe20000000f00 */
[----:B------:R-:W-:Y:S06]  /*1e10*/  BRA.U !UP1, `(.L_x_420) ;  /* 0x0000000909947547 */ /* 0x000fec000b800000 */
[----:B------:R-:W-:Y:S01]  /*1e20*/  UISETP.GE.U32.AND UP2, UPT, UR6, 0x8, UPT ;  /* 0x000000080600788c */ /* 0x000fe2000bf46070 */
[----:B------:R-:W-:Y:S01]  /*1e30*/  HFMA2 R11, -RZ, RZ, 0, 0 ;  /* 0x00000000ff0b7431 */ /* 0x000fe200000001ff */
[----:B------:R-:W-:-:S07]  /*1e40*/  MOV R17, RZ ;  /* 0x000000ff00117202 */ /* 0x000fce0000000f00 */
[----:B------:R-:W-:Y:S05]  /*1e50*/  BRA.U !UP2, `(.L_x_421) ;  /* 0x000000050a407547 */ /* 0x000fea000b800000 */
[----:B------:R-:W-:Y:S02]  /*1e60*/  MOV R11, RZ ;  /* 0x000000ff000b7202 */ /* 0x000fe40000000f00 */
[----:B------:R-:W-:-:S07]  /*1e70*/  MOV R17, RZ ;  /* 0x000000ff00117202 */ /* 0x000fce0000000f00 */
.L_x_422:
[----:B012-4-:R-:W-:Y:S01]  /*1e80*/  IMAD R8, R0, UR6, R17 ;  /* 0x0000000600087c24 */ /* 0x017fe2000f8e0211 */
[----:B------:R-:W-:-:S04]  /*1e90*/  IADD3 R17, PT, PT, R17, 0x8, RZ ;  /* 0x0000000811117810 */ /* 0x000fc80007ffe0ff */
[----:B------:R-:W-:-:S05]  /*1ea0*/  LEA R8, R8, UR29, 0x2 ;  /* 0x0000001d08087c11 */ /* 0x000fca000f8e10ff */
[----:B------:R-:W0:Y:S04]  /*1eb0*/  LDS R21, [R8] ;  /* 0x0000000008157984 */ /* 0x000e280000000800 */
[----:B------:R-:W1:Y:S04]  /*1ec0*/  LDS R20, [R8+0x8] ;  /* 0x0000080008147984 */ /* 0x000e680000000800 */
[----:B------:R-:W2:Y:S04]  /*1ed0*/  LDS R29, [R8+0x4] ;  /* 0x00000400081d7984 */ /* 0x000ea80000000800 */
[----:B------:R-:W3:Y:S04]  /*1ee0*/  LDS R27, [R8+0xc] ;  /* 0x00000c00081b7984 */ /* 0x000ee80000000800 */
[----:B------:R-:W4:Y:S04]  /*1ef0*/  LDS R23, [R8+0x14] ;  /* 0x0000140008177984 */ /* 0x000f280000000800 */
[----:B------:R-:W4:Y:S04]  /*1f00*/  LDS R19, [R8+0x10] ;  /* 0x0000100008137984 */ /* 0x000f280000000800 */
[----:B------:R-:W4:Y:S01]  /*1f10*/  LDS R25, [R8+0x18] ;  /* 0x0000180008197984 */ /* 0x000f220000000800 */
[----:B0-----:R-:W-:-:S03]  /*1f20*/  FADD R18, R21, -R16 ;  /* 0x8000001015127221 */ /* 0x001fc60000000000 */
[----:B------:R-:W0:Y:S01]  /*1f30*/  LDS R21, [R8+0x1c] ;  /* 0x00001c0008157984 */ /* 0x000e220000000800 */
[----:B------:R-:W-:Y:S01]  /*1f40*/  FMUL R18, R18, 1.4426950216293334961 ;  /* 0x3fb8aa3b12127820 */ /* 0x000fe20000400000 */
[--C-:B-1----:R-:W-:Y:S01]  /*1f50*/  FADD R20, R20, -R16.reuse ;  /* 0x8000001014147221 */ /* 0x102fe20000000000 */
[----:B--2---:R-:W-:-:S03]  /*1f60*/  FADD R29, R29, -R16 ;  /* 0x800000101d1d7221 */ /* 0x004fc60000000000 */
[----:B------:R-:W-:Y:S01]  /*1f70*/  FSETP.GEU.AND P6, PT, R18, -126, PT ;  /* 0xc2fc00001200780b */ /* 0x000fe20003fce000 */
[----:B------:R-:W-:Y:S01]  /*1f80*/  FMUL R24, R20, 1.4426950216293334961 ;  /* 0x3fb8aa3b14187820 */ /* 0x000fe20000400000 */
[----:B---3--:R-:W-:Y:S01]  /*1f90*/  FADD R27, R27, -R16 ;  /* 0x800000101b1b7221 */ /* 0x008fe20000000000 */
[----:B------:R-:W-:-:S03]  /*1fa0*/  FMUL R22, R29, 1.4426950216293334961 ;  /* 0x3fb8aa3b1d167820 */ /* 0x000fc60000400000 */
[----:B------:R-:W-:Y:S01]  /*1fb0*/  FSETP.GEU.AND P4, PT, R24, -126, PT ;  /* 0xc2fc00001800780b */ /* 0x000fe20003f8e000 */
[----:B------:R-:W-:Y:S01]  /*1fc0*/  FMUL R20, R27, 1.4426950216293334961 ;  /* 0x3fb8aa3b1b147820 */ /* 0x000fe20000400000 */
[--C-:B----4-:R-:W-:Y:S01]  /*1fd0*/  FADD R27, R23, -R16.reuse ;  /* 0x80000010171b7221 */ /* 0x110fe20000000000 */
[----:B------:R-:W-:Y:S01]  /*1fe0*/  FSETP.GEU.AND P5, PT, R22, -126, PT ;  /* 0xc2fc00001600780b */ /* 0x000fe20003fae000 */
[--C-:B------:R-:W-:Y:S02]  /*1ff0*/  FADD R19, R19, -R16.reuse ;  /* 0x8000001013137221 */ /* 0x100fe40000000000 */
[----:B------:R-:W-:Y:S01]  /*2000*/  FMUL R27, R27, 1.4426950216293334961 ;  /* 0x3fb8aa3b1b1b7820 */ /* 0x000fe20000400000 */
[----:B------:R-:W-:Y:S01]  /*2010*/  @!P6 FMUL R18, R18, 0.5 ;  /* 0x3f0000001212e820 */ /* 0x000fe20000400000 */
[----:B------:R-:W-:Y:S01]  /*2020*/  FSETP.GEU.AND P3, PT, R20, -126, PT ;  /* 0xc2fc00001400780b */ /* 0x000fe20003f6e000 */
[----:B------:R-:W-:Y:S01]  /*2030*/  FADD R25, R25, -R16 ;  /* 0x8000001019197221 */ /* 0x000fe20000000000 */
[----:B------:R-:W-:Y:S01]  /*2040*/  FMUL R26, R19, 1.4426950216293334961 ;  /* 0x3fb8aa3b131a7820 */ /* 0x000fe20000400000 */
[----:B------:R-:W-:-:S02]  /*2050*/  FSETP.GEU.AND P1, PT, R27, -126, PT ;  /* 0xc2fc00001b00780b */ /* 0x000fc40003f2e000 */
[----:B------:R-:W1:Y:S01]  /*2060*/  MUFU.EX2 R18, R18 ;  /* 0x0000001200127308 */ /* 0x000e620000000800 */
[----:B------:R-:W-:Y:S01]  /*2070*/  FMUL R28, R25, 1.4426950216293334961 ;  /* 0x3fb8aa3b191c7820 */ /* 0x000fe20000400000 */
[----:B------:R-:W-:Y:S01]  /*2080*/  FSETP.GEU.AND P2, PT, R26, -126, PT ;  /* 0xc2fc00001a00780b */ /* 0x000fe20003f4e000 */
[----:B------:R-:W-:Y:S01]  /*2090*/  @!P5 FMUL R22, R22, 0.5 ;  /* 0x3f0000001616d820 */ /* 0x000fe20000400000 */
[----:B------:R-:W-:Y:S02]  /*20a0*/  @!P4 FMUL R24, R24, 0.5 ;  /* 0x3f0000001818c820 */ /* 0x000fe40000400000 */
[----:B------:R-:W-:Y:S02]  /*20b0*/  FSETP.GEU.AND P0, PT, R28, -126, PT ;  /* 0xc2fc00001c00780b */ /* 0x000fe40003f0e000 */
[----:B------:R-:W-:Y:S01]  /*20c0*/  @!P3 FMUL R20, R20, 0.5 ;  /* 0x3f0000001414b820 */ /* 0x000fe20000400000 */
[----:B------:R-:W2:Y:S02]  /*20d0*/  MUFU.EX2 R19, R22 ;  /* 0x0000001600137308 */ /* 0x000ea40000000800 */
[----:B------:R-:W-:Y:S01]  /*20e0*/  @!P1 FMUL R27, R27, 0.5 ;  /* 0x3f0000001b1b9820 */ /* 0x000fe20000400000 */
[----:B0-----:R-:W-:-:S03]  /*20f0*/  FADD R29, R21, -R16 ;  /* 0x80000010151d7221 */ /* 0x001fc60000000000 */
[----:B------:R-:W-:Y:S01]  /*2100*/  @!P2 FMUL R26, R26, 0.5 ;  /* 0x3f0000001a1aa820 */ /* 0x000fe20000400000 */
[----:B-1----:R-:W-:Y:S01]  /*2110*/  @!P6 FMUL R18, R18, R18 ;  /* 0x000000121212e220 */ /* 0x002fe20000400000 */
[----:B------:R-:W-:Y:S02]  /*2120*/  FMUL R29, R29, 1.4426950216293334961 ;  /* 0x3fb8aa3b1d1d7820 */ /* 0x000fe40000400000 */
[----:B------:R-:W-:Y:S01]  /*2130*/  @!P0 FMUL R28, R28, 0.5 ;  /* 0x3f0000001c1c8820 */ /* 0x000fe20000400000 */
[----:B------:R-:W0:Y:S01]  /*2140*/  MUFU.EX2 R23, R24 ;  /* 0x0000001800177308 */ /* 0x000e220000000800 */
[----:B------:R1:W-:Y:S01]  /*2150*/  STS [R8], R18 ;  /* 0x0000001208007388 */ /* 0x0003e20000000800 */
[----:B------:R-:W-:Y:S01]  /*2160*/  FSETP.GEU.AND P6, PT, R29, -126, PT ;  /* 0xc2fc00001d00780b */ /* 0x000fe20003fce000 */
[----:B--2---:R-:W-:-:S05]  /*2170*/  @!P5 FMUL R19, R19, R19 ;  /* 0x000000131313d220 */ /* 0x004fca0000400000 */
[----:B------:R2:W3:Y:S01]  /*2180*/  MUFU.EX2 R21, R20 ;  /* 0x0000001400157308 */ /* 0x0004e20000000800 */
[----:B------:R4:W-:Y:S06]  /*2190*/  STS [R8+0x4], R19 ;  /* 0x0000041308007388 */ /* 0x0009ec0000000800 */
[----:B------:R-:W-:Y:S01]  /*21a0*/  @!P6 FMUL R29, R29, 0.5 ;  /* 0x3f0000001d1de820 */ /* 0x000fe20000400000 */
[----:B------:R-:W1:Y:S01]  /*21b0*/  MUFU.EX2 R25, R26 ;  /* 0x0000001a00197308 */ /* 0x000e620000000800 */
[----:B--2---:R-:W-:Y:S01]  /*21c0*/  FADD R20, R18, R11 ;  /* 0x0000000b12147221 */ /* 0x004fe20000000000 */
[----:B0-----:R-:W-:-:S03]  /*21d0*/  @!P4 FMUL R23, R23, R23 ;  /* 0x000000171717c220 */ /* 0x001fc60000400000 */
[----:B------:R-:W-:Y:S02]  /*21e0*/  FADD R20, R20, R19 ;  /* 0x0000001314147221 */ /* 0x000fe40000000000 */
[----:B------:R4:W-:Y:S01]  /*21f0*/  STS [R8+0x8], R23 ;  /* 0x0000081708007388 */ /* 0x0009e20000000800 */
[----:B------:R-:W0:Y:S01]  /*2200*/  MUFU.EX2 R27, R27 ;  /* 0x0000001b001b7308 */ /* 0x000e220000000800 */
[----:B---3--:R-:W-:Y:S01]  /*2210*/  @!P3 FMUL R21, R21, R21 ;  /* 0x000000151515b220 */ /* 0x008fe20000400000 */
[----:B------:R-:W-:-:S04]  /*2220*/  FADD R20, R20, R23 ;  /* 0x0000001714147221 */ /* 0x000fc80000000000 */
[----:B------:R4:W-:Y:S01]  /*2230*/  STS [R8+0xc], R21 ;  /* 0x00000c1508007388 */ /* 0x0009e20000000800 */
[----:B------:R-:W-:Y:S01]  /*2240*/  FADD R20, R20, R21 ;  /* 0x0000001514147221 */ /* 0x000fe20000000000 */
[----:B------:R-:W2:Y:S01]  /*2250*/  MUFU.EX2 R22, R28 ;  /* 0x0000001c00167308 */ /* 0x000ea20000000800 */
[----:B-1----:R-:W-:-:S04]  /*2260*/  @!P2 FMUL R25, R25, R25 ;  /* 0x000000191919a220 */ /* 0x002fc80000400000 */
[----:B------:R-:W-:Y:S01]  /*2270*/  FADD R20, R20, R25 ;  /* 0x0000001914147221 */ /* 0x000fe20000000000 */
[----:B------:R4:W-:Y:S02]  /*2280*/  STS [R8+0x10], R25 ;  /* 0x0000101908007388 */ /* 0x0009e40000000800 */
[----:B------:R-:W1:Y:S01]  /*2290*/  MUFU.EX2 R29, R29 ;  /* 0x0000001d001d7308 */ /* 0x000e620000000800 */
[----:B0-----:R-:W-:-:S04]  /*22a0*/  @!P1 FMUL R27, R27, R27 ;  /* 0x0000001b1b1b9220 */ /* 0x001fc80000400000 */
[----:B------:R-:W-:Y:S01]  /*22b0*/  FADD R11, R20, R27 ;  /* 0x0000001b140b7221 */ /* 0x000fe20000000000 */
[----:B------:R4:W-:Y:S01]  /*22c0*/  STS [R8+0x14], R27 ;  /* 0x0000141b08007388 */ /* 0x0009e20000000800 */
[----:B--2---:R-:W-:Y:S01]  /*22d0*/  @!P0 FMUL R22, R22, R22 ;  /* 0x0000001616168220 */ /* 0x004fe20000400000 */
[----:B------:R-:W-:-:S03]  /*22e0*/  ISETP.NE.AND P0, PT, R17, UR10, PT ;  /* 0x0000000a11007c0c */ /* 0x000fc6000bf05270 */
[----:B------:R-:W-:Y:S01]  /*22f0*/  FADD R18, R11, R22 ;  /* 0x000000160b127221 */ /* 0x000fe20000000000 */
[----:B------:R4:W-:Y:S01]  /*2300*/  STS [R8+0x18], R22 ;  /* 0x0000181608007388 */ /* 0x0009e20000000800 */
[----:B-1----:R-:W-:-:S04]  /*2310*/  @!P6 FMUL R29, R29, R29 ;  /* 0x0000001d1d1de220 */ /* 0x002fc80000400000 */
[----:B------:R-:W-:Y:S01]  /*2320*/  FADD R11, R18, R29 ;  /* 0x0000001d120b7221 */ /* 0x000fe20000000000 */
[----:B------:R4:W-:Y:S03]  /*2330*/  STS [R8+0x1c], R29 ;  /* 0x00001c1d08007388 */ /* 0x0009e60000000800 */
[----:B------:R-:W-:Y:S05]  /*2340*/  @P0 BRA `(.L_x_422) ;  /* 0xfffffff800cc0947 */ /* 0x000fea000383ffff */
[----:B------:R-:W-:-:S07]  /*2350*/  MOV R17, UR10 ;  /* 0x0000000a00117c02 */ /* 0x000fce0008000f00 */
.L_x_421:
[----:B------:R-:W-:-:S09]  /*2360*/  UISETP.NE.AND UP2, UPT, UR21, URZ, UPT ;  /* 0x000000ff1500728c */ /* 0x000fd2000bf45270 */
[----:B------:R-:W-:Y:S05]  /*2370*/  BRA.U !UP2, `(.L_x_420) ;  /* 0x000000050a3c7547 */ /* 0x000fea000b800000 */
[----:B------:R-:W-:Y:S02]  /*2380*/  UISETP.GE.U32.AND UP2, UPT, UR24, 0x3, UPT ;  /* 0x000000031800788c */ /* 0x000fe4000bf46070 */
[----:B------:R-:W-:-:S07]  /*2390*/  UISETP.NE.AND UP3, UPT, UR22, URZ, UPT ;  /* 0x000000ff1600728c */ /* 0x000fce000bf65270 */
[----:B------:R-:W-:Y:S05]  /*23a0*/  BRA.U !UP2, `(.L_x_423) ;  /* 0x000000010a9c7547 */ /* 0x000fea000b800000 */
[----:B012-4-:R-:W-:Y:S01]  /*23b0*/  IMAD R8, R0, UR6, R17 ;  /* 0x0000000600087c24 */ /* 0x017fe2000f8e0211 */
[----:B------:R-:W-:-:S04]  /*23c0*/  IADD3 R17, PT, PT, R17, 0x4, RZ ;  /* 0x0000000411117810 */ /* 0x000fc80007ffe0ff */
[----:B------:R-:W-:-:S05]  /*23d0*/  LEA R8, R8, UR29, 0x2 ;  /* 0x0000001d08087c11 */ /* 0x000fca000f8e10ff */
[----:B------:R-:W0:Y:S04]  /*23e0*/  LDS R19, [R8] ;  /* 0x0000000008137984 */ /* 0x000e280000000800 */
[----:B------:R-:W1:Y:S04]  /*23f0*/  LDS R21, [R8+0x4] ;  /* 0x0000040008157984 */ /* 0x000e680000000800 */
[----:B------:R-:W2:Y:S04]  /*2400*/  LDS R23, [R8+0x8] ;  /* 0x0000080008177984 */ /* 0x000ea80000000800 */
[----:B------:R-:W3:Y:S01]  /*2410*/  LDS R25, [R8+0xc] ;  /* 0x00000c0008197984 */ /* 0x000ee20000000800 */
[--C-:B0-----:R-:W-:Y:S01]  /*2420*/  FADD R19, R19, -R16.reuse ;  /* 0x8000001013137221 */ /* 0x101fe20000000000 */
[----:B-1----:R-:W-:-:S03]  /*2430*/  FADD R21, R21, -R16 ;  /* 0x8000001015157221 */ /* 0x002fc60000000000 */
[----:B------:R-:W-:Y:S01]  /*2440*/  FMUL R19, R19, 1.4426950216293334961 ;  /* 0x3fb8aa3b13137820 */ /* 0x000fe20000400000 */
[----:B--2---:R-:W-:Y:S01]  /*2450*/  FADD R23, R23, -R16 ;  /* 0x8000001017177221 */ /* 0x004fe20000000000 */
[----:B------:R-:W-:-:S03]  /*2460*/  FMUL R21, R21, 1.4426950216293334961 ;  /* 0x3fb8aa3b15157820 */ /* 0x000fc60000400000 */
[----:B------:R-:W-:Y:S01]  /*2470*/  FSETP.GEU.AND P0, PT, R19, -126, PT ;  /* 0xc2fc00001300780b */ /* 0x000fe20003f0e000 */
[----:B---3--:R-:W-:Y:S01]  /*2480*/  FADD R25, R25, -R16 ;  /* 0x8000001019197221 */ /* 0x008fe20000000000 */
[----:B------:R-:W-:Y:S01]  /*2490*/  FMUL R23, R23, 1.4426950216293334961 ;  /* 0x3fb8aa3b17177820 */ /* 0x000fe20000400000 */
[----:B------:R-:W-:Y:S02]  /*24a0*/  FSETP.GEU.AND P1, PT, R21, -126, PT ;  /* 0xc2fc00001500780b */ /* 0x000fe40003f2e000 */
[----:B------:R-:W-:Y:S02]  /*24b0*/  FMUL R25, R25, 1.4426950216293334961 ;  /* 0x3fb8aa3b19197820 */ /* 0x000fe40000400000 */
[----:B------:R-:W-:-:S03]  /*24c0*/  FSETP.GEU.AND P2, PT, R23, -126, PT ;  /* 0xc2fc00001700780b */ /* 0x000fc60003f4e000 */
[----:B------:R-:W-:-:S03]  /*24d0*/  FSETP.GEU.AND P3, PT, R25, -126, PT ;  /* 0xc2fc00001900780b */ /* 0x000fc60003f6e000 */
[----:B------:R-:W-:-:S03]  /*24e0*/  @!P0 FMUL R19, R19, 0.5 ;  /* 0x3f00000013138820 */ /* 0x000fc60000400000 */
[----:B------:R-:W-:Y:S01]  /*24f0*/  @!P1 FMUL R21, R21, 0.5 ;  /* 0x3f00000015159820 */ /* 0x000fe20000400000 */
[----:B------:R-:W0:Y:S03]  /*2500*/  MUFU.EX2 R18, R19 ;  /* 0x0000001300127308 */ /* 0x000e260000000800 */
[----:B------:R-:W-:-:S03]  /*2510*/  @!P2 FMUL R23, R23, 0.5 ;  /* 0x3f0000001717a820 */ /* 0x000fc60000400000 */
[----:B------:R-:W-:Y:S02]  /*2520*/  @!P3 FMUL R25, R25, 0.5 ;  /* 0x3f0000001919b820 */ /* 0x000fe40000400000 */
[----:B------:R-:W1:Y:S08]  /*2530*/  MUFU.EX2 R20, R21 ;  /* 0x0000001500147308 */ /* 0x000e700000000800 */
[----:B------:R-:W2:Y:S01]  /*2540*/  MUFU.EX2 R22, R23 ;  /* 0x0000001700167308 */ /* 0x000ea20000000800 */
[----:B0-----:R-:W-:-:S04]  /*2550*/  @!P0 FMUL R18, R18, R18 ;  /* 0x0000001212128220 */ /* 0x001fc80000400000 */
[----:B------:R-:W-:Y:S01]  /*2560*/  FADD R11, R11, R18 ;  /* 0x000000120b0b7221 */ /* 0x000fe20000000000 */
[----:B------:R3:W-:Y:S02]  /*2570*/  STS [R8], R18 ;  /* 0x0000001208007388 */ /* 0x0007e40000000800 */
[----:B------:R-:W0:Y:S01]  /*2580*/  MUFU.EX2 R24, R25 ;  /* 0x0000001900187308 */ /* 0x000e220000000800 */
[----:B-1----:R-:W-:-:S04]  /*2590*/  @!P1 FMUL R20, R20, R20 ;  /* 0x0000001414149220 */ /* 0x002fc80000400000 */
[----:B------:R-:W-:Y:S01]  /*25a0*/  FADD R11, R11, R20 ;  /* 0x000000140b0b7221 */ /* 0x000fe20000000000 */
[----:B------:R3:W-:Y:S01]  /*25b0*/  STS [R8+0x4], R20 ;  /* 0x0000041408007388 */ /* 0x0007e20000000800 */
[----:B--2---:R-:W-:-:S04]  /*25c0*/  @!P2 FMUL R22, R22, R22 ;  /* 0x000000161616a220 */ /* 0x004fc80000400000 */
[----:B------:R-:W-:Y:S01]  /*25d0*/  FADD R11, R11, R22 ;  /* 0x000000160b0b7221 */ /* 0x000fe20000000000 */
[----:B------:R3:W-:Y:S01]  /*25e0*/  STS [R8+0x8], R22 ;  /* 0x0000081608007388 */ /* 0x0007e20000000800 */
[----:B0-----:R-:W-:-:S04]  /*25f0*/  @!P3 FMUL R24, R24, R24 ;  /* 0x000000181818b220 */ /* 0x001fc80000400000 */
[----:B------:R-:W-:Y:S01]  /*2600*/  FADD R11, R11, R24 ;  /* 0x000000180b0b7221 */ /* 0x000fe20000000000 */
[----:B------:R3:W-:Y:S06]  /*2610*/  STS [R8+0xc], R24 ;  /* 0x00000c1808007388 */ /* 0x0007ec0000000800 */
.L_x_423:
[----:B------:R-:W-:Y:S05]  /*2620*/  BRA.U !UP3, `(.L_x_420) ;  /* 0x000000010b907547 */ /* 0x000fea000b800000 */
[----:B------:R-:W-:Y:S02]  /*2630*/  UISETP.NE.AND UP2, UPT, UR28, URZ, UPT ;  /* 0x000000ff1c00728c */ /* 0x000fe4000bf45270 */
[----:B------:R-:W-:-:S07]  /*2640*/  UISETP.NE.AND UP3, UPT, UR11, URZ, UPT ;  /* 0x000000ff0b00728c */ /* 0x000fce000bf65270 */
[----:B------:R-:W-:Y:S05]  /*2650*/  BRA.U !UP2, `(.L_x_424) ;  /* 0x000000010a547547 */ /* 0x000fea000b800000 */
[----:B01234-:R-:W-:Y:S01]  /*2660*/  IMAD R8, R0, UR6, R17 ;  /* 0x0000000600087c24 */ /* 0x01ffe2000f8e0211 */
[----:B------:R-:W-:-:S04]  /*2670*/  IADD3 R17, PT, PT, R17, 0x2, RZ ;  /* 0x0000000211117810 */ /* 0x000fc80007ffe0ff */
[----:B------:R-:W-:-:S05]  /*2680*/  LEA R23, R8, UR29, 0x2 ;  /* 0x0000001d08177c11 */ /* 0x000fca000f8e10ff */
[----:B------:R-:W0:Y:S04]  /*2690*/  LDS R19, [R23] ;  /* 0x0000000017137984 */ /* 0x000e280000000800 */
[----:B------:R-:W1:Y:S01]  /*26a0*/  LDS R21, [R23+0x4] ;  /* 0x0000040017157984 */ /* 0x000e620000000800 */
[--C-:B0-----:R-:W-:Y:S01]  /*26b0*/  FADD R19, R19, -R16.reuse ;  /* 0x8000001013137221 */ /* 0x101fe20000000000 */
[----:B-1----:R-:W-:-:S03]  /*26c0*/  FADD R21, R21, -R16 ;  /* 0x8000001015157221 */ /* 0x002fc60000000000 */
[----:B------:R-:W-:Y:S01]  /*26d0*/  FMUL R19, R19, 1.4426950216293334961 ;  /* 0x3fb8aa3b13137820 */ /* 0x000fe20000400000 */
[----:B------:R-:W-:-:S04]  /*26e0*/  FMUL R21, R21, 1.4426950216293334961 ;  /* 0x3fb8aa3b15157820 */ /* 0x000fc80000400000 */
[----:B------:R-:W-:Y:S02]  /*26f0*/  FSETP.GEU.AND P0, PT, R19, -126, PT ;  /* 0xc2fc00001300780b */ /* 0x000fe40003f0e000 */
[----:B------:R-:W-:-:S11]  /*2700*/  FSETP.GEU.AND P1, PT, R21, -126, PT ;  /* 0xc2fc00001500780b */ /* 0x000fd60003f2e000 */
[----:B------:R-:W-:Y:S02]  /*2710*/  @!P0 FMUL R19, R19, 0.5 ;  /* 0x3f00000013138820 */ /* 0x000fe40000400000 */
[----:B------:R-:W-:Y:S02]  /*2720*/  @!P1 FMUL R21, R21, 0.5 ;  /* 0x3f00000015159820 */ /* 0x000fe40000400000 */
[----:B------:R-:W0:Y:S08]  /*2730*/  MUFU.EX2 R8, R19 ;  /* 0x0000001300087308 */ /* 0x000e300000000800 */
[----:B------:R-:W1:Y:S01]  /*2740*/  MUFU.EX2 R18, R21 ;  /* 0x0000001500127308 */ /* 0x000e620000000800 */
[----:B0-----:R-:W-:-:S04]  /*2750*/  @!P0 FMUL R8, R8, R8 ;  /* 0x0000000808088220 */ /* 0x001fc80000400000 */
[----:B------:R-:W-:Y:S01]  /*2760*/  FADD R11, R11, R8 ;  /* 0x000000080b0b7221 */ /* 0x000fe20000000000 */
[----:B------:R0:W-:Y:S01]  /*2770*/  STS [R23], R8 ;  /* 0x0000000817007388 */ /* 0x0001e20000000800 */
[----:B-1----:R-:W-:-:S04]  /*2780*/  @!P1 FMUL R18, R18, R18 ;  /* 0x0000001212129220 */ /* 0x002fc80000400000 */
[----:B------:R-:W-:Y:S01]  /*2790*/  FADD R11, R11, R18 ;  /* 0x000000120b0b7221 */ /* 0x000fe20000000000 */
[----:B------:R0:W-:Y:S06]  /*27a0*/  STS [R23+0x4], R18 ;  /* 0x0000041217007388 */ /* 0x0001ec0000000800 */
.L_x_424:
[----:B------:R-:W-:Y:S05]  /*27b0*/  BRA.U !UP3, `(.L_x_420) ;  /* 0x000000010b2c7547 */ /* 0x000fea000b800000 */
[----:B------:R-:W-:-:S05]  /*27c0*/  IMAD R17, R0, UR6, R17 ;  /* 0x0000000600117c24 */ /* 0x000fca000f8e0211 */
[----:B------:R-:W-:-:S05]  /*27d0*/  LEA R17, R17, UR29, 0x2 ;  /* 0x0000001d11117c11 */ /* 0x000fca000f8e10ff */
[----:B----4-:R-:W4:Y:S02]  /*27e0*/  LDS R19, [R17] ;  /* 0x0000000011137984 */ /* 0x010f240000000800 */
[----:B----4-:R-:W-:-:S04]  /*27f0*/  FADD R19, R19, -R16 ;  /* 0x8000001013137221 */ /* 0x010fc80000000000 */
[----:B------:R-:W-:-:S05]  /*2800*/  FMUL R19, R19, 1.4426950216293334961 ;  /* 0x3fb8aa3b13137820 */ /* 0x000fca0000400000 */
[----:B------:R-:W-:-:S13]  /*2810*/  FSETP.GEU.AND P0, PT, R19, -126, PT ;  /* 0xc2fc00001300780b */ /* 0x000fda0003f0e000 */
[----:B------:R-:W-:-:S04]  /*2820*/  @!P0 FMUL R19, R19, 0.5 ;  /* 0x3f00000013138820 */ /* 0x000fc80000400000 */
[----:B0123--:R-:W0:Y:S02]  /*2830*/  MUFU.EX2 R8, R19 ;  /* 0x0000001300087308 */ /* 0x00fe240000000800 */
[----:B0-----:R-:W-:-:S04]  /*2840*/  @!P0 FMUL R8, R8, R8 ;  /* 0x0000000808088220 */ /* 0x001fc80000400000 */
[----:B------:R-:W-:Y:S01]  /*2850*/  FADD R11, R11, R8 ;  /* 0x000000080b0b7221 */ /* 0x000fe20000000000 */
[----:B------:R0:W-:Y:S06]  /*2860*/  STS [R17], R8 ;  /* 0x0000000811007388 */ /* 0x0001ec0000000800 */
.L_x_420:
[----:B012345:R-:W-:-:S05]  /*2870*/  FMNMX R8, R9, R16, !PT ;  /* 0x0000001009087209 */ /* 0x03ffca0007800000 */
[----:B------:R-:W-:Y:S01]  /*2880*/  FADD R9, R9, -R8 ;  /* 0x8000000809097221 */ /* 0x000fe20000000000 */
[----:B------:R-:W-:-:S03]  /*2890*/  FADD R17, -R8, R16 ;  /* 0x0000001008117221 */ /* 0x000fc60000000100 */
        /* <DEDUP_REMOVED lines=9> */
[----:B------:R-:W-:Y:S01]  /*2930*/  FMUL R10, R10, R17 ;  /* 0x000000110a0a7220 */ /* 0x000fe20000400000 */
[----:B-1----:R-:W-:-:S04]  /*2940*/  @!P1 FMUL R9, R9, R9 ;  /* 0x0000000909099220 */ /* 0x002fc80000400000 */
[----:B------:R-:W-:Y:S01]  /*2950*/  FFMA R11, R9, R11, R10 ;  /* 0x0000000b090b7223 */ /* 0x000fe2000000000a */
[----:B------:R-:W-:Y:S06]  /*2960*/  BRA.U !UP0, `(.L_x_425) ;  /* 0x0000001108b47547 */ /* 0x000fec000b800000 */
[----:B------:R-:W-:Y:S01]  /*2970*/  IADD3 R16, PT, PT, R11, 0x1800000, RZ ;  /* 0x018000000b107810 */ /* 0x000fe20007ffe0ff */
[----:B------:R-:W-:Y:S03]  /*2980*/  BSSY.RECONVERGENT B0, `(.L_x_426) ;  /* 0x000000c000007945 */ /* 0x000fe60003800200 */
[----:B------:R-:W-:-:S04]  /*2990*/  LOP3.LUT R16, R16, 0x7f800000, RZ, 0xc0, !PT ;  /* 0x7f80000010107812 */ /* 0x000fc800078ec0ff */
[----:B------:R-:W-:-:S13]  /*29a0*/  ISETP.GT.U32.AND P0, PT, R16, 0x1ffffff, PT ;  /* 0x01ffffff1000780c */ /* 0x000fda0003f04070 */
[----:B------:R-:W-:Y:S05]  /*29b0*/  @P0 BRA `(.L_x_427) ;  /* 0x0000000000100947 */ /* 0x000fea0003800000 */
[----:B------:R-:W-:-:S07]  /*29c0*/  MOV R18, 0x29e0 ;  /* 0x000029e000127802 */ /* 0x000fce0000000f00 */
[----:B------:R-:W-:Y:S05]  /*29d0*/  CALL.REL.NOINC `($__internal_2_$__cuda_sm20_rcp_rn_f32_slowpath) ;  /* 0x0000001000c87944 */ /* 0x000fea0003c00000 */
[----:B------:R-:W-:Y:S01]  /*29e0*/  MOV R18, R17 ;  /* 0x0000001100127202 */ /* 0x000fe20000000f00 */
[----:B------:R-:W-:Y:S06]  /*29f0*/  BRA `(.L_x_428) ;  /* 0x0000000000107947 */ /* 0x000fec0003800000 */
.L_x_427:
[----:B------:R-:W0:Y:S02]  /*2a00*/  MUFU.RCP R18, R11 ;  /* 0x0000000b00127308 */ /* 0x000e240000001000 */
[----:B0-----:R-:W-:-:S04]  /*2a10*/  FFMA R16, R11, R18, -1 ;  /* 0xbf8000000b107423 */ /* 0x001fc80000000012 */
[----:B------:R-:W-:-:S04]  /*2a20*/  FADD.FTZ R17, -R16, -RZ ;  /* 0x800000ff10117221 */ /* 0x000fc80000010100 */
[----:B------:R-:W-:-:S07]  /*2a30*/  FFMA R18, R18, R17, R18 ;  /* 0x0000001112127223 */ /* 0x000fce0000000012 */
.L_x_428:
[----:B------:R-:W-:Y:S05]  /*2a40*/  BSYNC.RECONVERGENT B0 ;  /* 0x0000000000007941 */ /* 0x000fea0003800200 */
.L_x_426:
[----:B------:R-:W-:-:S05]  /*2a50*/  MOV R16, UR5 ;  /* 0x0000000500107c02 */ /* 0x000fca0008000f00 */
[----:B------:R-:W-:Y:S01]  /*2a60*/  IMAD R19, R16, UR16, R7 ;  /* 0x0000001010137c24 */ /* 0x000fe2000f8e0207 */
[----:B------:R-:W-:Y:S06]  /*2a70*/  BRA.U !UP1, `(.L_x_429) ;  /* 0x0000000509d07547 */ /* 0x000fec000b800000 */
[----:B------:R-:W-:-:S05]  /*2a80*/  UMOV UR6, URZ ;  /* 0x000000ff00067c82 */ /* 0x000fca0008000000 */
.L_x_435:
[----:B0-----:R-:W0:Y:S01]  /*2a90*/  LDCU UR32, c[0x0][0x3a8] ;  /* 0x00007500ff2077ac */ /* 0x001e220008000800 */
[----:B------:R-:W-:Y:S01]  /*2aa0*/  HFMA2 R22, -RZ, RZ, 0, 0 ;  /* 0x00000000ff167431 */ /* 0x000fe200000001ff */
[----:B------:R-:W-:Y:S01]  /*2ab0*/  UMOV UR7, URZ ;  /* 0x000000ff00077c82 */ /* 0x000fe20008000000 */
[----:B0-----:R-:W-:-:S09]  /*2ac0*/  UISETP.GE.U32.AND UP1, UPT, UR32, 0x8, UPT ;  /* 0x000000082000788c */ /* 0x001fd2000bf26070 */
[----:B------:R-:W-:Y:S05]  /*2ad0*/  BRA.U !UP1, `(.L_x_430) ;  /* 0x0000000109a87547 */ /* 0x000fea000b800000 */
[----:B------:R-:W0:Y:S01]  /*2ae0*/  LDC R16, c[0x0][0x39c] ;  /* 0x0000e700ff107b82 */ /* 0x000e220000000800 */
[----:B------:R-:W-:Y:S02]  /*2af0*/  MOV R22, RZ ;  /* 0x000000ff00167202 */ /* 0x000fe40000000f00 */
[----:B------:R-:W-:-:S07]  /*2b00*/  MOV R17, RZ ;  /* 0x000000ff00117202 */ /* 0x000fce0000000f00 */
.L_x_431:
[----:B------:R-:W-:Y:S02]  /*2b10*/  IMAD R20, R0, UR32, R17 ;  /* 0x0000002000147c24 */ /* 0x000fe4000f8e0211 */
[C---:B0-----:R-:W-:Y:S01]  /*2b20*/  IMAD R21, R17.reuse, R16, UR6 ;  /* 0x0000000611157e24 */ /* 0x041fe2000f8e0210 */
[----:B------:R-:W-:Y:S02]  /*2b30*/  IADD3 R17, PT, PT, R17, 0x8, RZ ;  /* 0x0000000811117810 */ /* 0x000fe40007ffe0ff */
[----:B------:R-:W-:Y:S02]  /*2b40*/  LEA R20, R20, UR29, 0x2 ;  /* 0x0000001d14147c11 */ /* 0x000fe4000f8e10ff */
[----:B------:R-:W-:Y:S02]  /*2b50*/  LEA R23, R21, UR27, 0x2 ;  /* 0x0000001b15177c11 */ /* 0x000fe4000f8e10ff */
[----:B------:R-:W-:Y:S01]  /*2b60*/  ISETP.NE.AND P0, PT, R17, UR10, PT ;  /* 0x0000000a11007c0c */ /* 0x000fe2000bf05270 */
[----:B------:R-:W-:Y:S01]  /*2b70*/  LDS R21, [R20] ;  /* 0x0000000014157984 */ /* 0x000fe20000000800 */
[----:B------:R-:W-:-:S03]  /*2b80*/  LEA R25, R16, R23, 0x2 ;  /* 0x0000001710197211 */ /* 0x000fc600078e10ff */
[----:B------:R-:W0:Y:S01]  /*2b90*/  LDS R24, [R23] ;  /* 0x0000000017187984 */ /* 0x000e220000000800 */
[----:B------:R-:W-:-:S03]  /*2ba0*/  LEA R27, R16, R25, 0x2 ;  /* 0x00000019101b7211 */ /* 0x000fc600078e10ff */
[----:B------:R-:W-:Y:S01]  /*2bb0*/  LDS R25, [R25] ;  /* 0x0000000019197984 */ /* 0x000fe20000000800 */
[----:B------:R-:W-:-:S03]  /*2bc0*/  LEA R29, R16, R27, 0x2 ;  /* 0x0000001b101d7211 */ /* 0x000fc600078e10ff */
[----:B------:R-:W-:Y:S01]  /*2bd0*/  LDS R26, [R27] ;  /* 0x000000001b1a7984 */ /* 0x000fe20000000800 */
[----:B------:R-:W-:-:S03]  /*2be0*/  LEA R28, R16, R29, 0x2 ;  /* 0x0000001d101c7211 */ /* 0x000fc600078e10ff */
[----:B------:R-:W-:Y:S01]  /*2bf0*/  LDS R23, [R20+0xc] ;  /* 0x00000c0014177984 */ /* 0x000fe20000000800 */
[----:B0-----:R-:W-:-:S03]  /*2c00*/  FFMA R21, R21, R24, R22 ;  /* 0x0000001815157223 */ /* 0x001fc60000000016 */
[----:B------:R-:W0:Y:S04]  /*2c10*/  LDS R22, [R20+0x4] ;  /* 0x0000040014167984 */ /* 0x000e280000000800 */
[----:B------:R-:W1:Y:S01]  /*2c20*/  LDS R24, [R20+0x8] ;  /* 0x0000080014187984 */ /* 0x000e620000000800 */
[----:B0-----:R-:W-:Y:S01]  /*2c30*/  FFMA R21, R22, R25, R21 ;  /* 0x0000001916157223 */ /* 0x001fe20000000015 */
[----:B------:R-:W-:Y:S02]  /*2c40*/  LEA R25, R16, R28, 0x2 ;  /* 0x0000001c10197211 */ /* 0x000fe400078e10ff */
[----:B------:R-:W-:Y:S01]  /*2c50*/  LDS R22, [R28] ;  /* 0x000000001c167984 */ /* 0x000fe20000000800 */
[----:B-1----:R-:W-:Y:S01]  /*2c60*/  FFMA R24, R24, R26, R21 ;  /* 0x0000001a18187223 */ /* 0x002fe20000000015 */
[----:B------:R-:W-:-:S02]  /*2c70*/  LEA R27, R16, R25, 0x2 ;  /* 0x00000019101b7211 */ /* 0x000fc400078e10ff */
[----:B------:R-:W0:Y:S04]  /*2c80*/  LDS R26, [R29] ;  /* 0x000000001d1a7984 */ /* 0x000e280000000800 */
[----:B------:R-:W1:Y:S01]  /*2c90*/  LDS R21, [R20+0x10] ;  /* 0x0000100014157984 */ /* 0x000e620000000800 */
[----:B0-----:R-:W-:-:S03]  /*2ca0*/  FFMA R26, R23, R26, R24 ;  /* 0x0000001a171a7223 */ /* 0x001fc60000000018 */
[----:B------:R1:W-:Y:S04]  /*2cb0*/  LDS R23, [R25] ;  /* 0x0000000019177984 */ /* 0x0003e80000000800 */
[----:B------:R-:W0:Y:S01]  /*2cc0*/  LDS R24, [R20+0x14] ;  /* 0x0000140014187984 */ /* 0x000e220000000800 */
[----:B-1----:R-:W-:Y:S01]  /*2cd0*/  FFMA R25, R21, R22, R26 ;  /* 0x0000001615197223 */ /* 0x002fe2000000001a */
[----:B------:R-:W-:Y:S02]  /*2ce0*/  LEA R26, R16, R27, 0x2 ;  /* 0x0000001b101a7211 */ /* 0x000fe400078e10ff */
[----:B------:R-:W-:Y:S04]  /*2cf0*/  LDS R21, [R27] ;  /* 0x000000001b157984 */ /* 0x000fe80000000800 */
[----:B------:R-:W1:Y:S04]  /*2d00*/  LDS R27, [R20+0x18] ;  /* 0x00001800141b7984 */ /* 0x000e680000000800 */
[----:B------:R-:W-:Y:S04]  /*2d10*/  LDS R22, [R20+0x1c] ;  /* 0x00001c0014167984 */ /* 0x000fe80000000800 */
[----:B------:R-:W2:Y:S01]  /*2d20*/  LDS R26, [R26] ;  /* 0x000000001a1a7984 */ /* 0x000ea20000000800 */
[----:B0-----:R-:W-:-:S04]  /*2d30*/  FFMA R24, R24, R23, R25 ;  /* 0x0000001718187223 */ /* 0x001fc80000000019 */
[----:B-1----:R-:W-:-:S04]  /*2d40*/  FFMA R21, R27, R21, R24 ;  /* 0x000000151b157223 */ /* 0x002fc80000000018 */
[----:B--2---:R-:W-:Y:S01]  /*2d50*/  FFMA R22, R22, R26, R21 ;  /* 0x0000001a16167223 */ /* 0x004fe20000000015 */
[----:B------:R-:W-:Y:S06]  /*2d60*/  @P0 BRA `(.L_x_431) ;  /* 0xfffffffc00680947 */ /* 0x000fec000383ffff */
[----:B------:R-:W-:-:S05]  /*2d70*/  UMOV UR7, UR10 ;  /* 0x0000000a00077c82 */ /* 0x000fca0008000000 */
.L_x_430:
[----:B------:R-:W-:-:S09]  /*2d80*/  UISETP.NE.AND UP1, UPT, UR21, URZ, UPT ;  /* 0x000000ff1500728c */ /* 0x000fd2000bf25270 */
[----:B------:R-:W-:Y:S05]  /*2d90*/  BRA.U !UP1, `(.L_x_432) ;  /* 0x0000000109d47547 */ /* 0x000fea000b800000 */
[----:B------:R-:W-:Y:S02]  /*2da0*/  UISETP.GE.U32.AND UP1, UPT, UR24, 0x3, UPT ;  /* 0x000000031800788c */ /* 0x000fe4000bf26070 */
[----:B------:R-:W-:-:S07]  /*2db0*/  UISETP.NE.AND UP2, UPT, UR22, URZ, UPT ;  /* 0x000000ff1600728c */ /* 0x000fce000bf45270 */
[----:B------:R-:W-:Y:S05]  /*2dc0*/  BRA.U !UP1, `(.L_x_433) ;  /* 0x0000000109587547 */ /* 0x000fea000b800000 */
[----:B------:R-:W0:Y:S01]  /*2dd0*/  LDCU UR13, c[0x0][0x39c] ;  /* 0x00007380ff0d77ac */ /* 0x000e220008000800 */
[----:B------:R-:W-:-:S05]  /*2de0*/  MOV R17, UR32 ;  /* 0x0000002000117c02 */ /* 0x000fca0008000f00 */
[----:B------:R-:W-:-:S05]  /*2df0*/  IMAD R16, R0, R17, UR7 ;  /* 0x0000000700107e24 */ /* 0x000fca000f8e0211 */
[----:B------:R-:W-:-:S05]  /*2e00*/  LEA R16, R16, UR29, 0x2 ;  /* 0x0000001d10107c11 */ /* 0x000fca000f8e10ff */
[----:B------:R-:W-:Y:S01]  /*2e10*/  LDS R17, [R16] ;  /* 0x0000000010117984 */ /* 0x000fe20000000800 */
[----:B0-----:R-:W-:-:S03]  /*2e20*/  UIMAD UR12, UR7, UR13, UR6 ;  /* 0x0000000d070c72a4 */ /* 0x001fc6000f8e0206 */
[----:B------:R-:W-:Y:S01]  /*2e30*/  LDS R24, [R16+0x4] ;  /* 0x0000040010187984 */ /* 0x000fe20000000800 */
[----:B------:R-:W-:Y:S02]  /*2e40*/  UIADD3 UR7, UPT, UPT, UR7, 0x4, URZ ;  /* 0x0000000407077890 */ /* 0x000fe4000fffe0ff */
[----:B------:R-:W-:Y:S01]  /*2e50*/  ULEA UR12, UR12, UR27, 0x2 ;  /* 0x0000001b0c0c7291 */ /* 0x000fe2000f8e10ff */
[----:B------:R-:W-:Y:S03]  /*2e60*/  LDS R26, [R16+0x8] ;  /* 0x00000800101a7984 */ /* 0x000fe60000000800 */
[----:B------:R-:W-:Y:S01]  /*2e70*/  ULEA UR30, UR13, UR12, 0x2 ;  /* 0x0000000c0d1e7291 */ /* 0x000fe2000f8e10ff */
[----:B------:R-:W-:Y:S03]  /*2e80*/  LDS R28, [R16+0xc] ;  /* 0x00000c00101c7984 */ /* 0x000fe60000000800 */
[----:B------:R-:W-:Y:S01]  /*2e90*/  ULEA UR31, UR13, UR30, 0x2 ;  /* 0x0000001e0d1f7291 */ /* 0x000fe2000f8e10ff */
[----:B------:R-:W0:Y:S03]  /*2ea0*/  LDS R20, [UR12] ;  /* 0x0000000cff147984 */ /* 0x000e260008000800 */
[----:B------:R-:W-:Y:S01]  /*2eb0*/  ULEA UR12, UR13, UR31, 0x2 ;  /* 0x0000001f0d0c7291 */ /* 0x000fe2000f8e10ff */
[----:B------:R-:W1:Y:S04]  /*2ec0*/  LDS R21, [UR30] ;  /* 0x0000001eff157984 */ /* 0x000e680008000800 */
[----:B------:R-:W2:Y:S04]  /*2ed0*/  LDS R23, [UR31] ;  /* 0x0000001fff177984 */ /* 0x000ea80008000800 */
[----:B------:R-:W3:Y:S01]  /*2ee0*/  LDS R25, [UR12] ;  /* 0x0000000cff197984 */ /* 0x000ee20008000800 */
[----:B0-----:R-:W-:-:S04]  /*2ef0*/  FFMA R17, R17, R20, R22 ;  /* 0x0000001411117223 */ /* 0x001fc80000000016 */
[----:B-1----:R-:W-:-:S04]  /*2f00*/  FFMA R17, R24, R21, R17 ;  /* 0x0000001518117223 */ /* 0x002fc80000000011 */
[----:B--2---:R-:W-:-:S04]  /*2f10*/  FFMA R17, R26, R23, R17 ;  /* 0x000000171a117223 */ /* 0x004fc80000000011 */
[----:B---3--:R-:W-:-:S07]  /*2f20*/  FFMA R22, R28, R25, R17 ;  /* 0x000000191c167223 */ /* 0x008fce0000000011 */
.L_x_433:
[----:B------:R-:W-:Y:S05]  /*2f30*/  BRA.U !UP2, `(.L_x_432) ;  /* 0x000000010a6c7547 */ /* 0x000fea000b800000 */
[----:B------:R-:W-:Y:S02]  /*2f40*/  UISETP.NE.AND UP1, UPT, UR28, URZ, UPT ;  /* 0x000000ff1c00728c */ /* 0x000fe4000bf25270 */
        /* <DEDUP_REMOVED lines=10> */
[----:B------:R-:W-:-:S04]  /*2ff0*/  ULEA UR13, UR13, UR27, 0x2 ;  /* 0x0000001b0d0d7291 */ /* 0x000fc8000f8e10ff */
[----:B------:R-:W-:-:S05]  /*3000*/  ULEA UR12, UR12, UR13, 0x2 ;  /* 0x0000000d0c0c7291 */ /* 0x000fca000f8e10ff */
[----:B------:R-:W0:Y:S04]  /*3010*/  LDS R20, [UR13] ;  /* 0x0000000dff147984 */ /* 0x000e280008000800 */
[----:B------:R-:W1:Y:S01]  /*3020*/  LDS R21, [UR12] ;  /* 0x0000000cff157984 */ /* 0x000e620008000800 */
[----:B0-----:R-:W-:-:S04]  /*3030*/  FFMA R17, R17, R20, R22 ;  /* 0x0000001411117223 */ /* 0x001fc80000000016 */
[----:B-1----:R-:W-:-:S07]  /*3040*/  FFMA R22, R24, R21, R17 ;  /* 0x0000001518167223 */ /* 0x002fce0000000011 */
.L_x_434:
[----:B------:R-:W-:Y:S05]  /*3050*/  BRA.U !UP2, `(.L_x_432) ;  /* 0x000000010a247547 */ /* 0x000fea000b800000 */
[----:B------:R-:W0:Y:S01]  /*3060*/  LDCU UR12, c[0x0][0x39c] ;  /* 0x00007380ff0c77ac */ /* 0x000e220008000800 */
[----:B------:R-:W-:-:S05]  /*3070*/  MOV R17, UR32 ;  /* 0x0000002000117c02 */ /* 0x000fca0008000f00 */
[----:B------:R-:W-:-:S05]  /*3080*/  IMAD R16, R0, R17, UR7 ;  /* 0x0000000700107e24 */ /* 0x000fca000f8e0211 */
[----:B------:R-:W-:-:S05]  /*3090*/  LEA R16, R16, UR29, 0x2 ;  /* 0x0000001d10107c11 */ /* 0x000fca000f8e10ff */
[----:B------:R-:W-:Y:S01]  /*30a0*/  LDS R17, [R16] ;  /* 0x0000000010117984 */ /* 0x000fe20000000800 */
[----:B0-----:R-:W-:-:S04]  /*30b0*/  UIMAD UR12, UR7, UR12, UR6 ;  /* 0x0000000c070c72a4 */ /* 0x001fc8000f8e0206 */
[----:B------:R-:W-:-:S09]  /*30c0*/  ULEA UR12, UR12, UR27, 0x2 ;  /* 0x0000001b0c0c7291 */ /* 0x000fd2000f8e10ff */
[----:B------:R-:W0:Y:S02]  /*30d0*/  LDS R20, [UR12] ;  /* 0x0000000cff147984 */ /* 0x000e240008000800 */
[----:B0-----:R-:W-:-:S07]  /*30e0*/  FFMA R22, R17, R20, R22 ;  /* 0x0000001411167223 */ /* 0x001fce0000000016 */
.L_x_432:
[----:B------:R-:W0:Y:S01]  /*30f0*/  LDC.64 R16, c[0x0][0x3c8] ;  /* 0x0000f200ff107b82 */ /* 0x000e220000000a00 */
[----:B------:R-:W-:Y:S01]  /*3100*/  IADD3 R21, PT, PT, R19, UR6, RZ ;  /* 0x0000000613157c10 */ /* 0x000fe2000fffe0ff */
[----:B------:R-:W1:Y:S04]  /*3110*/  LDCU UR7, c[0x0][0x39c] ;  /* 0x00007380ff0777ac */ /* 0x000e680008000800 */
[----:B0-----:R-:W-:-:S05]  /*3120*/  IMAD.WIDE R16, R21, 0x4, R16 ;  /* 0x0000000415107825 */ /* 0x001fca00078e0210 */
[----:B------:R-:W2:Y:S01]  /*3130*/  LDG.E R21, desc[UR14][R16.64] ;  /* 0x0000000e10157981 */ /* 0x000ea2000c1e1900 */
[----:B------:R-:W-:-:S04]  /*3140*/  UIADD3 UR6, UPT, UPT, UR6, 0x1, URZ ;  /* 0x0000000106067890 */ /* 0x000fc8000fffe0ff */
[----:B-1----:R-:W-:Y:S01]  /*3150*/  UISETP.NE.AND UP1, UPT, UR6, UR7, UPT ;  /* 0x000000070600728c */ /* 0x002fe2000bf25270 */
[----:B--2---:R-:W-:-:S04]  /*3160*/  FMUL R20, R10, R21 ;  /* 0x000000150a147220 */ /* 0x004fc80000400000 */
[----:B------:R-:W-:-:S04]  /*3170*/  FFMA R21, R9, R22, R20 ;  /* 0x0000001609157223 */ /* 0x000fc80000000014 */
[----:B------:R-:W-:-:S05]  /*3180*/  FMUL R21, R21, R18 ;  /* 0x0000001215157220 */ /* 0x000fca0000400000 */
[----:B------:R0:W-:Y:S01]  /*3190*/  STG.E desc[UR14][R16.64], R21 ;  /* 0x0000001510007986 */ /* 0x0001e2000c10190e */
[----:B------:R-:W-:Y:S05]  /*31a0*/  BRA.U !UP1, `(.L_x_425) ;  /* 0x0000000909a47547 */ /* 0x000fea000b800000 */
[----:B------:R-:W-:Y:S05]  /*31b0*/  BRA `(.L_x_435) ;  /* 0xfffffff800347947 */ /* 0x000fea000383ffff */
.L_x_429:
[----:B------:R-:W-:Y:S01]  /*31c0*/  UISETP.GE.U32.AND UP1, UPT, UR17, 0xf, UPT ;  /* 0x0000000f1100788c */ /* 0x000fe2000bf26070 */
[----:B------:R-:W-:-:S08]  /*31d0*/  UMOV UR6, URZ ;  /* 0x000000ff00067c82 */ /* 0x000fd00008000000 */
[----:B------:R-:W-:Y:S05]  /*31e0*/  BRA.U !UP1, `(.L_x_436) ;  /* 0x0000000509247547 */ /* 0x000fea000b800000 */
[----:B------:R-:W-:Y:S01]  /*31f0*/  FMUL R21, RZ, R9 ;  /* 0x00000009ff157220 */ /* 0x000fe20000400000 */
[----:B------:R-:W-:-:S06]  /*3200*/  UMOV UR6, URZ ;  /* 0x000000ff00067c82 */ /* 0x000fcc0008000000 */
.L_x_437:
[----:B0-----:R-:W0:Y:S01]  /*3210*/  LDC.64 R16, c[0x0][0x3c8] ;  /* 0x0000f200ff107b82 */ /* 0x001e220000000a00 */
[----:B------:R-:W-:-:S05]  /*3220*/  IADD3 R23, PT, PT, R19, UR6, RZ ;  /* 0x0000000613177c10 */ /* 0x000fca000fffe0ff */
[----:B0-----:R-:W-:-:S05]  /*3230*/  IMAD.WIDE R16, R23, 0x4, R16 ;  /* 0x0000000417107825 */ /* 0x001fca00078e0210 */
[----:B------:R-:W2:Y:S04]  /*3240*/  LDG.E R20, desc[UR14][R16.64] ;  /* 0x0000000e10147981 */ /* 0x000ea8000c1e1900 */
[----:B------:R-:W3:Y:S04]  /*3250*/  LDG.E R22, desc[UR14][R16.64+0x4] ;  /* 0x0000040e10167981 */ /* 0x000ee8000c1e1900 */
[----:B------:R-:W4:Y:S04]  /*3260*/  LDG.E R26, desc[UR14][R16.64+0xc] ;  /* 0x00000c0e101a7981 */ /* 0x000f28000c1e1900 */
[----:B------:R-:W5:Y:S04]  /*3270*/  LDG.E R24, desc[UR14][R16.64+0x8] ;  /* 0x0000080e10187981 */ /* 0x000f68000c1e1900 */
[----:B------:R-:W5:Y:S01]  /*3280*/  LDG.E R28, desc[UR14][R16.64+0x24] ;  /* 0x0000240e101c7981 */ /* 0x000f62000c1e1900 */
[----:B--2---:R-:W-:-:S03]  /*3290*/  FFMA R23, R10, R20, R21 ;  /* 0x000000140a177223 */ /* 0x004fc60000000015 */
[----:B------:R-:W2:Y:S01]  /*32a0*/  LDG.E R20, desc[UR14][R16.64+0x10] ;  /* 0x0000100e10147981 */ /* 0x000ea2000c1e1900 */
[----:B------:R-:W-:Y:S01]  /*32b0*/  FMUL R23, R23, R18 ;  /* 0x0000001217177220 */ /* 0x000fe20000400000 */
[C-C-:B---3--:R-:W-:Y:S02]  /*32c0*/  FFMA R25, R10.reuse, R22, R21.reuse ;  /* 0x000000160a197223 */ /* 0x148fe40000000015 */
[----:B------:R-:W3:Y:S01]  /*32d0*/  LDG.E R22, desc[UR14][R16.64+0x14] ;  /* 0x0000140e10167981 */ /* 0x000ee2000c1e1900 */
[----:B----4-:R-:W-:-:S03]  /*32e0*/  FFMA R29, R10, R26, R21 ;  /* 0x0000001a0a1d7223 */ /* 0x010fc60000000015 */
[----:B------:R0:W-:Y:S01]  /*32f0*/  STG.E desc[UR14][R16.64], R23 ;  /* 0x0000001710007986 */ /* 0x0001e2000c10190e */
[----:B-----5:R-:W-:-:S03]  /*3300*/  FFMA R27, R10, R24, R21 ;  /* 0x000000180a1b7223 */ /* 0x020fc60000000015 */
[----:B------:R-:W4:Y:S04]  /*3310*/  LDG.E R26, desc[UR14][R16.64+0x20] ;  /* 0x0000200e101a7981 */ /* 0x000f28000c1e1900 */
[----:B------:R-:W5:Y:S04]  /*3320*/  LDG.E R24, desc[UR14][R16.64+0x18] ;  /* 0x0000180e10187981 */ /* 0x000f68000c1e1900 */
[----:B0-----:R-:W5:Y:S01]  /*3330*/  LDG.E R23, desc[UR14][R16.64+0x1c] ;  /* 0x00001c0e10177981 */ /* 0x001f62000c1e1900 */
[-C--:B------:R-:W-:Y:S01]  /*3340*/  FMUL R25, R25, R18.reuse ;  /* 0x0000001219197220 */ /* 0x080fe20000400000 */
[-C--:B------:R-:W-:Y:S01]  /*3350*/  FMUL R27, R27, R18.reuse ;  /* 0x000000121b1b7220 */ /* 0x080fe20000400000 */
[----:B------:R-:W-:Y:S01]  /*3360*/  FMUL R29, R29, R18 ;  /* 0x000000121d1d7220 */ /* 0x000fe20000400000 */
[----:B------:R-:W-:-:S02]  /*3370*/  FFMA R28, R10, R28, R21 ;  /* 0x0000001c0a1c7223 */ /* 0x000fc40000000015 */
[----:B------:R0:W-:Y:S04]  /*3380*/  STG.E desc[UR14][R16.64+0x4], R25 ;  /* 0x0000041910007986 */ /* 0x0001e8000c10190e */
[----:B------:R5:W-:Y:S04]  /*3390*/  STG.E desc[UR14][R16.64+0x8], R27 ;  /* 0x0000081b10007986 */ /* 0x000be8000c10190e */
[----:B------:R1:W-:Y:S01]  /*33a0*/  STG.E desc[UR14][R16.64+0xc], R29 ;  /* 0x00000c1d10007986 */ /* 0x0003e2000c10190e */
[C-C-:B--2---:R-:W-:Y:S01]  /*33b0*/  FFMA R20, R10.reuse, R20, R21.reuse ;  /* 0x000000140a147223 */ /* 0x144fe20000000015 */
[----:B---3--:R-:W-:-:S04]  /*33c0*/  FFMA R22, R10, R22, R21 ;  /* 0x000000160a167223 */ /* 0x008fc80000000015 */
[----:B0-----:R-:W-:Y:S02]  /*33d0*/  FMUL R25, R22, R18 ;  /* 0x0000001216197220 */ /* 0x001fe40000400000 */
[----:B------:R-:W2:Y:S01]  /*33e0*/  LDG.E R22, desc[UR14][R16.64+0x2c] ;  /* 0x00002c0e10167981 */ /* 0x000ea2000c1e1900 */
[C-C-:B----4-:R-:W-:Y:S01]  /*33f0*/  FFMA R26, R10.reuse, R26, R21.reuse ;  /* 0x0000001a0a1a7223 */ /* 0x150fe20000000015 */
[C-C-:B-----5:R-:W-:Y:S01]  /*3400*/  FFMA R27, R10.reuse, R24, R21.reuse ;  /* 0x000000180a1b7223 */ /* 0x160fe20000000015 */
[----:B------:R-:W-:Y:S01]  /*3410*/  FFMA R23, R10, R23, R21 ;  /* 0x000000170a177223 */ /* 0x000fe20000000015 */
[-C--:B------:R-:W-:Y:S01]  /*3420*/  FMUL R24, R20, R18.reuse ;  /* 0x0000001214187220 */ /* 0x080fe20000400000 */
[----:B------:R0:W-:Y:S02]  /*3430*/  STG.E desc[UR14][R16.64+0x14], R25 ;  /* 0x0000141910007986 */ /* 0x0001e4000c10190e */
[-C--:B-1----:R-:W-:Y:S01]  /*3440*/  FMUL R29, R23, R18.reuse ;  /* 0x00000012171d7220 */ /* 0x082fe20000400000 */
[-C--:B------:R-:W-:Y:S01]  /*3450*/  FMUL R23, R26, R18.reuse ;  /* 0x000000121a177220 */ /* 0x080fe20000400000 */
[----:B------:R-:W-:Y:S04]  /*3460*/  STG.E desc[UR14][R16.64+0x10], R24 ;  /* 0x0000101810007986 */ /* 0x000fe8000c10190e */
[----:B------:R1:W-:Y:S01]  /*3470*/  STG.E desc[UR14][R16.64+0x20], R23 ;  /* 0x0000201710007986 */ /* 0x0003e2000c10190e */
[----:B0-----:R-:W-:-:S03]  /*3480*/  FMUL R25, R28, R18 ;  /* 0x000000121c197220 */ /* 0x001fc60000400000 */
[----:B------:R-:W3:Y:S04]  /*3490*/  LDG.E R20, desc[UR14][R16.64+0x28] ;  /* 0x0000280e10147981 */ /* 0x000ee8000c1e1900 */
[----:B------:R-:W4:Y:S04]  /*34a0*/  LDG.E R26, desc[UR14][R16.64+0x34] ;  /* 0x0000340e101a7981 */ /* 0x000f28000c1e1900 */
[----:B-1----:R-:W5:Y:S04]  /*34b0*/  LDG.E R23, desc[UR14][R16.64+0x30] ;  /* 0x0000300e10177981 */ /* 0x002f68000c1e1900 */
[----:B------:R-:W5:Y:S04]  /*34c0*/  LDG.E R24, desc[UR14][R16.64+0x38] ;  /* 0x0000380e10187981 */ /* 0x000f68000c1e1900 */
[----:B------:R-:W5:Y:S01]  /*34d0*/  LDG.E R28, desc[UR14][R16.64+0x3c] ;  /* 0x00003c0e101c7981 */ /* 0x000f62000c1e1900 */
[----:B------:R-:W-:-:S03]  /*34e0*/  FMUL R27, R27, R18 ;  /* 0x000000121b1b7220 */ /* 0x000fc60000400000 */
[----:B------:R-:W-:Y:S04]  /*34f0*/  STG.E desc[UR14][R16.64+0x1c], R29 ;  /* 0x00001c1d10007986 */ /* 0x000fe8000c10190e */
[----:B------:R3:W-:Y:S04]  /*3500*/  STG.E desc[UR14][R16.64+0x18], R27 ;  /* 0x0000181b10007986 */ /* 0x0007e8000c10190e */
[----:B------:R4:W-:Y:S01]  /*3510*/  STG.E desc[UR14][R16.64+0x24], R25 ;  /* 0x0000241910007986 */ /* 0x0009e2000c10190e */
[----:B------:R-:W-:-:S04]  /*3520*/  UIADD3 UR6, UPT, UPT, UR6, 0x10, URZ ;  /* 0x0000001006067890 */ /* 0x000fc8000fffe0ff */
[----:B------:R-:W-:Y:S01]  /*3530*/  UISETP.NE.AND UP1, UPT, UR6, UR9, UPT ;  /* 0x000000090600728c */ /* 0x000fe2000bf25270 */
[----:B--2---:R-:W-:-:S04]  /*3540*/  FFMA R22, R10, R22, R21 ;  /* 0x000000160a167223 */ /* 0x004fc80000000015 */
[----:B------:R-:W-:-:S05]  /*3550*/  FMUL R22, R22, R18 ;  /* 0x0000001216167220 */ /* 0x000fca0000400000 */
[----:B------:R0:W-:Y:S01]  /*3560*/  STG.E desc[UR14][R16.64+0x2c], R22 ;  /* 0x00002c1610007986 */ /* 0x0001e2000c10190e */
[C-C-:B---3--:R-:W-:Y:S01]  /*3570*/  FFMA R27, R10.reuse, R20, R21.reuse ;  /* 0x000000140a1b7223 */ /* 0x148fe20000000015 */
[C-C-:B----4-:R-:W-:Y:S01]  /*3580*/  FFMA R25, R10.reuse, R26, R21.reuse ;  /* 0x0000001a0a197223 */ /* 0x150fe20000000015 */
[C-C-:B-----5:R-:W-:Y:S01]  /*3590*/  FFMA R23, R10.reuse, R23, R21.reuse ;  /* 0x000000170a177223 */ /* 0x160fe20000000015 */
[C-C-:B------:R-:W-:Y:S01]  /*35a0*/  FFMA R29, R10.reuse, R24, R21.reuse ;  /* 0x000000180a1d7223 */ /* 0x140fe20000000015 */
[----:B------:R-:W-:Y:S01]  /*35b0*/  FFMA R28, R10, R28, R21 ;  /* 0x0000001c0a1c7223 */ /* 0x000fe20000000015 */
[-C--:B------:R-:W-:Y:S01]  /*35c0*/  FMUL R27, R27, R18.reuse ;  /* 0x000000121b1b7220 */ /* 0x080fe20000400000 */
[-C--:B------:R-:W-:Y:S01]  /*35d0*/  FMUL R23, R23, R18.reuse ;  /* 0x0000001217177220 */ /* 0x080fe20000400000 */
[-C--:B------:R-:W-:Y:S01]  /*35e0*/  FMUL R25, R25, R18.reuse ;  /* 0x0000001219197220 */ /* 0x080fe20000400000 */
[-C--:B------:R-:W-:Y:S01]  /*35f0*/  FMUL R29, R29, R18.reuse ;  /* 0x000000121d1d7220 */ /* 0x080fe20000400000 */
[----:B------:R-:W-:Y:S01]  /*3600*/  FMUL R28, R28, R18 ;  /* 0x000000121c1c7220 */ /* 0x000fe20000400000 */
[----:B------:R0:W-:Y:S04]  /*3610*/  STG.E desc[UR14][R16.64+0x28], R27 ;  /* 0x0000281b10007986 */ /* 0x0001e8000c10190e */
[----:B------:R0:W-:Y:S04]  /*3620*/  STG.E desc[UR14][R16.64+0x30], R23 ;  /* 0x0000301710007986 */ /* 0x0001e8000c10190e */
[----:B------:R0:W-:Y:S04]  /*3630*/  STG.E desc[UR14][R16.64+0x34], R25 ;  /* 0x0000341910007986 */ /* 0x0001e8000c10190e */
[----:B------:R0:W-:Y:S04]  /*3640*/  STG.E desc[UR14][R16.64+0x38], R29 ;  /* 0x0000381d10007986 */ /* 0x0001e8000c10190e */
[----:B------:R0:W-:Y:S01]  /*3650*/  STG.E desc[UR14][R16.64+0x3c], R28 ;  /* 0x00003c1c10007986 */ /* 0x0001e2000c10190e */
[----:B------:R-:W-:Y:S05]  /*3660*/  BRA.U UP1, `(.L_x_437) ;  /* 0xfffffff901e87547 */ /* 0x000fea000b83ffff */
[----:B------:R-:W-:-:S05]  /*3670*/  UMOV UR6, UR9 ;  /* 0x0000000900067c82 */ /* 0x000fca0008000000 */
.L_x_436:
[----:B------:R-:W-:-:S09]  /*3680*/  UISETP.NE.AND UP1, UPT, UR20, URZ, UPT ;  /* 0x000000ff1400728c */ /* 0x000fd2000bf25270 */
[----:B------:R-:W-:Y:S05]  /*3690*/  BRA.U !UP1, `(.L_x_425) ;  /* 0x0000000509687547 */ /* 0x000fea000b800000 */
[----:B------:R-:W-:Y:S02]  /*36a0*/  UIADD3 UR7, UPT, UPT, UR20, -0x1, URZ ;  /* 0xffffffff14077890 */ /* 0x000fe4000fffe0ff */
[----:B------:R-:W-:Y:S02]  /*36b0*/  UISETP.NE.AND UP2, UPT, UR18, URZ, UPT ;  /* 0x000000ff1200728c */ /* 0x000fe4000bf45270 */
[----:B------:R-:W-:-:S09]  /*36c0*/  UISETP.GE.U32.AND UP1, UPT, UR7, 0x7, UPT ;  /* 0x000000070700788c */ /* 0x000fd2000bf26070 */
[----:B------:R-:W-:Y:S05]  /*36d0*/  BRA.U !UP1, `(.L_x_438) ;  /* 0x0000000109947547 */ /* 0x000fea000b800000 */
[----:B0-----:R-:W0:Y:S01]  /*36e0*/  LDC.64 R16, c[0x0][0x3c8] ;  /* 0x0000f200ff107b82 */ /* 0x001e220000000a00 */
[----:B------:R-:W-:-:S05]  /*36f0*/  IADD3 R21, PT, PT, R19, UR6, RZ ;  /* 0x0000000613157c10 */ /* 0x000fca000fffe0ff */
[----:B0-----:R-:W-:-:S05]  /*3700*/  IMAD.WIDE R16, R21, 0x4, R16 ;  /* 0x0000000415107825 */ /* 0x001fca00078e0210 */
[----:B------:R-:W2:Y:S04]  /*3710*/  LDG.E R20, desc[UR14][R16.64] ;  /* 0x0000000e10147981 */ /* 0x000ea8000c1e1900 */
[----:B------:R-:W3:Y:S01]  /*3720*/  LDG.E R22, desc[UR14][R16.64+0x4] ;  /* 0x0000040e10167981 */ /* 0x000ee2000c1e1900 */
[----:B------:R-:W-:-:S03]  /*3730*/  FMUL R23, RZ, R9 ;  /* 0x00000009ff177220 */ /* 0x000fc60000400000 */
[----:B------:R-:W4:Y:S04]  /*3740*/  LDG.E R21, desc[UR14][R16.64+0x8] ;  /* 0x0000080e10157981 */ /* 0x000f28000c1e1900 */
[----:B------:R-:W5:Y:S04]  /*3750*/  LDG.E R26, desc[UR14][R16.64+0xc] ;  /* 0x00000c0e101a7981 */ /* 0x000f68000c1e1900 */
[----:B------:R-:W5:Y:S04]  /*3760*/  LDG.E R28, desc[UR14][R16.64+0x10] ;  /* 0x0000100e101c7981 */ /* 0x000f68000c1e1900 */
[----:B------:R-:W5:Y:S01]  /*3770*/  LDG.E R24, desc[UR14][R16.64+0x14] ;  /* 0x0000140e10187981 */ /* 0x000f62000c1e1900 */
[----:B--2---:R-:W-:-:S03]  /*3780*/  FFMA R25, R10, R20, R23 ;  /* 0x000000140a197223 */ /* 0x004fc60000000017 */
[----:B------:R-:W2:Y:S01]  /*3790*/  LDG.E R20, desc[UR14][R16.64+0x18] ;  /* 0x0000180e10147981 */ /* 0x000ea2000c1e1900 */
[C-C-:B---3--:R-:W-:Y:S01]  /*37a0*/  FFMA R27, R10.reuse, R22, R23.reuse ;  /* 0x000000160a1b7223 */ /* 0x148fe20000000017 */
[-C--:B------:R-:W-:Y:S02]  /*37b0*/  FMUL R25, R25, R18.reuse ;  /* 0x0000001219197220 */ /* 0x080fe40000400000 */
[----:B------:R-:W3:Y:S01]  /*37c0*/  LDG.E R22, desc[UR14][R16.64+0x1c] ;  /* 0x00001c0e10167981 */ /* 0x000ee2000c1e1900 */
[----:B------:R-:W-:Y:S01]  /*37d0*/  FMUL R27, R27, R18 ;  /* 0x000000121b1b7220 */ /* 0x000fe20000400000 */
[C-C-:B----4-:R-:W-:Y:S02]  /*37e0*/  FFMA R21, R10.reuse, R21, R23.reuse ;  /* 0x000000150a157223 */ /* 0x150fe40000000017 */
[----:B------:R0:W-:Y:S01]  /*37f0*/  STG.E desc[UR14][R16.64], R25 ;  /* 0x0000001910007986 */ /* 0x0001e2000c10190e */
[----:B-----5:R-:W-:-:S03]  /*3800*/  FFMA R29, R10, R26, R23 ;  /* 0x0000001a0a1d7223 */ /* 0x020fc60000000017 */
[----:B------:R1:W-:Y:S01]  /*3810*/  STG.E desc[UR14][R16.64+0x4], R27 ;  /* 0x0000041b10007986 */ /* 0x0003e2000c10190e */
[-C--:B------:R-:W-:Y:S01]  /*3820*/  FMUL R21, R21, R18.reuse ;  /* 0x0000001215157220 */ /* 0x080fe20000400000 */
[----:B------:R-:W-:Y:S01]  /*3830*/  FMUL R29, R29, R18 ;  /* 0x000000121d1d7220 */ /* 0x000fe20000400000 */
[C-C-:B0-----:R-:W-:Y:S01]  /*3840*/  FFMA R25, R10.reuse, R28, R23.reuse ;  /* 0x0000001c0a197223 */ /* 0x141fe20000000017 */
[----:B-1----:R-:W-:-:S03]  /*3850*/  FFMA R27, R10, R24, R23 ;  /* 0x000000180a1b7223 */ /* 0x002fc60000000017 */
[-C--:B------:R-:W-:Y:S01]  /*3860*/  FMUL R25, R25, R18.reuse ;  /* 0x0000001219197220 */ /* 0x080fe20000400000 */
[----:B------:R-:W-:Y:S01]  /*3870*/  FMUL R27, R27, R18 ;  /* 0x000000121b1b7220 */ /* 0x000fe20000400000 */
[----:B------:R1:W-:Y:S04]  /*3880*/  STG.E desc[UR14][R16.64+0x8], R21 ;  /* 0x0000081510007986 */ /* 0x0003e8000c10190e */
[----:B------:R1:W-:Y:S04]  /*3890*/  STG.E desc[UR14][R16.64+0xc], R29 ;  /* 0x00000c1d10007986 */ /* 0x0003e8000c10190e */
[----:B------:R1:W-:Y:S04]  /*38a0*/  STG.E desc[UR14][R16.64+0x10], R25 ;  /* 0x0000101910007986 */ /* 0x0003e8000c10190e */
[----:B------:R1:W-:Y:S01]  /*38b0*/  STG.E desc[UR14][R16.64+0x14], R27 ;  /* 0x0000141b10007986 */ /* 0x0003e2000c10190e */
[----:B------:R-:W-:Y:S01]  /*38c0*/  UIADD3 UR6, UPT, UPT, UR6, 0x8, URZ ;  /* 0x0000000806067890 */ /* 0x000fe2000fffe0ff */
[C-C-:B--2---:R-:W-:Y:S01]  /*38d0*/  FFMA R20, R10.reuse, R20, R23.reuse ;  /* 0x000000140a147223 */ /* 0x144fe20000000017 */
[----:B---3--:R-:W-:-:S03]  /*38e0*/  FFMA R22, R10, R22, R23 ;  /* 0x000000160a167223 */ /* 0x008fc60000000017 */
[-C--:B------:R-:W-:Y:S01]  /*38f0*/  FMUL R23, R20, R18.reuse ;  /* 0x0000001214177220 */ /* 0x080fe20000400000 */
[----:B------:R-:W-:-:S04]  /*3900*/  FMUL R22, R22, R18 ;  /* 0x0000001216167220 */ /* 0x000fc80000400000 */
[----:B------:R1:W-:Y:S04]  /*3910*/  STG.E desc[UR14][R16.64+0x18], R23 ;  /* 0x0000181710007986 */ /* 0x0003e8000c10190e */
[----:B------:R1:W-:Y:S02]  /*3920*/  STG.E desc[UR14][R16.64+0x1c], R22 ;  /* 0x00001c1610007986 */ /* 0x0003e4000c10190e */
.L_x_438:
[----:B------:R-:W-:Y:S05]  /*3930*/  BRA.U !UP2, `(.L_x_425) ;  /* 0x000000010ac07547 */ /* 0x000fea000b800000 */
[----:B------:R-:W-:Y:S02]  /*3940*/  UISETP.GE.U32.AND UP1, UPT, UR25, 0x3, UPT ;  /* 0x000000031900788c */ /* 0x000fe4000bf26070 */
[----:B------:R-:W-:-:S07]  /*3950*/  UISETP.NE.AND UP2, UPT, UR19, URZ, UPT ;  /* 0x000000ff1300728c */ /* 0x000fce000bf45270 */
[----:B------:R-:W-:Y:S05]  /*3960*/  BRA.U !UP1, `(.L_x_439) ;  /* 0x0000000109607547 */ /* 0x000fea000b800000 */
[----:B01----:R-:W0:Y:S01]  /*3970*/  LDC.64 R16, c[0x0][0x3c8] ;  /* 0x0000f200ff107b82 */ /* 0x003e220000000a00 */
[----:B------:R-:W-:-:S05]  /*3980*/  IADD3 R21, PT, PT, R19, UR6, RZ ;  /* 0x0000000613157c10 */ /* 0x000fca000fffe0ff */
[----:B0-----:R-:W-:-:S05]  /*3990*/  IMAD.WIDE R16, R21, 0x4, R16 ;  /* 0x0000000415107825 */ /* 0x001fca00078e0210 */
[----:B------:R-:W2:Y:S04]  /*39a0*/  LDG.E R21, desc[UR14][R16.64] ;  /* 0x0000000e10157981 */ /* 0x000ea8000c1e1900 */
[----:B------:R-:W3:Y:S04]  /*39b0*/  LDG.E R23, desc[UR14][R16.64+0x4] ;  /* 0x0000040e10177981 */ /* 0x000ee8000c1e1900 */
[----:B------:R-:W4:Y:S04]  /*39c0*/  LDG.E R25, desc[UR14][R16.64+0x8] ;  /* 0x0000080e10197981 */ /* 0x000f28000c1e1900 */
[----:B------:R-:W5:Y:S01]  /*39d0*/  LDG.E R27, desc[UR14][R16.64+0xc] ;  /* 0x00000c0e101b7981 */ /* 0x000f62000c1e1900 */
[----:B------:R-:W-:Y:S01]  /*39e0*/  UIADD3 UR6, UPT, UPT, UR6, 0x4, URZ ;  /* 0x0000000406067890 */ /* 0x000fe2000fffe0ff */
[C---:B--2---:R-:W-:Y:S01]  /*39f0*/  FMUL R20, R10.reuse, R21 ;  /* 0x000000150a147220 */ /* 0x044fe20000400000 */
[----:B---3--:R-:W-:-:S03]  /*3a00*/  FMUL R22, R10, R23 ;  /* 0x000000170a167220 */ /* 0x008fc60000400000 */
[----:B------:R-:W-:Y:S01]  /*3a10*/  FFMA R21, RZ, R9, R20 ;  /* 0x00000009ff157223 */ /* 0x000fe20000000014 */
[C---:B----4-:R-:W-:Y:S01]  /*3a20*/  FMUL R24, R10.reuse, R25 ;  /* 0x000000190a187220 */ /* 0x050fe20000400000 */
[----:B------:R-:W-:Y:S02]  /*3a30*/  FFMA R23, RZ, R9, R22 ;  /* 0x00000009ff177223 */ /* 0x000fe40000000016 */
[-C--:B------:R-:W-:Y:S01]  /*3a40*/  FMUL R21, R21, R18.reuse ;  /* 0x0000001215157220 */ /* 0x080fe20000400000 */
[----:B-----5:R-:W-:Y:S01]  /*3a50*/  FMUL R26, R10, R27 ;  /* 0x0000001b0a1a7220 */ /* 0x020fe20000400000 */
[-C--:B------:R-:W-:Y:S01]  /*3a60*/  FFMA R25, RZ, R9.reuse, R24 ;  /* 0x00000009ff197223 */ /* 0x080fe20000000018 */
[-C--:B------:R-:W-:Y:S02]  /*3a70*/  FMUL R23, R23, R18.reuse ;  /* 0x0000001217177220 */ /* 0x080fe40000400000 */
[----:B------:R2:W-:Y:S01]  /*3a80*/  STG.E desc[UR14][R16.64], R21 ;  /* 0x0000001510007986 */ /* 0x0005e2000c10190e */
[----:B------:R-:W-:Y:S01]  /*3a90*/  FFMA R27, RZ, R9, R26 ;  /* 0x00000009ff1b7223 */ /* 0x000fe2000000001a */
[----:B------:R-:W-:-:S02]  /*3aa0*/  FMUL R25, R25, R18 ;  /* 0x0000001219197220 */ /* 0x000fc40000400000 */
[----:B------:R2:W-:Y:S01]  /*3ab0*/  STG.E desc[UR14][R16.64+0x4], R23 ;  /* 0x0000041710007986 */ /* 0x0005e2000c10190e */
[----:B------:R-:W-:-:S03]  /*3ac0*/  FMUL R27, R27, R18 ;  /* 0x000000121b1b7220 */ /* 0x000fc60000400000 */
[----:B------:R2:W-:Y:S04]  /*3ad0*/  STG.E desc[UR14][R16.64+0x8], R25 ;  /* 0x0000081910007986 */ /* 0x0005e8000c10190e */
[----:B------:R2:W-:Y:S02]  /*3ae0*/  STG.E desc[UR14][R16.64+0xc], R27 ;  /* 0x00000c1b10007986 */ /* 0x0005e4000c10190e */
.L_x_439:
[----:B------:R-:W-:Y:S05]  /*3af0*/  BRA.U !UP2, `(.L_x_425) ;  /* 0x000000010a507547 */ /* 0x000fea000b800000 */
[----:B012---:R-:W0:Y:S01]  /*3b00*/  LDC.64 R16, c[0x0][0x3c8] ;  /* 0x0000f200ff107b82 */ /* 0x007e220000000a00 */
[----:B------:R-:W-:-:S05]  /*3b10*/  IADD3 R19, PT, PT, R19, UR6, RZ ;  /* 0x0000000613137c10 */ /* 0x000fca000fffe0ff */
[----:B0-----:R-:W-:-:S05]  /*3b20*/  IMAD.WIDE R16, R19, 0x4, R16 ;  /* 0x0000000413107825 */ /* 0x001fca00078e0210 */
[----:B------:R-:W2:Y:S01]  /*3b30*/  LDG.E R19, desc[UR14][R16.64] ;  /* 0x0000000e10137981 */ /* 0x000ea2000c1e1900 */
[----:B------:R-:W-:Y:S01]  /*3b40*/  FMUL R21, RZ, R9 ;  /* 0x00000009ff157220 */ /* 0x000fe20000400000 */
[----:B------:R-:W-:-:S03]  /*3b50*/  UISETP.NE.AND UP1, UPT, UR19, 0x1, UPT ;  /* 0x000000011300788c */ /* 0x000fc6000bf25270 */
[----:B--2---:R-:W-:-:S04]  /*3b60*/  FFMA R19, R10, R19, R21 ;  /* 0x000000130a137223 */ /* 0x004fc80000000015 */
[----:B------:R-:W-:-:S05]  /*3b70*/  FMUL R19, R19, R18 ;  /* 0x0000001213137220 */ /* 0x000fca0000400000 */
[----:B------:R3:W-:Y:S01]  /*3b80*/  STG.E desc[UR14][R16.64], R19 ;  /* 0x0000001310007986 */ /* 0x0007e2000c10190e */
[----:B------:R-:W-:Y:S05]  /*3b90*/  BRA.U !UP1, `(.L_x_425) ;  /* 0x0000000109287547 */ /* 0x000fea000b800000 */
[----:B------:R-:W2:Y:S01]  /*3ba0*/  LDG.E R9, desc[UR14][R16.64+0x4] ;  /* 0x0000040e10097981 */ /* 0x000ea2000c1e1900 */
[----:B------:R-:W-:Y:S01]  /*3bb0*/  UISETP.NE.AND UP1, UPT, UR19, 0x2, UPT ;  /* 0x000000021300788c */ /* 0x000fe2000bf25270 */
[----:B--2---:R-:W-:-:S04]  /*3bc0*/  FFMA R9, R10, R9, R21 ;  /* 0x000000090a097223 */ /* 0x004fc80000000015 */
[----:B------:R-:W-:-:S05]  /*3bd0*/  FMUL R9, R9, R18 ;  /* 0x0000001209097220 */ /* 0x000fca0000400000 */
[----:B------:R4:W-:Y:S01]  /*3be0*/  STG.E desc[UR14][R16.64+0x4], R9 ;  /* 0x0000040910007986 */ /* 0x0009e2000c10190e */
[----:B------:R-:W-:Y:S05]  /*3bf0*/  BRA.U !UP1, `(.L_x_425) ;  /* 0x0000000109107547 */ /* 0x000fea000b800000 */
[----:B----4-:R-:W2:Y:S02]  /*3c00*/  LDG.E R9, desc[UR14][R16.64+0x8] ;  /* 0x0000080e10097981 */ /* 0x010ea4000c1e1900 */
[----:B--2---:R-:W-:-:S04]  /*3c10*/  FFMA R9, R10, R9, R21 ;  /* 0x000000090a097223 */ /* 0x004fc80000000015 */
[----:B------:R-:W-:-:S05]  /*3c20*/  FMUL R9, R9, R18 ;  /* 0x0000001209097220 */ /* 0x000fca0000400000 */
[----:B------:R0:W-:Y:S02]  /*3c30*/  STG.E desc[UR14][R16.64+0x8], R9 ;  /* 0x0000080910007986 */ /* 0x0001e4000c10190e */
.L_x_425:
[----:B------:R-:W5:Y:S01]  /*3c40*/  LDCU UR6, c[0x0][0x3a4] ;  /* 0x00007480ff0677ac */ /* 0x000f620008000800 */
[----:B------:R0:W-:Y:S01]  /*3c50*/  STG.E desc[UR14][R12.64], R8 ;  /* 0x000000080c007986 */ /* 0x0001e2000c10190e */
[----:B------:R-:W-:-:S03]  /*3c60*/  UIADD3 UR5, UPT, UPT, UR5, 0x1, URZ ;  /* 0x0000000105057890 */ /* 0x000fc6000fffe0ff */
[----:B------:R0:W-:Y:S01]  /*3c70*/  STG.E desc[UR14][R14.64], R11 ;  /* 0x0000000b0e007986 */ /* 0x0001e2000c10190e */
[----:B-----5:R-:W-:-:S09]  /*3c80*/  UISETP.NE.AND UP1, UPT, UR5, UR6, UPT ;  /* 0x000000060500728c */ /* 0x020fd2000bf25270 */
[----:B0-----:R-:W-:Y:S05]  /*3c90*/  BRA.U UP1, `(.L_x_440) ;  /* 0xffffffcd01a47547 */ /* 0x001fea000b83ffff */
.L_x_402:
[----:B------:R-:W5:Y:S01]  /*3ca0*/  LDCU UR5, c[0x0][0x3a0] ;  /* 0x00007400ff0577ac */ /* 0x000f620008000800 */
[----:B------:R-:W-:-:S04]  /*3cb0*/  UIADD3 UR4, UPT, UPT, UR4, 0x1, URZ ;  /* 0x0000000104047890 */ /* 0x000fc8000fffe0ff */
[----:B-----5:R-:W-:Y:S01]  /*3cc0*/  UISETP.NE.AND UP0, UPT, UR4, UR5, UPT ;  /* 0x000000050400728c */ /* 0x020fe2000bf05270 */
[----:B------:R-:W-:Y:S08]  /*3cd0*/  BAR.SYNC.DEFER_BLOCKING 0x0 ;  /* 0x0000000000007b1d */ /* 0x000ff00000010000 */
[----:B------:R-:W-:Y:S05]  /*3ce0*/  BRA.U UP0, `(.L_x_441) ;  /* 0xffffffc500987547 */ /* 0x000fea000b83ffff */
[----:B------:R-:W-:Y:S05]  /*3cf0*/  EXIT ;  /* 0x000000000000794d */ /* 0x000fea0003800000 */
        .weak           $__internal_2_$__cuda_sm20_rcp_rn_f32_slowpath
        .type           $__internal_2_$__cuda_sm20_rcp_rn_f32_slowpath,@function
        .size           $__internal_2_$__cuda_sm20_rcp_rn_f32_slowpath,(.L_x_449 - $__internal_2_$__cuda_sm20_rcp_rn_f32_slowpath)
$__internal_2_$__cuda_sm20_rcp_rn_f32_slowpath:
        /* <DEDUP_REMOVED lines=15> */
.L_x_443:
[----:B------:R-:W-:-:S04]  /*3df0*/  IADD3 R17, PT, PT, R16, -0xfd, RZ ;  /* 0xffffff0310117810 */ /* 0x000fc80007ffe0ff */
[----:B------:R-:W-:-:S13]  /*3e00*/  ISETP.GT.U32.AND P0, PT, R17, 0x1, PT ;  /* 0x000000011100780c */ /* 0x000fda0003f04070 */
[----:B------:R-:W-:Y:S05]  /*3e10*/  @P0 BRA `(.L_x_445) ;  /* 0x0000000000780947 */ /* 0x000fea0003800000 */
[----:B------:R-:W-:Y:S01]  /*3e20*/  LOP3.LUT R19, R11, 0x7fffff, RZ, 0xc0, !PT ;  /* 0x007fffff0b137812 */ /* 0x000fe200078ec0ff */
[----:B------:R-:W-:-:S03]  /*3e30*/  HFMA2 R24, -RZ, RZ, 0, 1.78813934326171875e-07 ;  /* 0x00000003ff187431 */ /* 0x000fc600000001ff */
        /* <DEDUP_REMOVED lines=11> */
[----:B------:R-:W-:Y:S02]  /*3ef0*/  LOP3.LUT R22, R23, R20, RZ, 0xc0, !PT ;  /* 0x0000001417167212 */ /* 0x000fe400078ec0ff */
[----:B------:R-:W-:-:S02]  /*3f00*/  IADD3 R21, PT, PT, -R21, RZ, RZ ;  /* 0x000000ff15157210 */ /* 0x000fc40007ffe1ff */
[-C--:B------:R-:W-:Y:S02]  /*3f10*/  SHF.R.U32.HI R22, RZ, R17.reuse, R22 ;  /* 0x00000011ff167219 */ /* 0x080fe40000011616 */
        /* <DEDUP_REMOVED lines=8> */
[----:B------:R-:W-:-:S04]  /*3fa0*/  IADD3 R17, PT, PT, R16, -0xfc, RZ ;  /* 0xffffff0410117810 */ /* 0x000fc80007ffe0ff */
[----:B------:R-:W-:-:S07]  /*3fb0*/  SHF.R.U32.HI R20, RZ, R17, R20 ;  /* 0x00000011ff147219 */ /* 0x000fce0000011614 */
[----:B------:R-:W-:-:S04]  /*3fc0*/  @!P0 IADD3 R20, PT, PT, R20, 0x1, RZ ;  /* 0x0000000114148810 */ /* 0x000fc80007ffe0ff */
[----:B------:R-:W-:-:S04]  /*3fd0*/  @!P1 SHF.L.U32 R20, R20, 0x1, RZ ;  /* 0x0000000114149819 */ /* 0x000fc800000006ff */
[----:B------:R-:W-:Y:S01]  /*3fe0*/  LOP3.LUT R17, R20, 0x80000000, R11, 0xf8, !PT ;  /* 0x8000000014117812 */ /* 0x000fe200078ef80b */
[----:B------:R-:W-:Y:S06]  /*3ff0*/  BRA `(.L_x_444) ;  /* 0x0000000000047947 */ /* 0x000fec0003800000 */
.L_x_445:
[----:B------:R0:W1:Y:S02]  /*4000*/  MUFU.RCP R17, R11 ;  /* 0x0000000b00117308 */ /* 0x0000640000001000 */
.L_x_444:
[----:B------:R-:W-:Y:S05]  /*4010*/  BSYNC.RECONVERGENT B1 ;  /* 0x0000000000017941 */ /* 0x000fea0003800200 */
.L_x_442:
[----:B------:R-:W-:-:S04]  /*4020*/  MOV R19, 0x0 ;  /* 0x0000000000137802 */ /* 0x000fc80000000f00 */
[----:B01----:R-:W-:Y:S05]  /*4030*/  RET.REL.NODEC R18 `(_Z27flash_attn_1_fwd_f32_kernelPKfS0_S0_iiiiiifPfS1_S1_) ;  /* 0xffffffbc12f07950 */ /* 0x003fea0003c3ffff */
.L_x_446:
        /* <DEDUP_REMOVED lines=12> */
.L_x_449:


//--------------------- .nv.shared._Z27flash_attn_2_bwd_f32_kernelPKfS0_S0_S0_S0_S0_iiiiiifPfS1_S1_ --------------------------
	.section	.nv.shared._Z27flash_attn_2_bwd_f32_kernelPKfS0_S0_S0_S0_S0_iiiiiifPfS1_S1_,"aw",@nobits
	.sectionflags	@""
	.align	16
	.zero		1024


//--------------------- .nv.shared.reserved.0     --------------------------
	.section	.nv.shared.reserved.0,"aw",@nobits
	.weak		__nv_reservedSMEM_offset_0_alias
	.size		__nv_reservedSMEM_offset_0_alias, 0, 64
	.other		__nv_reservedSMEM_offset_0_alias,@"STO_CUDA_RESERVED_SHARED STV_DEFAULT"
__nv_reservedSMEM_offset_0_alias:
	.zero		0
	.zero		64


//--------------------- .nv.shared._Z27flash_attn_1_bwd_f32_kernelPKfS0_S0_S0_S0_S0_S0_iiiiiifPfS1_S1_ --------------------------
	.section	.nv.shared._Z27flash_attn_1_bwd_f32_kernelPKfS0_S0_S0_S0_S0_S0_iiiiiifPfS1_S1_,"aw",@nobits
	.sectionflags	@""
	.align	16
	.zero		1024


//--------------------- .nv.shared._Z27flash_attn_2_fwd_f32_kernelPKfS0_S0_iiiiiifPfS1_ --------------------------
	.section	.nv.shared._Z27flash_attn_2_fwd_f32_kernelPKfS0_S0_iiiiiifPfS1_,"aw",@nobits
	.sectionflags	@""
	.align	16
	.zero		1024


//--------------------- .nv.shared._Z27flash_attn_1_fwd_f32_kernelPKfS0_S0_iiiiiifPfS1_S1_ --------------------------
	.section	.nv.shared._Z27flash_attn_1_fwd_f32_kernelPKfS0_S0_iiiiiifPfS1_S1_,"aw",@nobits
	.sectionflags	@""
	.align	16
	.zero		1024


//--------------------- .nv.constant0._Z27flash_attn_2_bwd_f32_kernelPKfS0_S0_S0_S0_S0_iiiiiifPfS1_S1_ --------------------------
	.section	.nv.constant0._Z27flash_attn_2_bwd_f32_kernelPKfS0_S0_S0_S0_S0_iiiiiifPfS1_S1_,"a",@progbits
	.sectionflags	@""
	.align	4
.nv.constant0._Z27flash_attn_2_bwd_f32_kernelPKfS0_S0_S0_S0_S0_iiiiiifPfS1_S1_:
	.zero		1000


//--------------------- .nv.constant0._Z27flash_attn_1_bwd_f32_kernelPKfS0_S0_S0_S0_S0_S0_iiiiiifPfS1_S1_ --------------------------
	.section	.nv.constant0._Z27flash_attn_1_bwd_f32_kernelPKfS0_S0_S0_S0_S0_S0_iiiiiifPfS1_S1_,"a",@progbits
	.sectionflags	@""
	.align	4
.nv.constant0._Z27flash_attn_1_bwd_f32_kernelPKfS0_S0_S0_S0_S0_S0_iiiiiifPfS1_S1_:
	.zero		1008


//--------------------- .nv.constant0._Z27flash_attn_2_fwd_f32_kernelPKfS0_S0_iiiiiifPfS1_ --------------------------
	.section	.nv.constant0._Z27flash_attn_2_fwd_f32_kernelPKfS0_S0_iiiiiifPfS1_,"a",@progbits
	.sectionflags	@""
	.align	4
.nv.constant0._Z27flash_attn_2_fwd_f32_kernelPKfS0_S0_iiiiiifPfS1_:
	.zero		968


//--------------------- .nv.constant0._Z27flash_attn_1_fwd_f32_kernelPKfS0_S0_iiiiiifPfS1_S1_ --------------------------
	.section	.nv.constant0._Z27flash_attn_1_fwd_f32_kernelPKfS0_S0_iiiiiifPfS1_S1_,"a",@progbits
	.sectionflags	@""
	.align	4
.nv.constant0._Z27flash_attn_1_fwd_f32_kernelPKfS0_S0_iiiiiifPfS1_S1_:
	.zero		976


//--------------------- SYMBOLS --------------------------

	.type		.nv.reservedSmem.offset0,@object
	.size		.nv.reservedSmem.offset0,0x4
	.type		.nv.reservedSmem.cap,@object
	.size		.nv.reservedSmem.cap,0x4
